def matmul_kernel(
    a_ptr,
    b_ptr,
    c_ptr,
    M,
    N,
    K,
    stride_am,
    stride_ak,
    stride_bk,
    stride_bn,
    stride_cm,
    stride_cn,
    BLOCK_M: tl.constexpr,
    BLOCK_N: tl.constexpr,
    BLOCK_K: tl.constexpr,
    GROUP_M: tl.constexpr,
):
    pid = tl.program_id(axis=0)
    num_pid_m = tl.cdiv(M, BLOCK_M)
    num_pid_n = tl.cdiv(N, BLOCK_N)
    num_pid_in_group = GROUP_M * num_pid_n
    group_id = pid // num_pid_in_group
    first_pid_m = group_id * GROUP_M
    group_size_m = min(num_pid_m - first_pid_m, GROUP_M)
    pid_m = first_pid_m + ((pid % num_pid_in_group) % group_size_m)
    pid_n = (pid % num_pid_in_group) // group_size_m

    offs_am = (pid_m * BLOCK_M + tl.arange(0, BLOCK_M)) % M
    offs_bn = (pid_n * BLOCK_N + tl.arange(0, BLOCK_N)) % N
    offs_k = tl.arange(0, BLOCK_K)
    a_ptrs = a_ptr + offs_am[:, None] * stride_am + offs_k[None, :] * stride_ak
    b_ptrs = b_ptr + offs_k[:, None] * stride_bk + offs_bn[None, :] * stride_bn

    acc = tl.zeros((BLOCK_M, BLOCK_N), dtype=tl.float32)
    for kk in range(0, tl.cdiv(K, BLOCK_K)):
        a = tl.load(a_ptrs, mask=offs_k[None, :] < K - kk * BLOCK_K, other=0.0)
        b = tl.load(b_ptrs, mask=offs_k[:, None] < K - kk * BLOCK_K, other=0.0)
        acc = tl.dot(a, b, acc)
        a_ptrs += BLOCK_K * stride_ak
        b_ptrs += BLOCK_K * stride_bk

    c = acc.to(c_ptr.dtype.element_ty)
    offs_cm = pid_m * BLOCK_M + tl.arange(0, BLOCK_M)
    offs_cn = pid_n * BLOCK_N + tl.arange(0, BLOCK_N)
    c_ptrs = c_ptr + offs_cm[:, None] * stride_cm + offs_cn[None, :] * stride_cn
    mask = (offs_cm[:, None] < M) & (offs_cn[None, :] < N)
    tl.store(c_ptrs, c, mask=mask)

# config = {"BLOCK_K": 64, "BLOCK_M": 64, "BLOCK_N": 128, "GROUP_M": 8, "arch": "sm_100", "dtype": "fp8e4m3", "num_ctas": 1, "num_stages": 3, "num_warps": 1}
# arch = sm_100


// ===== COMPILED SASS (sm_100a) =====

	.target	sm_100a

	.elftype	@"ET_EXEC"


//--------------------- .note.nv.tkinfo           --------------------------
	.section	.note.nv.tkinfo,"",@"SHT_NOTE"
	.sectionflags	@"SHF_NOTE_NV_TKINFO"
	.tkinfo
        /*0018*/ 	.word	0x00000081
        /*0030*/ 	.string	""
        /*0030*/ 	.string	"ptxas-blackwell"
        /*0030*/ 	.string	"Cuda compilation tools, release 12.9, V12.9.86"
        /*0030*/ 	.string	"Build cuda_12.9.r12.9/compiler.36037853_0"
        /*0030*/ 	.string	"-v  -suppress-debug-info  -lineinfo  -arch sm_100a "



//--------------------- .note.nv.cuver            --------------------------
	.section	.note.nv.cuver,"",@"SHT_NOTE"
	.sectionflags	@"SHF_NOTE_NV_CUVER"
        /*0018*/ 	.short	0x0001
        /*001a*/ 	.short	0x0064
        /*001c*/ 	.short	0x0001
        /*001e*/ 	.short	0x0000
        /*0020*/ 	.short	0x0001
        /*0022*/ 	.short	0x0000


//--------------------- .nv.info                  --------------------------
	.section	.nv.info,"",@"SHT_CUDA_INFO"
	.align	4


	//----- nvinfo : EIATTR_REGCOUNT
	.align		4
        /*0000*/ 	.byte	0x04, 0x2f
        /*0002*/ 	.short	(.L_1 - .L_0)
	.align		4
.L_0:
        /*0004*/ 	.word	index@(matmul_kernel)
        /*0008*/ 	.word	0x00000040


	//----- nvinfo : EIATTR_FRAME_SIZE
	.align		4
.L_1:
        /*000c*/ 	.byte	0x04, 0x11
        /*000e*/ 	.short	(.L_3 - .L_2)
	.align		4
.L_2:
        /*0010*/ 	.word	index@(matmul_kernel)
        /*0014*/ 	.word	0x00001fd8


	//----- nvinfo : EIATTR_MIN_STACK_SIZE
	.align		4
.L_3:
        /*0018*/ 	.byte	0x04, 0x12
        /*001a*/ 	.short	(.L_5 - .L_4)
	.align		4
.L_4:
        /*001c*/ 	.word	index@(matmul_kernel)
        /*0020*/ 	.word	0x00001fd8
.L_5:


//--------------------- .nv.info.matmul_kernel    --------------------------
	.section	.nv.info.matmul_kernel,"",@"SHT_CUDA_INFO"
	.sectionflags	@""
	.align	4


	//----- nvinfo : EIATTR_CUDA_API_VERSION
	.align		4
        /*0000*/ 	.byte	0x04, 0x37
        /*0002*/ 	.short	(.L_7 - .L_6)
.L_6:
        /*0004*/ 	.word	0x00000081


	//----- nvinfo : EIATTR_KPARAM_INFO
	.align		4
.L_7:
        /*0008*/ 	.byte	0x04, 0x17
        /*000a*/ 	.short	(.L_9 - .L_8)
.L_8:
        /*000c*/ 	.word	0x00000000
        /*0010*/ 	.short	0x000d
        /*0012*/ 	.short	0x0048
        /*0014*/ 	.byte	0x00, 0xf4, 0x21, 0x00


	//----- nvinfo : EIATTR_KPARAM_INFO
	.align		4
.L_9:
        /*0018*/ 	.byte	0x04, 0x17
        /*001a*/ 	.short	(.L_11 - .L_10)
.L_10:
        /*001c*/ 	.word	0x00000000
        /*0020*/ 	.short	0x000c
        /*0022*/ 	.short	0x0040
        /*0024*/ 	.byte	0x00, 0xf4, 0x21, 0x00


	//----- nvinfo : EIATTR_KPARAM_INFO
	.align		4
.L_11:
        /*0028*/ 	.byte	0x04, 0x17
        /*002a*/ 	.short	(.L_13 - .L_12)
.L_12:
        /*002c*/ 	.word	0x00000000
        /*0030*/ 	.short	0x000b
        /*0032*/ 	.short	0x0038
        /*0034*/ 	.byte	0x00, 0xf0, 0x11, 0x00


	//----- nvinfo : EIATTR_KPARAM_INFO
	.align		4
.L_13:
        /*0038*/ 	.byte	0x04, 0x17
        /*003a*/ 	.short	(.L_15 - .L_14)
.L_14:
        /*003c*/ 	.word	0x00000000
        /*0040*/ 	.short	0x000a
        /*0042*/ 	.short	0x0034
        /*0044*/ 	.byte	0x00, 0xf0, 0x11, 0x00


	//----- nvinfo : EIATTR_KPARAM_INFO
	.align		4
.L_15:
        /*0048*/ 	.byte	0x04, 0x17
        /*004a*/ 	.short	(.L_17 - .L_16)
.L_16:
        /*004c*/ 	.word	0x00000000
        /*0050*/ 	.short	0x0009
        /*0052*/ 	.short	0x0030
        /*0054*/ 	.byte	0x00, 0xf0, 0x11, 0x00


	//----- nvinfo : EIATTR_KPARAM_INFO
	.align		4
.L_17:
        /*0058*/ 	.byte	0x04, 0x17
        /*005a*/ 	.short	(.L_19 - .L_18)
.L_18:
        /*005c*/ 	.word	0x00000000
        /*0060*/ 	.short	0x0008
        /*0062*/ 	.short	0x002c
        /*0064*/ 	.byte	0x00, 0xf0, 0x11, 0x00


	//----- nvinfo : EIATTR_KPARAM_INFO
	.align		4
.L_19:
        /*0068*/ 	.byte	0x04, 0x17
        /*006a*/ 	.short	(.L_21 - .L_20)
.L_20:
        /*006c*/ 	.word	0x00000000
        /*0070*/ 	.short	0x0007
        /*0072*/ 	.short	0x0028
        /*0074*/ 	.byte	0x00, 0xf0, 0x11, 0x00


	//----- nvinfo : EIATTR_KPARAM_INFO
	.align		4
.L_21:
        /*0078*/ 	.byte	0x04, 0x17
        /*007a*/ 	.short	(.L_23 - .L_22)
.L_22:
        /*007c*/ 	.word	0x00000000
        /*0080*/ 	.short	0x0006
        /*0082*/ 	.short	0x0024
        /*0084*/ 	.byte	0x00, 0xf0, 0x11, 0x00


	//----- nvinfo : EIATTR_KPARAM_INFO
	.align		4
.L_23:
        /*0088*/ 	.byte	0x04, 0x17
        /*008a*/ 	.short	(.L_25 - .L_24)
.L_24:
        /*008c*/ 	.word	0x00000000
        /*0090*/ 	.short	0x0005
        /*0092*/ 	.short	0x0020
        /*0094*/ 	.byte	0x00, 0xf0, 0x11, 0x00


	//----- nvinfo : EIATTR_KPARAM_INFO
	.align		4
.L_25:
        /*0098*/ 	.byte	0x04, 0x17
        /*009a*/ 	.short	(.L_27 - .L_26)
.L_26:
        /*009c*/ 	.word	0x00000000
        /*00a0*/ 	.short	0x0004
        /*00a2*/ 	.short	0x001c
        /*00a4*/ 	.byte	0x00, 0xf0, 0x11, 0x00


	//----- nvinfo : EIATTR_KPARAM_INFO
	.align		4
.L_27:
        /*00a8*/ 	.byte	0x04, 0x17
        /*00aa*/ 	.short	(.L_29 - .L_28)
.L_28:
        /*00ac*/ 	.word	0x00000000
        /*00b0*/ 	.short	0x0003
        /*00b2*/ 	.short	0x0018
        /*00b4*/ 	.byte	0x00, 0xf0, 0x11, 0x00


	//----- nvinfo : EIATTR_KPARAM_INFO
	.align		4
.L_29:
        /*00b8*/ 	.byte	0x04, 0x17
        /*00ba*/ 	.short	(.L_31 - .L_30)
.L_30:
        /*00bc*/ 	.word	0x00000000
        /*00c0*/ 	.short	0x0002
        /*00c2*/ 	.short	0x0010
        /*00c4*/ 	.byte	0x00, 0xf4, 0x21, 0x00


	//----- nvinfo : EIATTR_KPARAM_INFO
	.align		4
.L_31:
        /*00c8*/ 	.byte	0x04, 0x17
        /*00ca*/ 	.short	(.L_33 - .L_32)
.L_32:
        /*00cc*/ 	.word	0x00000000
        /*00d0*/ 	.short	0x0001
        /*00d2*/ 	.short	0x0008
        /*00d4*/ 	.byte	0x00, 0xf4, 0x21, 0x00


	//----- nvinfo : EIATTR_KPARAM_INFO
	.align		4
.L_33:
        /*00d8*/ 	.byte	0x04, 0x17
        /*00da*/ 	.short	(.L_35 - .L_34)
.L_34:
        /*00dc*/ 	.word	0x00000000
        /*00e0*/ 	.short	0x0000
        /*00e2*/ 	.short	0x0000
        /*00e4*/ 	.byte	0x00, 0xf4, 0x21, 0x00


	//----- nvinfo : EIATTR_SPARSE_MMA_MASK
	.align		4
.L_35:
        /*00e8*/ 	.byte	0x03, 0x50
        /*00ea*/ 	.short	0x0000


	//----- nvinfo : EIATTR_MAXREG_COUNT
	.align		4
        /*00ec*/ 	.byte	0x03, 0x1b
        /*00ee*/ 	.short	0x00ff


	//----- nvinfo : EIATTR_NUM_BARRIERS
	.align		4
        /*00f0*/ 	.byte	0x02, 0x4c
        /*00f2*/ 	.byte	0x01
	.zero		1


	//----- nvinfo : EIATTR_ANNOTATIONS
	.align		4
        /*00f4*/ 	.byte	0x04, 0x55
        /*00f6*/ 	.short	(.L_37 - .L_36)


	//   ....[0]....
.L_36:
        /*00f8*/ 	.word	0x00000001
        /*00fc*/ 	.byte	0x50, 0x00, 0x00, 0x00, 0x01, 0x00, 0x00, 0x00, 0x90, 0x00, 0x00, 0x00, 0x01, 0x00, 0x00, 0x00
        /* <DEDUP_REMOVED lines=192> */
        /*0d0c*/ 	.byte	0x90, 0x45, 0x00, 0x00


	//----- nvinfo : EIATTR_COOP_GROUP_MASK_REGIDS
	.align		4
.L_37:
        /*0d10*/ 	.byte	0x04, 0x29
        /*0d12*/ 	.short	(.L_39 - .L_38)


	//   ....[0]....
.L_38:
        /*0d14*/ 	.word	0xffffffff


	//   ....[1]....
        /*0d18*/ 	.word	0xffffffff


	//   ....[2]....
        /*0d1c*/ 	.word	0xffffffff


	//   ....[3]....
        /*0d20*/ 	.word	0xffffffff


	//   ....[4]....
        /*0d24*/ 	.word	0xffffffff


	//   ....[5]....
        /*0d28*/ 	.word	0xffffffff


	//   ....[6]....
        /*0d2c*/ 	.word	0xffffffff


	//   ....[7]....
        /*0d30*/ 	.word	0xffffffff


	//   ....[8]....
        /*0d34*/ 	.word	0xffffffff


	//   ....[9]....
        /*0d38*/ 	.word	0xffffffff


	//   ....[10]....
        /*0d3c*/ 	.word	0xffffffff


	//   ....[11]....
        /*0d40*/ 	.word	0xffffffff


	//   ....[12]....
        /*0d44*/ 	.word	0xffffffff


	//   ....[13]....
        /*0d48*/ 	.word	0xffffffff


	//   ....[14]....
        /*0d4c*/ 	.word	0xffffffff


	//   ....[15]....
        /*0d50*/ 	.word	0xffffffff


	//   ....[16]....
        /*0d54*/ 	.word	0xffffffff


	//   ....[17]....
        /*0d58*/ 	.word	0xffffffff


	//   ....[18]....
        /*0d5c*/ 	.word	0xffffffff


	//   ....[19]....
        /*0d60*/ 	.word	0xffffffff


	//   ....[20]....
        /*0d64*/ 	.word	0xffffffff


	//   ....[21]....
        /*0d68*/ 	.word	0xffffffff


	//   ....[22]....
        /*0d6c*/ 	.word	0xffffffff


	//   ....[23]....
        /*0d70*/ 	.word	0xffffffff


	//   ....[24]....
        /*0d74*/ 	.word	0xffffffff


	//   ....[25]....
        /*0d78*/ 	.word	0xffffffff


	//   ....[26]....
        /*0d7c*/ 	.word	0xffffffff


	//   ....[27]....
        /*0d80*/ 	.word	0xffffffff


	//   ....[28]....
        /*0d84*/ 	.word	0xffffffff


	//   ....[29]....
        /*0d88*/ 	.word	0xffffffff


	//   ....[30]....
        /*0d8c*/ 	.word	0xffffffff


	//----- nvinfo : EIATTR_COOP_GROUP_INSTR_OFFSETS
	.align		4
.L_39:
        /*0d90*/ 	.byte	0x04, 0x28
        /*0d92*/ 	.short	(.L_41 - .L_40)


	//   ....[0]....
.L_40:
        /*0d94*/ 	.word	0x0003db90


	//   ....[1]....
        /*0d98*/ 	.word	0x0003dbe0


	//   ....[2]....
        /*0d9c*/ 	.word	0x0003dc80


	//   ....[3]....
        /*0da0*/ 	.word	0x0003dcd0


	//   ....[4]....
        /*0da4*/ 	.word	0x0003dd10


	//   ....[5]....
        /*0da8*/ 	.word	0x0003dd60


	//   ....[6]....
        /*0dac*/ 	.word	0x0003ded0


	//   ....[7]....
        /*0db0*/ 	.word	0x0003def0


	//   ....[8]....
        /*0db4*/ 	.word	0x0003df90


	//   ....[9]....
        /*0db8*/ 	.word	0x0003dfc0


	//   ....[10]....
        /*0dbc*/ 	.word	0x0003e090


	//   ....[11]....
        /*0dc0*/ 	.word	0x0003e0b0


	//   ....[12]....
        /*0dc4*/ 	.word	0x0003e210


	//   ....[13]....
        /*0dc8*/ 	.word	0x0003e230


	//   ....[14]....
        /*0dcc*/ 	.word	0x0003e2d0


	//   ....[15]....
        /*0dd0*/ 	.word	0x0003e2f0


	//   ....[16]....
        /*0dd4*/ 	.word	0x0003e310


	//   ....[17]....
        /*0dd8*/ 	.word	0x0003e3a0


	//   ....[18]....
        /*0ddc*/ 	.word	0x0003e400


	//   ....[19]....
        /*0de0*/ 	.word	0x0003e420


	//   ....[20]....
        /*0de4*/ 	.word	0x0003e4c0


	//   ....[21]....
        /*0de8*/ 	.word	0x0003e4e0


	//   ....[22]....
        /*0dec*/ 	.word	0x0003e510


	//   ....[23]....
        /*0df0*/ 	.word	0x0003e640


	//   ....[24]....
        /*0df4*/ 	.word	0x0003e710


	//   ....[25]....
        /*0df8*/ 	.word	0x0003e740


	//   ....[26]....
        /*0dfc*/ 	.word	0x0003e770


	//   ....[27]....
        /*0e00*/ 	.word	0x0003e7d0


	//   ....[28]....
        /*0e04*/ 	.word	0x0003e7f0


	//   ....[29]....
        /*0e08*/ 	.word	0x0003e850


	//   ....[30]....
        /*0e0c*/ 	.word	0x0003e9c0


	//----- nvinfo : EIATTR_VRC_CTA_INIT_COUNT
	.align		4
.L_41:
        /*0e10*/ 	.byte	0x02, 0x4a
	.zero		1
	.zero		1


	//----- nvinfo : EIATTR_EXIT_INSTR_OFFSETS
	.align		4
        /*0e14*/ 	.byte	0x04, 0x1c
        /*0e16*/ 	.short	(.L_43 - .L_42)


	//   ....[0]....
.L_42:
        /*0e18*/ 	.word	0x000477f0


	//   ....[1]....
        /*0e1c*/ 	.word	0x00047810


	//----- nvinfo : EIATTR_REQNTID
	.align		4
.L_43:
        /*0e20*/ 	.byte	0x04, 0x10
        /*0e22*/ 	.short	(.L_45 - .L_44)
.L_44:
        /*0e24*/ 	.word	0x00000020
        /*0e28*/ 	.word	0x00000001
        /*0e2c*/ 	.word	0x00000001


	//----- nvinfo : EIATTR_CBANK_PARAM_SIZE
	.align		4
.L_45:
        /*0e30*/ 	.byte	0x03, 0x19
        /*0e32*/ 	.short	0x0050


	//----- nvinfo : EIATTR_PARAM_CBANK
	.align		4
        /*0e34*/ 	.byte	0x04, 0x0a
        /*0e36*/ 	.short	(.L_47 - .L_46)
	.align		4
.L_46:
        /*0e38*/ 	.word	index@(.nv.constant0.matmul_kernel)
        /*0e3c*/ 	.short	0x0380
        /*0e3e*/ 	.short	0x0050


	//----- nvinfo : EIATTR_SW_WAR
	.align		4
.L_47:
        /*0e40*/ 	.byte	0x04, 0x36
        /*0e42*/ 	.short	(.L_49 - .L_48)
.L_48:
        /*0e44*/ 	.word	0x00000008
.L_49:


//--------------------- .nv.compat                --------------------------
	.section	.nv.compat,"",@"SHT_CUDA_COMPAT_INFO"
	.align	4
        /*0000*/ 	.byte	0x02, 0x02, 0x02, 0x00, 0x02, 0x05, 0x05, 0x00, 0x02, 0x03, 0x00, 0x00, 0x02, 0x06, 0x01, 0x00


//--------------------- .nv.callgraph             --------------------------
	.section	.nv.callgraph,"",@"SHT_CUDA_CALLGRAPH"
	.align	4
	.sectionentsize	8
	.align		4
        /*0000*/ 	.word	0x00000000
	.align		4
        /*0004*/ 	.word	0xffffffff
	.align		4
        /*0008*/ 	.word	0x00000000
	.align		4
        /*000c*/ 	.word	0xfffffffe
	.align		4
        /*0010*/ 	.word	0x00000000
	.align		4
        /*0014*/ 	.word	0xfffffffd
	.align		4
        /*0018*/ 	.word	0x00000000
	.align		4
        /*001c*/ 	.word	0xfffffffc


//--------------------- .text.matmul_kernel       --------------------------
	.section	.text.matmul_kernel,"ax",@progbits
	.align	128
        .global         matmul_kernel
        .type           matmul_kernel,@function
        .size           matmul_kernel,(.L_x_3 - matmul_kernel)
        .other          matmul_kernel,@"STO_CUDA_ENTRY STV_DEFAULT"
matmul_kernel:
.text.matmul_kernel:
[----:B------:R-:W0:Y:S08]  /*0000*/  LDC R1, c[0x0][0x37c] ;  /* 0x0000df00ff017b82 */ /* 0x000e300000000800 */
[----:B------:R-:W1:Y:S01]  /*0010*/  LDC.64 R2, c[0x0][0x398] ;  /* 0x0000e600ff027b82 */ /* 0x000e620000000a00 */
[----:B0-----:R-:W-:Y:S01]  /*0020*/  VIADD R1, R1, 0xffffe028 ;  /* 0xffffe02801017836 */ /* 0x001fe20000000000 */
[----:B------:R-:W0:Y:S01]  /*0030*/  S2R R7, SR_CTAID.X ;  /* 0x0000000000077919 */ /* 0x000e220000002500 */
[----:B------:R-:W2:Y:S03]  /*0040*/  LDCU UR5, c[0x0][0x3a0] ;  /* 0x00007400ff0577ac */ /* 0x000ea60008000800 */
[----:B------:R-:W-:Y:S01]  /*0050*/  STL [R1+0x3d0], RZ ;  /* 0x0003d0ff01007387 */ /* 0x000fe20000100800 */
[----:B------:R-:W-:Y:S01]  /*0060*/  UMOV UR4, 0x400 ;  /* 0x0000040000047882 */ /* 0x000fe20000000000 */
[----:B------:R-:W3:Y:S01]  /*0070*/  S2UR UR8, SR_CgaCtaId ;  /* 0x00000000000879c3 */ /* 0x000ee20000008800 */
[----:B------:R-:W4:Y:S01]  /*0080*/  LDCU.64 UR6, c[0x0][0x358] ;  /* 0x00006b00ff0677ac */ /* 0x000f220008000a00 */
[----:B------:R-:W-:Y:S04]  /*0090*/  STL [R1+0x3d4], RZ ;  /* 0x0003d4ff01007387 */ /* 0x000fe80000100800 */
[----:B------:R-:W-:Y:S04]  /*00a0*/  STL [R1+0x3d8], RZ ;  /* 0x0003d8ff01007387 */ /* 0x000fe80000100800 */
[----:B------:R-:W-:Y:S01]  /*00b0*/  STL [R1+0x3dc], RZ ;  /* 0x0003dcff01007387 */ /* 0x000fe20000100800 */
[----:B--2---:R-:W-:-:S03]  /*00c0*/  UIADD3 UR5, UPT, UPT, UR5, 0x3f, URZ ;  /* 0x0000003f05057890 */ /* 0x004fc6000fffe0ff */
[----:B------:R-:W-:Y:S01]  /*00d0*/  STL [R1+0x3e0], RZ ;  /* 0x0003e0ff01007387 */ /* 0x000fe20000100800 */
[----:B-1----:R-:W-:Y:S01]  /*00e0*/  VIADD R0, R3, 0x7f ;  /* 0x0000007f03007836 */ /* 0x002fe20000000000 */
[----:B------:R-:W-:Y:S02]  /*00f0*/  UISETP.GE.AND UP0, UPT, UR5, 0x40, UPT ;  /* 0x000000400500788c */ /* 0x000fe4000bf06270 */
[----:B------:R-:W-:Y:S02]  /*0100*/  STL [R1+0x3e4], RZ ;  /* 0x0003e4ff01007387 */ /* 0x000fe40000100800 */
[----:B------:R-:W-:Y:S02]  /*0110*/  SHF.R.S32.HI R5, RZ, 0x1f, R0 ;  /* 0x0000001fff057819 */ /* 0x000fe40000011400 */
[----:B------:R-:W-:Y:S01]  /*0120*/  STL [R1+0x3e8], RZ ;  /* 0x0003e8ff01007387 */ /* 0x000fe20000100800 */
[----:B---3--:R-:W-:Y:S01]  /*0130*/  ULEA UR4, UR8, UR4, 0x18 ;  /* 0x0000000408047291 */ /* 0x008fe2000f8ec0ff */
[----:B------:R-:W-:-:S02]  /*0140*/  LEA.HI R5, R5, R0, RZ, 0x7 ;  /* 0x0000000005057211 */ /* 0x000fc400078f38ff */
[----:B------:R-:W-:Y:S01]  /*0150*/  STL [R1+0x3ec], RZ ;  /* 0x0003ecff01007387 */ /* 0x000fe20000100800 */
[----:B0-----:R-:W-:Y:S02]  /*0160*/  IABS R10, R7 ;  /* 0x00000007000a7213 */ /* 0x001fe40000000000 */
[----:B------:R-:W-:Y:S01]  /*0170*/  SHF.R.S32.HI R5, RZ, 0x7, R5 ;  /* 0x00000007ff057819 */ /* 0x000fe20000011405 */
[----:B------:R-:W-:Y:S04]  /*0180*/  STL [R1+0x420], RZ ;  /* 0x000420ff01007387 */ /* 0x000fe80000100800 */
[----:B------:R-:W-:Y:S01]  /*0190*/  IMAD.SHL.U32 R6, R5, 0x8, RZ ;  /* 0x0000000805067824 */ /* 0x000fe200078e00ff */
[----:B------:R-:W-:Y:S04]  /*01a0*/  STL [R1+0x424], RZ ;  /* 0x000424ff01007387 */ /* 0x000fe80000100800 */
[-C--:B------:R-:W-:Y:S01]  /*01b0*/  IABS R9, R6.reuse ;  /* 0x0000000600097213 */ /* 0x080fe20000000000 */
[----:B------:R-:W-:Y:S01]  /*01c0*/  STL [R1+0x428], RZ ;  /* 0x000428ff01007387 */ /* 0x000fe20000100800 */
[----:B------:R-:W-:-:S02]  /*01d0*/  IABS R12, R6 ;  /* 0x00000006000c7213 */ /* 0x000fc40000000000 */
[----:B------:R-:W0:Y:S01]  /*01e0*/  I2F.RP R0, R9 ;  /* 0x0000000900007306 */ /* 0x000e220000209400 */
[----:B------:R-:W-:Y:S04]  /*01f0*/  STL [R1+0x42c], RZ ;  /* 0x00042cff01007387 */ /* 0x000fe80000100800 */
[----:B------:R-:W-:Y:S04]  /*0200*/  STL [R1+0x430], RZ ;  /* 0x000430ff01007387 */ /* 0x000fe80000100800 */
[----:B------:R-:W-:Y:S04]  /*0210*/  STL [R1+0x434], RZ ;  /* 0x000434ff01007387 */ /* 0x000fe80000100800 */
[----:B------:R-:W-:Y:S01]  /*0220*/  STL [R1+0x438], RZ ;  /* 0x000438ff01007387 */ /* 0x000fe20000100800 */
[----:B0-----:R-:W0:Y:S03]  /*0230*/  MUFU.RCP R0, R0 ;  /* 0x0000000000007308 */ /* 0x001e260000001000 */
[----:B------:R-:W-:Y:S04]  /*0240*/  STL [R1+0x43c], RZ ;  /* 0x00043cff01007387 */ /* 0x000fe80000100800 */
[----:B------:R-:W-:Y:S04]  /*0250*/  STL [R1+0x70], RZ ;  /* 0x000070ff01007387 */ /* 0x000fe80000100800 */
[----:B------:R-:W-:Y:S04]  /*0260*/  STL [R1+0x74], RZ ;  /* 0x000074ff01007387 */ /* 0x000fe80000100800 */
[----:B------:R-:W-:Y:S01]  /*0270*/  STL [R1+0x78], RZ ;  /* 0x000078ff01007387 */ /* 0x000fe20000100800 */
[----:B0-----:R-:W-:-:S03]  /*0280*/  VIADD R4, R0, 0xffffffe ;  /* 0x0ffffffe00047836 */ /* 0x001fc60000000000 */
[----:B------:R-:W-:Y:S01]  /*0290*/  STL [R1+0x7c], RZ ;  /* 0x00007cff01007387 */ /* 0x000fe20000100800 */
[----:B------:R-:W-:Y:S01]  /*02a0*/  IMAD.MOV R0, RZ, RZ, -R12 ;  /* 0x000000ffff007224 */ /* 0x000fe200078e0a0c */
[----:B------:R0:W1:Y:S02]  /*02b0*/  F2I.FTZ.U32.TRUNC.NTZ R5, R4 ;  /* 0x0000000400057305 */ /* 0x000064000021f000 */
[----:B------:R-:W-:Y:S04]  /*02c0*/  STL [R1+0x440], RZ ;  /* 0x000440ff01007387 */ /* 0x000fe80000100800 */
[----:B------:R-:W-:Y:S04]  /*02d0*/  STL [R1+0x444], RZ ;  /* 0x000444ff01007387 */ /* 0x000fe80000100800 */
[----:B------:R-:W-:Y:S01]  /*02e0*/  STL [R1+0x448], RZ ;  /* 0x000448ff01007387 */ /* 0x000fe20000100800 */
[----:B0-----:R-:W-:-:S03]  /*02f0*/  IMAD.MOV.U32 R4, RZ, RZ, RZ ;  /* 0x000000ffff047224 */ /* 0x001fc600078e00ff */
[----:B------:R-:W-:Y:S01]  /*0300*/  STL [R1+0x44c], RZ ;  /* 0x00044cff01007387 */ /* 0x000fe20000100800 */
[----:B-1----:R-:W-:-:S03]  /*0310*/  IMAD.MOV R8, RZ, RZ, -R5 ;  /* 0x000000ffff087224 */ /* 0x002fc600078e0a05 */
[----:B------:R-:W-:Y:S01]  /*0320*/  STL [R1+0x450], RZ ;  /* 0x000450ff01007387 */ /* 0x000fe20000100800 */
[----:B------:R-:W-:-:S03]  /*0330*/  IMAD R11, R8, R9, RZ ;  /* 0x00000009080b7224 */ /* 0x000fc600078e02ff */
[----:B------:R-:W-:Y:S01]  /*0340*/  STL [R1+0x454], RZ ;  /* 0x000454ff01007387 */ /* 0x000fe20000100800 */
[----:B------:R-:W-:Y:S02]  /*0350*/  IMAD.MOV.U32 R8, RZ, RZ, R10 ;  /* 0x000000ffff087224 */ /* 0x000fe400078e000a */
[----:B------:R-:W-:Y:S01]  /*0360*/  IMAD.HI.U32 R5, R5, R11, R4 ;  /* 0x0000000b05057227 */ /* 0x000fe200078e0004 */
[----:B------:R-:W-:Y:S04]  /*0370*/  STL [R1+0x458], RZ ;  /* 0x000458ff01007387 */ /* 0x000fe80000100800 */
[----:B------:R-:W-:Y:S01]  /*0380*/  STL [R1+0x45c], RZ ;  /* 0x00045cff01007387 */ /* 0x000fe20000100800 */
[----:B------:R-:W-:-:S03]  /*0390*/  IMAD.HI.U32 R5, R5, R8, RZ ;  /* 0x0000000805057227 */ /* 0x000fc600078e00ff */
[----:B------:R-:W-:Y:S01]  /*03a0*/  STL [R1+0x460], RZ ;  /* 0x000460ff01007387 */ /* 0x000fe20000100800 */
[----:B------:R-:W-:-:S03]  /*03b0*/  IMAD R0, R5, R0, R8 ;  /* 0x0000000005007224 */ /* 0x000fc600078e0208 */
[----:B------:R-:W-:Y:S02]  /*03c0*/  STL [R1+0x464], RZ ;  /* 0x000464ff01007387 */ /* 0x000fe40000100800 */
[----:B------:R-:W-:Y:S02]  /*03d0*/  ISETP.GT.U32.AND P1, PT, R9, R0, PT ;  /* 0x000000000900720c */ /* 0x000fe40003f24070 */
[----:B------:R-:W-:Y:S04]  /*03e0*/  STL [R1+0x468], RZ ;  /* 0x000468ff01007387 */ /* 0x000fe80000100800 */
[----:B------:R-:W-:Y:S04]  /*03f0*/  STL [R1+0x46c], RZ ;  /* 0x00046cff01007387 */ /* 0x000fe80000100800 */
[----:B------:R-:W-:Y:S03]  /*0400*/  STL [R1+0x470], RZ ;  /* 0x000470ff01007387 */ /* 0x000fe60000100800 */
[----:B------:R-:W-:Y:S01]  /*0410*/  @!P1 IMAD.IADD R0, R0, 0x1, -R9 ;  /* 0x0000000100009824 */ /* 0x000fe200078e0a09 */
[----:B------:R-:W-:Y:S01]  /*0420*/  STL [R1+0x474], RZ ;  /* 0x000474ff01007387 */ /* 0x000fe20000100800 */
[----:B------:R-:W-:Y:S01]  /*0430*/  @!P1 VIADD R5, R5, 0x1 ;  /* 0x0000000105059836 */ /* 0x000fe20000000000 */
[----:B------:R-:W-:-:S02]  /*0440*/  ISETP.NE.AND P1, PT, R6, RZ, PT ;  /* 0x000000ff0600720c */ /* 0x000fc40003f25270 */
[----:B------:R-:W-:Y:S01]  /*0450*/  STL [R1+0x478], RZ ;  /* 0x000478ff01007387 */ /* 0x000fe20000100800 */
[----:B------:R-:W-:Y:S02]  /*0460*/  ISETP.GE.U32.AND P0, PT, R0, R9, PT ;  /* 0x000000090000720c */ /* 0x000fe40003f06070 */
[----:B------:R-:W-:Y:S01]  /*0470*/  LOP3.LUT R0, R7, R6, RZ, 0x3c, !PT ;  /* 0x0000000607007212 */ /* 0x000fe200078e3cff */
[----:B------:R-:W-:Y:S03]  /*0480*/  STL [R1+0x47c], RZ ;  /* 0x00047cff01007387 */ /* 0x000fe60000100800 */
[----:B------:R-:W-:Y:S01]  /*0490*/  ISETP.GE.AND P2, PT, R0, RZ, PT ;  /* 0x000000ff0000720c */ /* 0x000fe20003f46270 */
[----:B------:R-:W-:Y:S01]  /*04a0*/  STL [R1+0x480], RZ ;  /* 0x000480ff01007387 */ /* 0x000fe20000100800 */
[----:B------:R-:W-:-:S03]  /*04b0*/  VIADD R0, R2, 0x3f ;  /* 0x0000003f02007836 */ /* 0x000fc60000000000 */
[----:B------:R-:W-:Y:S02]  /*04c0*/  STL [R1+0x484], RZ ;  /* 0x000484ff01007387 */ /* 0x000fe40000100800 */
[----:B------:R-:W-:Y:S02]  /*04d0*/  @P0 VIADD R5, R5, 0x1 ;  /* 0x0000000105050836 */ /* 0x000fe40000000000 */
[----:B------:R-:W-:Y:S02]  /*04e0*/  STL [R1+0x488], RZ ;  /* 0x000488ff01007387 */ /* 0x000fe40000100800 */
[----:B------:R-:W-:Y:S01]  /*04f0*/  IMAD.MOV.U32 R4, RZ, RZ, R5 ;  /* 0x000000ffff047224 */ /* 0x000fe200078e0005 */
[----:B------:R-:W-:Y:S01]  /*0500*/  SHF.R.S32.HI R5, RZ, 0x1f, R0 ;  /* 0x0000001fff057819 */ /* 0x000fe20000011400 */
[----:B------:R-:W-:Y:S02]  /*0510*/  STL [R1+0x48c], RZ ;  /* 0x00048cff01007387 */ /* 0x000fe40000100800 */
[----:B------:R-:W-:Y:S01]  /*0520*/  @!P2 IMAD.MOV R4, RZ, RZ, -R4 ;  /* 0x000000ffff04a224 */ /* 0x000fe200078e0a04 */
[----:B------:R-:W-:Y:S01]  /*0530*/  @!P1 LOP3.LUT R4, RZ, R6, RZ, 0x33, !PT ;  /* 0x00000006ff049212 */ /* 0x000fe200078e33ff */
[----:B------:R-:W-:Y:S01]  /*0540*/  STL [R1+0x140], RZ ;  /* 0x000140ff01007387 */ /* 0x000fe20000100800 */
[----:B------:R-:W-:-:S03]  /*0550*/  LEA.HI R5, R5, R0, RZ, 0x6 ;  /* 0x0000000005057211 */ /* 0x000fc600078f30ff */
[----:B------:R-:W-:Y:S01]  /*0560*/  STL [R1+0x144], RZ ;  /* 0x000144ff01007387 */ /* 0x000fe20000100800 */
[----:B------:R-:W-:Y:S02]  /*0570*/  IMAD.SHL.U32 R8, R4, 0x8, RZ ;  /* 0x0000000804087824 */ /* 0x000fe400078e00ff */
[----:B------:R-:W-:Y:S01]  /*0580*/  IMAD.MOV R4, RZ, RZ, -R4 ;  /* 0x000000ffff047224 */ /* 0x000fe200078e0a04 */
[----:B------:R-:W-:Y:S02]  /*0590*/  STL [R1+0x148], RZ ;  /* 0x000148ff01007387 */ /* 0x000fe40000100800 */
[----:B------:R-:W-:Y:S01]  /*05a0*/  LEA.HI.SX32 R5, R5, -R8, 0x1a ;  /* 0x8000000805057211 */ /* 0x000fe200078fd2ff */
[----:B------:R-:W-:Y:S01]  /*05b0*/  IMAD R6, R6, R4, R7 ;  /* 0x0000000406067224 */ /* 0x000fe200078e0207 */
[----:B------:R-:W-:Y:S02]  /*05c0*/  STL [R1+0x14c], RZ ;  /* 0x00014cff01007387 */ /* 0x000fe40000100800 */
[----:B------:R-:W-:-:S02]  /*05d0*/  VIMNMX R13, PT, PT, R5, 0x8, PT ;  /* 0x00000008050d7848 */ /* 0x000fc40003fe0100 */
[----:B------:R-:W-:Y:S01]  /*05e0*/  STL [R1+0x160], RZ ;  /* 0x000160ff01007387 */ /* 0x000fe20000100800 */
[----:B------:R-:W-:Y:S02]  /*05f0*/  IABS R11, R6 ;  /* 0x00000006000b7213 */ /* 0x000fe40000000000 */
[----:B------:R-:W-:Y:S01]  /*0600*/  IABS R9, R13 ;  /* 0x0000000d00097213 */ /* 0x000fe20000000000 */
[----:B------:R-:W-:Y:S03]  /*0610*/  STL [R1+0x164], RZ ;  /* 0x000164ff01007387 */ /* 0x000fe60000100800 */
        /* <DEDUP_REMOVED lines=11> */
[----:B------:R-:W-:Y:S04]  /*06d0*/  STL [R1+0x4b8], RZ ;  /* 0x0004b8ff01007387 */ /* 0x000fe80000100800 */
[----:B------:R-:W-:Y:S01]  /*06e0*/  STL [R1+0x4bc], RZ ;  /* 0x0004bcff01007387 */ /* 0x000fe20000100800 */
[----:B------:R-:W0:Y:S03]  /*06f0*/  F2I.FTZ.U32.TRUNC.NTZ R5, R5 ;  /* 0x0000000500057305 */ /* 0x000e26000021f000 */
[----:B------:R-:W-:Y:S04]  /*0700*/  STL [R1+0x4c0], RZ ;  /* 0x0004c0ff01007387 */ /* 0x000fe80000100800 */
[----:B------:R-:W-:Y:S04]  /*0710*/  STL [R1+0x4c4], RZ ;  /* 0x0004c4ff01007387 */ /* 0x000fe80000100800 */
[----:B------:R-:W-:Y:S04]  /*0720*/  STL [R1+0x4c8], RZ ;  /* 0x0004c8ff01007387 */ /* 0x000fe80000100800 */
[----:B------:R-:W-:Y:S01]  /*0730*/  STL [R1+0x4cc], RZ ;  /* 0x0004ccff01007387 */ /* 0x000fe20000100800 */
[----:B0-----:R-:W-:-:S03]  /*0740*/  IMAD.MOV R10, RZ, RZ, -R5 ;  /* 0x000000ffff0a7224 */ /* 0x001fc600078e0a05 */
[----:B------:R-:W-:Y:S01]  /*0750*/  STL [R1+0x1d0], RZ ;  /* 0x0001d0ff01007387 */ /* 0x000fe20000100800 */
[----:B------:R-:W-:Y:S01]  /*0760*/  IMAD.MOV.U32 R4, RZ, RZ, R10 ;  /* 0x000000ffff047224 */ /* 0x000fe200078e000a */
[----:B------:R-:W-:Y:S02]  /*0770*/  IABS R10, R13 ;  /* 0x0000000d000a7213 */ /* 0x000fe40000000000 */
[----:B------:R-:W-:Y:S01]  /*0780*/  STL [R1+0x1d4], RZ ;  /* 0x0001d4ff01007387 */ /* 0x000fe20000100800 */
[----:B------:R-:W-:Y:S02]  /*0790*/  IMAD R7, R4, R9, RZ ;  /* 0x0000000904077224 */ /* 0x000fe400078e02ff */
[----:B------:R-:W-:Y:S01]  /*07a0*/  IMAD.MOV.U32 R4, RZ, RZ, RZ ;  /* 0x000000ffff047224 */ /* 0x000fe200078e00ff */
[----:B------:R-:W-:Y:S03]  /*07b0*/  STL [R1+0x1d8], RZ ;  /* 0x0001d8ff01007387 */ /* 0x000fe60000100800 */
[----:B------:R-:W-:Y:S01]  /*07c0*/  IMAD.HI.U32 R4, R5, R7, R4 ;  /* 0x0000000705047227 */ /* 0x000fe200078e0004 */
[----:B------:R-:W-:Y:S03]  /*07d0*/  STL [R1+0x1dc], RZ ;  /* 0x0001dcff01007387 */ /* 0x000fe60000100800 */
[----:B------:R-:W-:Y:S01]  /*07e0*/  IMAD.MOV R5, RZ, RZ, -R10 ;  /* 0x000000ffff057224 */ /* 0x000fe200078e0a0a */
        /* <DEDUP_REMOVED lines=18> */
[----:B------:R-:W-:Y:S04]  /*0910*/  STL [R1+0x3b4], RZ ;  /* 0x0003b4ff01007387 */ /* 0x000fe80000100800 */
[----:B------:R-:W-:Y:S02]  /*0920*/  STL [R1+0x3b8], RZ ;  /* 0x0003b8ff01007387 */ /* 0x000fe40000100800 */
[----:B------:R-:W-:-:S02]  /*0930*/  @P0 VIADD R0, R0, 0x1 ;  /* 0x0000000100000836 */ /* 0x000fc40000000000 */
[----:B------:R-:W-:Y:S04]  /*0940*/  STL [R1+0x3bc], RZ ;  /* 0x0003bcff01007387 */ /* 0x000fe80000100800 */
[----:B------:R-:W-:Y:S01]  /*0950*/  STL [R1+0x3a0], RZ ;  /* 0x0003a0ff01007387 */ /* 0x000fe20000100800 */
[----:B------:R-:W-:Y:S01]  /*0960*/  @!P2 IMAD.MOV R0, RZ, RZ, -R0 ;  /* 0x000000ffff00a224 */ /* 0x000fe200078e0a00 */
[----:B------:R-:W-:Y:S02]  /*0970*/  @!P1 LOP3.LUT R0, RZ, R13, RZ, 0x33, !PT ;  /* 0x0000000dff009212 */ /* 0x000fe400078e33ff */
[----:B------:R-:W-:Y:S03]  /*0980*/  STL [R1+0x3a4], RZ ;  /* 0x0003a4ff01007387 */ /* 0x000fe60000100800 */
[----:B------:R-:W-:Y:S01]  /*0990*/  IMAD.SHL.U32 R59, R0, 0x80, RZ ;  /* 0x00000080003b7824 */ /* 0x000fe200078e00ff */
[----:B------:R-:W-:Y:S01]  /*09a0*/  STL [R1+0x3a8], RZ ;  /* 0x0003a8ff01007387 */ /* 0x000fe20000100800 */
[----:B------:R-:W-:-:S02]  /*09b0*/  IMAD.MOV R4, RZ, RZ, -R0 ;  /* 0x000000ffff047224 */ /* 0x000fc400078e0a00 */
[----:B------:R-:W-:Y:S01]  /*09c0*/  VIADD R0, R59, 0x1 ;  /* 0x000000013b007836 */ /* 0x000fe20000000000 */
[----:B------:R-:W-:Y:S01]  /*09d0*/  STL [R1+0x3ac], RZ ;  /* 0x0003acff01007387 */ /* 0x000fe20000100800 */
[----:B------:R-:W-:Y:S02]  /*09e0*/  IMAD R4, R13, R4, R6 ;  /* 0x000000040d047224 */ /* 0x000fe400078e0206 */
[C---:B------:R-:W-:Y:S01]  /*09f0*/  VIADD R7, R59.reuse, 0x2 ;  /* 0x000000023b077836 */ /* 0x040fe20000000000 */
[----:B------:R-:W-:Y:S01]  /*0a00*/  STL [R1+0x390], RZ ;  /* 0x000390ff01007387 */ /* 0x000fe20000100800 */
[C---:B------:R-:W-:Y:S02]  /*0a10*/  VIADD R6, R59.reuse, 0x3 ;  /* 0x000000033b067836 */ /* 0x040fe40000000000 */
[----:B------:R-:W-:Y:S01]  /*0a20*/  IMAD.IADD R4, R8, 0x1, R4 ;  /* 0x0000000108047824 */ /* 0x000fe200078e0204 */
[----:B------:R-:W-:Y:S01]  /*0a30*/  STL [R1+0x394], RZ ;  /* 0x000394ff01007387 */ /* 0x000fe20000100800 */
[----:B------:R-:W-:-:S02]  /*0a40*/  VIADD R58, R59, 0x56 ;  /* 0x000000563b3a7836 */ /* 0x000fc40000000000 */
[C---:B------:R-:W-:Y:S01]  /*0a50*/  VIADD R49, R59.reuse, 0x57 ;  /* 0x000000573b317836 */ /* 0x040fe20000000000 */
[----:B------:R-:W-:Y:S01]  /*0a60*/  STL [R1+0x398], RZ ;  /* 0x000398ff01007387 */ /* 0x000fe20000100800 */
[C---:B------:R-:W-:Y:S02]  /*0a70*/  VIADD R48, R59.reuse, 0x58 ;  /* 0x000000583b307836 */ /* 0x040fe40000000000 */
[C---:B------:R-:W-:Y:S01]  /*0a80*/  VIADD R47, R59.reuse, 0x59 ;  /* 0x000000593b2f7836 */ /* 0x040fe20000000000 */
[----:B------:R-:W-:Y:S01]  /*0a90*/  STL [R1+0x39c], RZ ;  /* 0x00039cff01007387 */ /* 0x000fe20000100800 */
[C---:B------:R-:W-:Y:S02]  /*0aa0*/  VIADD R46, R59.reuse, 0x5a ;  /* 0x0000005a3b2e7836 */ /* 0x040fe40000000000 */
[C---:B------:R-:W-:Y:S01]  /*0ab0*/  VIADD R45, R59.reuse, 0x5b ;  /* 0x0000005b3b2d7836 */ /* 0x040fe20000000000 */
        /* <DEDUP_REMOVED lines=48> */
[----:B------:R-:W-:Y:S04]  /*0dc0*/  STL [R1+0x340], RZ ;  /* 0x000340ff01007387 */ /* 0x000fe80000100800 */
        /* <DEDUP_REMOVED lines=155> */
[----:B------:R-:W-:Y:S04]  /*1780*/  STL [R1+0x758], R59 ;  /* 0x0007583b01007387 */ /* 0x000fe80000100800 */
[----:B------:R0:W-:Y:S04]  /*1790*/  STL [R1+0x58c], R0 ;  /* 0x00058c0001007387 */ /* 0x0001e80000100800 */
[----:B------:R1:W-:Y:S04]  /*17a0*/  STL [R1+0x588], R7 ;  /* 0x0005880701007387 */ /* 0x0003e80000100800 */
[----:B------:R2:W-:Y:S01]  /*17b0*/  STL [R1+0x584], R6 ;  /* 0x0005840601007387 */ /* 0x0005e20000100800 */
[C---:B0-----:R-:W-:Y:S01]  /*17c0*/  VIADD R0, R59.reuse, 0x4 ;  /* 0x000000043b007836 */ /* 0x041fe20000000000 */
[----:B------:R-:W0:Y:S01]  /*17d0*/  S2R R14, SR_TID.X ;  /* 0x00000000000e7919 */ /* 0x000e220000002100 */
[----:B-1----:R-:W-:-:S03]  /*17e0*/  VIADD R7, R59, 0x5 ;  /* 0x000000053b077836 */ /* 0x002fc60000000000 */
[----:B------:R1:W-:Y:S01]  /*17f0*/  STL [R1+0x580], R0 ;  /* 0x0005800001007387 */ /* 0x0003e20000100800 */
[----:B--2---:R-:W-:-:S03]  /*1800*/  VIADD R6, R59, 0x6 ;  /* 0x000000063b067836 */ /* 0x004fc60000000000 */
[----:B------:R2:W-:Y:S04]  /*1810*/  STL [R1+0x57c], R7 ;  /* 0x00057c0701007387 */ /* 0x0005e80000100800 */
[----:B------:R3:W-:Y:S01]  /*1820*/  STL [R1+0x578], R6 ;  /* 0x0005780601007387 */ /* 0x0007e20000100800 */
[C---:B-1----:R-:W-:Y:S02]  /*1830*/  VIADD R0, R59.reuse, 0x7 ;  /* 0x000000073b007836 */ /* 0x042fe40000000000 */
[----:B--2---:R-:W-:-:S03]  /*1840*/  VIADD R7, R59, 0x8 ;  /* 0x000000083b077836 */ /* 0x004fc60000000000 */
[----:B------:R1:W-:Y:S01]  /*1850*/  STL [R1+0x574], R0 ;  /* 0x0005740001007387 */ /* 0x0003e20000100800 */
[----:B---3--:R-:W-:-:S03]  /*1860*/  VIADD R6, R59, 0x9 ;  /* 0x000000093b067836 */ /* 0x008fc60000000000 */
[----:B------:R2:W-:Y:S04]  /*1870*/  STL [R1+0x570], R7 ;  /* 0x0005700701007387 */ /* 0x0005e80000100800 */
[----:B------:R3:W-:Y:S01]  /*1880*/  STL [R1+0x56c], R6 ;  /* 0x00056c0601007387 */ /* 0x0007e20000100800 */
[C---:B-1----:R-:W-:Y:S01]  /*1890*/  VIADD R0, R59.reuse, 0xa ;  /* 0x0000000a3b007836 */ /* 0x042fe20000000000 */
[----:B0-----:R-:W-:Y:S01]  /*18a0*/  LOP3.LUT R5, R14, 0x1f, RZ, 0xc0, !PT ;  /* 0x0000001f0e057812 */ /* 0x001fe200078ec0ff */
[----:B--2---:R-:W-:-:S03]  /*18b0*/  VIADD R7, R59, 0xb ;  /* 0x0000000b3b077836 */ /* 0x004fc60000000000 */
[----:B------:R0:W-:Y:S01]  /*18c0*/  STL [R1+0x568], R0 ;  /* 0x0005680001007387 */ /* 0x0001e20000100800 */
[----:B---3--:R-:W-:-:S03]  /*18d0*/  VIADD R6, R59, 0xc ;  /* 0x0000000c3b067836 */ /* 0x008fc60000000000 */
[----:B------:R1:W-:Y:S04]  /*18e0*/  STL [R1+0x564], R7 ;  /* 0x0005640701007387 */ /* 0x0003e80000100800 */
[----:B------:R2:W-:Y:S01]  /*18f0*/  STL [R1+0x560], R6 ;  /* 0x0005600601007387 */ /* 0x0005e20000100800 */
[C---:B0-----:R-:W-:Y:S02]  /*1900*/  VIADD R0, R59.reuse, 0xd ;  /* 0x0000000d3b007836 */ /* 0x041fe40000000000 */
[----:B-1----:R-:W-:-:S03]  /*1910*/  VIADD R7, R59, 0xe ;  /* 0x0000000e3b077836 */ /* 0x002fc60000000000 */
[----:B------:R0:W-:Y:S01]  /*1920*/  STL [R1+0x55c], R0 ;  /* 0x00055c0001007387 */ /* 0x0001e20000100800 */
[----:B--2---:R-:W-:-:S03]  /*1930*/  VIADD R6, R59, 0xf ;  /* 0x0000000f3b067836 */ /* 0x004fc60000000000 */
        /* <DEDUP_REMOVED lines=143> */
[----:B--2---:R-:W-:Y:S02]  /*2230*/  VIADD R6, R59, 0x7e ;  /* 0x0000007e3b067836 */ /* 0x004fe40000000000 */
[----:B0-----:R-:W-:-:S05]  /*2240*/  IMAD.SHL.U32 R0, R4, 0x40, RZ ;  /* 0x0000004004007824 */ /* 0x001fca00078e00ff */
[C---:B------:R-:W-:Y:S01]  /*2250*/  LOP3.LUT R61, R0.reuse, 0x1f, R14, 0xf8, !PT ;  /* 0x0000001f003d7812 */ /* 0x040fe200078ef80e */
[C---:B------:R-:W-:Y:S01]  /*2260*/  VIADD R14, R59.reuse, 0x76 ;  /* 0x000000763b0e7836 */ /* 0x040fe20000000000 */
[----:B------:R-:W-:Y:S01]  /*2270*/  LOP3.LUT R60, R0, 0x20, R5, 0xfe, !PT ;  /* 0x00000020003c7812 */ /* 0x000fe200078efe05 */
[----:B------:R-:W-:Y:S02]  /*2280*/  VIADD R5, R59, 0x7f ;  /* 0x0000007f3b057836 */ /* 0x000fe40000000000 */
[----:B------:R0:W-:Y:S04]  /*2290*/  STL [R1+0x778], R61 ;  /* 0x0007783d01007387 */ /* 0x0001e80000100800 */
[----:B------:R0:W-:Y:S01]  /*22a0*/  STL [R1+0x768], R60 ;  /* 0x0007683c01007387 */ /* 0x0001e20000100800 */
[----:B----4-:R-:W-:Y:S05]  /*22b0*/  BRA.U !UP0, `(.L_x_0) ;  /* 0x0000036908987547 */ /* 0x010fea000b800000 */
[----:B------:R-:W-:Y:S01]  /*22c0*/  IABS R50, R2 ;  /* 0x0000000200327213 */ /* 0x000fe20000000000 */
[----:B------:R-:W1:Y:S01]  /*22d0*/  LDCU.128 UR12, c[0x0][0x380] ;  /* 0x00007000ff0c77ac */ /* 0x000e620008000c00 */
[----:B------:R-:W-:Y:S02]  /*22e0*/  IABS R4, R3 ;  /* 0x0000000300047213 */ /* 0x000fe40000000000 */
[----:B------:R-:W2:Y:S01]  /*22f0*/  I2F.RP R28, R50 ;  /* 0x00000032001c7306 */ /* 0x000ea20000209400 */
[----:B------:R-:W-:Y:S01]  /*2300*/  IABS R51, R61 ;  /* 0x0000003d00337213 */ /* 0x000fe20000000000 */
[----:B------:R-:W3:Y:S01]  /*2310*/  LDCU UR8, c[0x0][0x3a4] ;  /* 0x00007480ff0877ac */ /* 0x000ee20008000800 */
[----:B------:R-:W-:Y:S02]  /*2320*/  IABS R52, R60 ;  /* 0x0000003c00347213 */ /* 0x000fe40000000000 */
[----:B------:R-:W-:Y:S01]  /*2330*/  ISETP.GE.AND P5, PT, R6, RZ, PT ;  /* 0x000000ff0600720c */ /* 0x000fe20003fa6270 */
[----:B------:R-:W4:Y:S01]  /*2340*/  LDCU UR10, c[0x0][0x3b0] ;  /* 0x00007600ff0a77ac */ /* 0x000f220008000800 */
[----:B------:R-:W-:Y:S01]  /*2350*/  IABS R6, R6 ;  /* 0x0000000600067213 */ /* 0x000fe20000000000 */
[----:B------:R-:W5:Y:S01]  /*2360*/  I2F.RP R0, R4 ;  /* 0x0000000400007306 */ /* 0x000f620000209400 */
[----:B------:R-:W-:Y:S01]  /*2370*/  ISETP.GE.AND P0, PT, R5, RZ, PT ;  /* 0x000000ff0500720c */ /* 0x000fe20003f06270 */
[----:B------:R-:W0:Y:S06]  /*2380*/  LDCU UR9, c[0x0][0x3a8] ;  /* 0x00007500ff0977ac */ /* 0x000e2c0008000800 */
[----:B--2---:R-:W2:Y:S08]  /*2390*/  MUFU.RCP R28, R28 ;  /* 0x0000001c001c7308 */ /* 0x004eb00000001000 */
[----:B-----5:R-:W5:Y:S01]  /*23a0*/  MUFU.RCP R0, R0 ;  /* 0x0000000000007308 */ /* 0x020f620000001000 */
[----:B--2---:R-:W-:-:S07]  /*23b0*/  VIADD R28, R28, 0xffffffe ;  /* 0x0ffffffe1c1c7836 */ /* 0x004fce0000000000 */
[----:B------:R2:W0:Y:S01]  /*23c0*/  F2I.FTZ.U32.TRUNC.NTZ R29, R28 ;  /* 0x0000001c001d7305 */ /* 0x000422000021f000 */
[----:B-----5:R-:W-:-:S07]  /*23d0*/  VIADD R0, R0, 0xffffffe ;  /* 0x0ffffffe00007836 */ /* 0x020fce0000000000 */
[----:B------:R-:W5:Y:S01]  /*23e0*/  F2I.FTZ.U32.TRUNC.NTZ R31, R0 ;  /* 0x00000000001f7305 */ /* 0x000f62000021f000 */
[----:B--2---:R-:W-:Y:S02]  /*23f0*/  IMAD.MOV.U32 R28, RZ, RZ, RZ ;  /* 0x000000ffff1c7224 */ /* 0x004fe400078e00ff */
[----:B0-----:R-:W-:-:S04]  /*2400*/  IMAD.MOV R30, RZ, RZ, -R29 ;  /* 0x000000ffff1e7224 */ /* 0x001fc800078e0a1d */
[----:B------:R-:W-:Y:S02]  /*2410*/  IMAD R30, R30, R50, RZ ;  /* 0x000000321e1e7224 */ /* 0x000fe400078e02ff */
[----:B-----5:R-:W-:Y:S02]  /*2420*/  IMAD.MOV R0, RZ, RZ, -R31 ;  /* 0x000000ffff007224 */ /* 0x020fe400078e0a1f */
[----:B------:R-:W-:Y:S01]  /*2430*/  IMAD.HI.U32 R28, R29, R30, R28 ;  /* 0x0000001e1d1c7227 */ /* 0x000fe200078e001c */
[----:B------:R-:W-:-:S03]  /*2440*/  IABS R29, R59 ;  /* 0x0000003b001d7213 */ /* 0x000fc60000000000 */
[----:B------:R-:W-:Y:S02]  /*2450*/  IMAD R0, R0, R4, RZ ;  /* 0x0000000400007224 */ /* 0x000fe400078e02ff */
[----:B------:R-:W-:-:S04]  /*2460*/  IMAD.MOV.U32 R30, RZ, RZ, RZ ;  /* 0x000000ffff1e7224 */ /* 0x000fc800078e00ff */
[----:B------:R-:W-:-:S04]  /*2470*/  IMAD.HI.U32 R0, R31, R0, R30 ;  /* 0x000000001f007227 */ /* 0x000fc800078e001e */
[----:B------:R-:W-:Y:S02]  /*2480*/  IMAD.MOV.U32 R30, RZ, RZ, R29 ;  /* 0x000000ffff1e7224 */ /* 0x000fe400078e001d */
[----:B------:R-:W-:-:S04]  /*2490*/  IMAD.HI.U32 R29, R28, R51, RZ ;  /* 0x000000331c1d7227 */ /* 0x000fc800078e00ff */
[----:B------:R-:W-:Y:S02]  /*24a0*/  IMAD.MOV R29, RZ, RZ, -R29 ;  /* 0x000000ffff1d7224 */ /* 0x000fe400078e0a1d */
[----:B------:R-:W-:-:S04]  /*24b0*/  IMAD.HI.U32 R28, R28, R52, RZ ;  /* 0x000000341c1c7227 */ /* 0x000fc800078e00ff */
[----:B------:R-:W-:Y:S01]  /*24c0*/  IMAD R29, R50, R29, R51 ;  /* 0x0000001d321d7224 */ /* 0x000fe200078e0233 */
[----:B------:R-:W-:Y:S01]  /*24d0*/  IABS R51, R9 ;  /* 0x0000000900337213 */ /* 0x000fe20000000000 */
[----:B------:R-:W-:Y:S02]  /*24e0*/  IMAD.MOV R28, RZ, RZ, -R28 ;  /* 0x000000ffff1c7224 */ /* 0x000fe400078e0a1c */
[----:B------:R-:W-:Y:S01]  /*24f0*/  IMAD.HI.U32 R31, R0, R30, RZ ;  /* 0x0000001e001f7227 */ /* 0x000fe200078e00ff */
[----:B------:R-:W-:-:S03]  /*2500*/  ISETP.GT.U32.AND P1, PT, R50, R29, PT ;  /* 0x0000001d3200720c */ /* 0x000fc60003f24070 */
[----:B------:R-:W-:Y:S01]  /*2510*/  IMAD R28, R50, R28, R52 ;  /* 0x0000001c321c7224 */ /* 0x000fe200078e0234 */
[----:B------:R-:W-:Y:S01]  /*2520*/  IABS R52, R5 ;  /* 0x0000000500347213 */ /* 0x000fe20000000000 */
[----:B------:R-:W-:Y:S01]  /*2530*/  IMAD.MOV R31, RZ, RZ, -R31 ;  /* 0x000000ffff1f7224 */ /* 0x000fe200078e0a1f */
[----:B------:R-:W-:Y:S01]  /*2540*/  IABS R5, R7 ;  /* 0x0000000700057213 */ /* 0x000fe20000000000 */
[----:B------:R-:W-:Y:S01]  /*2550*/  IMAD.HI.U32 R54, R0, R6, RZ ;  /* 0x0000000600367227 */ /* 0x000fe200078e00ff */
[----:B------:R-:W-:-:S03]  /*2560*/  ISETP.GT.U32.AND P2, PT, R50, R28, PT ;  /* 0x0000001c3200720c */ /* 0x000fc60003f44070 */
[----:B------:R-:W-:-:S04]  /*2570*/  IMAD.HI.U32 R55, R0, R52, RZ ;  /* 0x0000003400377227 */ /* 0x000fc800078e00ff */
[----:B------:R-:W-:Y:S02]  /*2580*/  @!P1 IMAD.IADD R29, R29, 0x1, -R50 ;  /* 0x000000011d1d9824 */ /* 0x000fe400078e0a32 */
[----:B------:R-:W-:Y:S02]  /*2590*/  IMAD.MOV R55, RZ, RZ, -R55 ;  /* 0x000000ffff377224 */ /* 0x000fe400078e0a37 */
[----:B------:R-:W-:Y:S01]  /*25a0*/  IMAD R30, R4, R31, R30 ;  /* 0x0000001f041e7224 */ /* 0x000fe200078e021e */
[----:B------:R-:W-:Y:S01]  /*25b0*/  ISETP.GT.U32.AND P6, PT, R50, R29, PT ;  /* 0x0000001d3200720c */ /* 0x000fe20003fc4070 */
[----:B------:R-:W-:Y:S01]  /*25c0*/  @!P2 IMAD.IADD R28, R28, 0x1, -R50 ;  /* 0x000000011c1ca824 */ /* 0x000fe200078e0a32 */
[----:B------:R-:W-:Y:S01]  /*25d0*/  ISETP.GE.AND P2, PT, R61, RZ, PT ;  /* 0x000000ff3d00720c */ /* 0x000fe20003f46270 */
[C---:B------:R-:W-:Y:S01]  /*25e0*/  IMAD R52, R4.reuse, R55, R52 ;  /* 0x0000003704347224 */ /* 0x040fe200078e0234 */
[----:B------:R-:W-:Y:S01]  /*25f0*/  ISETP.GT.U32.AND P3, PT, R4, R30, PT ;  /* 0x0000001e0400720c */ /* 0x000fe20003f64070 */
[----:B------:R-:W-:Y:S01]  /*2600*/  IMAD.MOV R54, RZ, RZ, -R54 ;  /* 0x000000ffff367224 */ /* 0x000fe200078e0a36 */
[----:B------:R-:W-:Y:S01]  /*2610*/  ISETP.GT.U32.AND P1, PT, R50, R28, PT ;  /* 0x0000001c3200720c */ /* 0x000fe20003f24070 */
[----:B------:R-:W-:Y:S01]  /*2620*/  IMAD.HI.U32 R57, R0, R5, RZ ;  /* 0x0000000500397227 */ /* 0x000fe200078e00ff */
[----:B------:R-:W-:-:S02]  /*2630*/  ISETP.GT.U32.AND P4, PT, R4, R52, PT ;  /* 0x000000340400720c */ /* 0x000fc40003f84070 */
[----:B------:R-:W-:Y:S01]  /*2640*/  IABS R31, R8 ;  /* 0x00000008001f7213 */ /* 0x000fe20000000000 */
[----:B------:R-:W-:Y:S01]  /*2650*/  IMAD R6, R4, R54, R6 ;  /* 0x0000003604067224 */ /* 0x000fe200078e0206 */
[----:B------:R-:W-:Y:S01]  /*2660*/  LOP3.LUT R54, RZ, R2, RZ, 0x33, !PT ;  /* 0x00000002ff367212 */ /* 0x000fe200078e33ff */
[--C-:B------:R-:W-:Y:S01]  /*2670*/  @!P6 IMAD.IADD R29, R29, 0x1, -R50.reuse ;  /* 0x000000011d1de824 */ /* 0x100fe200078e0a32 */
[----:B------:R-:W-:Y:S01]  /*2680*/  ISETP.GE.AND P6, PT, R60, RZ, PT ;  /* 0x000000ff3c00720c */ /* 0x000fe20003fc6270 */
[----:B------:R-:W-:Y:S01]  /*2690*/  IMAD.HI.U32 R56, R0, R31, RZ ;  /* 0x0000001f00387227 */ /* 0x000fe200078e00ff */
[----:B------:R-:W-:Y:S02]  /*26a0*/  IABS R61, R25 ;  /* 0x00000019003d7213 */ /* 0x000fe40000000000 */
[----:B------:R-:W-:Y:S01]  /*26b0*/  IABS R60, R26 ;  /* 0x0000001a003c7213 */ /* 0x000fe20000000000 */
[----:B------:R-:W-:Y:S01]  /*26c0*/  @!P1 IMAD.IADD R28, R28, 0x1, -R50 ;  /* 0x000000011c1c9824 */ /* 0x000fe200078e0a32 */
[----:B------:R-:W-:Y:S01]  /*26d0*/  ISETP.NE.AND P1, PT, R2, RZ, PT ;  /* 0x000000ff0200720c */ /* 0x000fe20003f25270 */
[--C-:B------:R-:W-:Y:S01]  /*26e0*/  @!P3 IMAD.IADD R30, R30, 0x1, -R4.reuse ;  /* 0x000000011e1eb824 */ /* 0x100fe200078e0a04 */
[----:B------:R-:W-:Y:S01]  /*26f0*/  IABS R50, R10 ;  /* 0x0000000a00327213 */ /* 0x000fe20000000000 */
[----:B------:R-:W-:Y:S01]  /*2700*/  @!P4 IMAD.IADD R52, R52, 0x1, -R4 ;  /* 0x000000013434c824 */ /* 0x000fe200078e0a04 */
[----:B------:R-:W-:Y:S01]  /*2710*/  ISETP.GE.AND P4, PT, R59, RZ, PT ;  /* 0x000000ff3b00720c */ /* 0x000fe20003f86270 */
[----:B------:R-:W-:Y:S01]  /*2720*/  @!P2 IMAD.MOV R29, RZ, RZ, -R29 ;  /* 0x000000ffff1da224 */ /* 0x000fe200078e0a1d */
[C---:B------:R-:W-:Y:S01]  /*2730*/  ISETP.GT.U32.AND P3, PT, R4.reuse, R30, PT ;  /* 0x0000001e0400720c */ /* 0x040fe20003f64070 */
[----:B------:R-:W-:Y:S01]  /*2740*/  @!P6 IMAD.MOV R28, RZ, RZ, -R28 ;  /* 0x000000ffff1ce224 */ /* 0x000fe200078e0a1c */
[----:B------:R-:W-:Y:S01]  /*2750*/  ISETP.GT.U32.AND P6, PT, R4, R52, PT ;  /* 0x000000340400720c */ /* 0x000fe20003fc4070 */
[----:B------:R-:W-:Y:S01]  /*2760*/  IMAD.HI.U32 R53, R0, R51, RZ ;  /* 0x0000003300357227 */ /* 0x000fe200078e00ff */
[----:B------:R-:W-:-:S02]  /*2770*/  SEL R29, R54, R29, !P1 ;  /* 0x0000001d361d7207 */ /* 0x000fc40004800000 */
[----:B------:R-:W-:Y:S01]  /*2780*/  SEL R28, R54, R28, !P1 ;  /* 0x0000001c361c7207 */ /* 0x000fe20004800000 */
[----:B------:R-:W-:Y:S01]  /*2790*/  IMAD.MOV R57, RZ, RZ, -R57 ;  /* 0x000000ffff397224 */ /* 0x000fe200078e0a39 */
[C---:B------:R-:W-:Y:S01]  /*27a0*/  ISETP.GT.U32.AND P1, PT, R4.reuse, R6, PT ;  /* 0x000000060400720c */ /* 0x040fe20003f24070 */
[----:B------:R-:W-:Y:S01]  /*27b0*/  IMAD.MOV R56, RZ, RZ, -R56 ;  /* 0x000000ffff387224 */ /* 0x000fe200078e0a38 */
[----:B------:R0:W-:Y:S01]  /*27c0*/  STL [R1+0x1f4], R29 ;  /* 0x0001f41d01007387 */ /* 0x0001e20000100800 */
[----:B------:R-:W-:Y:S01]  /*27d0*/  IMAD.MOV R53, RZ, RZ, -R53 ;  /* 0x000000ffff357224 */ /* 0x000fe200078e0a35 */
[----:B------:R-:W-:Y:S01]  /*27e0*/  IABS R2, R12 ;  /* 0x0000000c00027213 */ /* 0x000fe20000000000 */
[C---:B------:R-:W-:Y:S01]  /*27f0*/  IMAD R5, R4.reuse, R57, R5 ;  /* 0x0000003904057224 */ /* 0x040fe200078e0205 */
[----:B------:R2:W-:Y:S01]  /*2800*/  STL [R1+0x1f0], R28 ;  /* 0x0001f01c01007387 */ /* 0x0005e20000100800 */
[C---:B------:R-:W-:Y:S02]  /*2810*/  IMAD R31, R4.reuse, R56, R31 ;  /* 0x00000038041f7224 */ /* 0x040fe400078e021f */
[C---:B------:R-:W-:Y:S01]  /*2820*/  IMAD R51, R4.reuse, R53, R51 ;  /* 0x0000003504337224 */ /* 0x040fe200078e0233 */
[----:B------:R-:W-:Y:S01]  /*2830*/  ISETP.GT.U32.AND P2, PT, R4, R5, PT ;  /* 0x000000050400720c */ /* 0x000fe20003f44070 */
[--C-:B------:R-:W-:Y:S01]  /*2840*/  @!P3 IMAD.IADD R30, R30, 0x1, -R4.reuse ;  /* 0x000000011e1eb824 */ /* 0x100fe200078e0a04 */
[----:B------:R-:W-:Y:S01]  /*2850*/  ISETP.GT.U32.AND P3, PT, R4, R31, PT ;  /* 0x0000001f0400720c */ /* 0x000fe20003f64070 */
[----:B------:R-:W-:Y:S01]  /*2860*/  @!P6 IMAD.IADD R52, R52, 0x1, -R4 ;  /* 0x000000013434e824 */ /* 0x000fe200078e0a04 */
[----:B------:R-:W-:Y:S01]  /*2870*/  ISETP.GT.U32.AND P6, PT, R4, R51, PT ;  /* 0x000000330400720c */ /* 0x000fe20003fc4070 */
[----:B------:R-:W-:Y:S01]  /*2880*/  IMAD.HI.U32 R54, R0, R50, RZ ;  /* 0x0000003200367227 */ /* 0x000fe200078e00ff */
[----:B------:R-:W-:-:S03]  /*2890*/  IABS R53, R11 ;  /* 0x0000000b00357213 */ /* 0x000fc60000000000 */
[----:B------:R-:W-:Y:S02]  /*28a0*/  IMAD.MOV R54, RZ, RZ, -R54 ;  /* 0x000000ffff367224 */ /* 0x000fe400078e0a36 */
[----:B------:R-:W-:Y:S01]  /*28b0*/  @!P1 IMAD.IADD R6, R6, 0x1, -R4 ;  /* 0x0000000106069824 */ /* 0x000fe200078e0a04 */
[----:B------:R-:W-:Y:S01]  /*28c0*/  ISETP.GE.AND P1, PT, R7, RZ, PT ;  /* 0x000000ff0700720c */ /* 0x000fe20003f26270 */
[----:B------:R-:W-:Y:S02]  /*28d0*/  IMAD.MOV.U32 R55, RZ, RZ, R30 ;  /* 0x000000ffff377224 */ /* 0x000fe400078e001e */
[C---:B------:R-:W-:Y:S02]  /*28e0*/  IMAD R50, R4.reuse, R54, R50 ;  /* 0x0000003604327224 */ /* 0x040fe400078e0232 */
[----:B------:R-:W-:Y:S01]  /*28f0*/  @!P2 IMAD.IADD R5, R5, 0x1, -R4 ;  /* 0x000000010505a824 */ /* 0x000fe200078e0a04 */
[----:B------:R-:W-:Y:S01]  /*2900*/  ISETP.GT.U32.AND P2, PT, R4, R6, PT ;  /* 0x000000060400720c */ /* 0x000fe20003f44070 */
[----:B------:R-:W-:-:S02]  /*2910*/  IMAD.MOV.U32 R30, RZ, RZ, R52 ;  /* 0x000000ffff1e7224 */ /* 0x000fc400078e0034 */
[----:B0-----:R-:W-:-:S04]  /*2920*/  IMAD.HI.U32 R29, R0, R53, RZ ;  /* 0x00000035001d7227 */ /* 0x001fc800078e00ff */
[--C-:B------:R-:W-:Y:S01]  /*2930*/  @!P3 IMAD.IADD R31, R31, 0x1, -R4.reuse ;  /* 0x000000011f1fb824 */ /* 0x100fe200078e0a04 */
[C---:B------:R-:W-:Y:S01]  /*2940*/  ISETP.GT.U32.AND P3, PT, R4.reuse, R5, PT ;  /* 0x000000050400720c */ /* 0x040fe20003f64070 */
[----:B------:R-:W-:Y:S02]  /*2950*/  @!P6 IMAD.IADD R51, R51, 0x1, -R4 ;  /* 0x000000013333e824 */ /* 0x000fe400078e0a04 */
[----:B------:R-:W-:Y:S01]  /*2960*/  @!P0 IMAD.MOV R30, RZ, RZ, -R30 ;  /* 0x000000ffff1e8224 */ /* 0x000fe200078e0a1e */
[C---:B------:R-:W-:Y:S01]  /*2970*/  ISETP.GT.U32.AND P0, PT, R4.reuse, R50, PT ;  /* 0x000000320400720c */ /* 0x040fe20003f04070 */
[----:B------:R-:W-:Y:S01]  /*2980*/  IMAD.MOV R29, RZ, RZ, -R29 ;  /* 0x000000ffff1d7224 */ /* 0x000fe200078e0a1d */
[C---:B------:R-:W-:Y:S01]  /*2990*/  ISETP.GT.U32.AND P6, PT, R4.reuse, R31, PT ;  /* 0x0000001f0400720c */ /* 0x040fe20003fc4070 */
[----:B------:R-:W-:Y:S01]  /*29a0*/  @!P4 IMAD.MOV R55, RZ, RZ, -R55 ;  /* 0x000000ffff37c224 */ /* 0x000fe200078e0a37 */
[----:B------:R-:W-:Y:S01]  /*29b0*/  ISETP.GT.U32.AND P4, PT, R4, R51, PT ;  /* 0x000000330400720c */ /* 0x000fe20003f84070 */
[----:B--2---:R-:W-:-:S03]  /*29c0*/  IMAD.HI.U32 R28, R0, R2, RZ ;  /* 0x00000002001c7227 */ /* 0x004fc600078e00ff */
[----:B------:R-:W-:Y:S01]  /*29d0*/  STL [R1+0xec], R55 ;  /* 0x0000ec3701007387 */ /* 0x000fe20000100800 */
[----:B------:R-:W-:Y:S01]  /*29e0*/  IMAD R7, R4, R29, R53 ;  /* 0x0000001d04077224 */ /* 0x000fe200078e0235 */
[----:B------:R-:W-:Y:S01]  /*29f0*/  IABS R29, R13 ;  /* 0x0000000d001d7213 */ /* 0x000fe20000000000 */
[----:B------:R-:W-:Y:S01]  /*2a00*/  IMAD.MOV R28, RZ, RZ, -R28 ;  /* 0x000000ffff1c7224 */ /* 0x000fe200078e0a1c */
[----:B------:R0:W-:Y:S01]  /*2a10*/  STL [R1+0xf0], R30 ;  /* 0x0000f01e01007387 */ /* 0x0001e20000100800 */
[----:B------:R-:W-:Y:S01]  /*2a20*/  @!P2 IMAD.IADD R6, R6, 0x1, -R4 ;  /* 0x000000010606a824 */ /* 0x000fe200078e0a04 */
[C---:B------:R-:W-:Y:S01]  /*2a30*/  ISETP.GT.U32.AND P2, PT, R4.reuse, R7, PT ;  /* 0x000000070400720c */ /* 0x040fe20003f44070 */
[----:B------:R-:W-:Y:S01]  /*2a40*/  IMAD R2, R4, R28, R2 ;  /* 0x0000001c04027224 */ /* 0x000fe200078e0202 */
[----:B------:R-:W-:Y:S01]  /*2a50*/  IABS R28, R14 ;  /* 0x0000000e001c7213 */ /* 0x000fe20000000000 */
[--C-:B------:R-:W-:Y:S01]  /*2a60*/  @!P3 IMAD.IADD R5, R5, 0x1, -R4.reuse ;  /* 0x000000010505b824 */ /* 0x100fe200078e0a04 */
[----:B------:R-:W-:Y:S01]  /*2a70*/  ISETP.GE.AND P3, PT, R8, RZ, PT ;  /* 0x000000ff0800720c */ /* 0x000fe20003f66270 */
[----:B------:R-:W-:Y:S01]  /*2a80*/  @!P0 IMAD.IADD R50, R50, 0x1, -R4 ;  /* 0x0000000132328824 */ /* 0x000fe200078e0a04 */
[----:B------:R-:W-:Y:S01]  /*2a90*/  ISETP.GE.AND P0, PT, R10, RZ, PT ;  /* 0x000000ff0a00720c */ /* 0x000fe20003f06270 */
[----:B------:R-:W-:-:S02]  /*2aa0*/  IMAD.MOV.U32 R52, RZ, RZ, R6 ;  /* 0x000000ffff347224 */ /* 0x000fc400078e0006 */
[----:B------:R-:W-:-:S04]  /*2ab0*/  IMAD.HI.U32 R8, R0, R29, RZ ;  /* 0x0000001d00087227 */ /* 0x000fc800078e00ff */
[----:B------:R-:W-:Y:S01]  /*2ac0*/  @!P4 IMAD.IADD R51, R51, 0x1, -R4 ;  /* 0x000000013333c824 */ /* 0x000fe200078e0a04 */
[----:B------:R-:W-:Y:S01]  /*2ad0*/  ISETP.GE.AND P4, PT, R9, RZ, PT ;  /* 0x000000ff0900720c */ /* 0x000fe20003f86270 */
[----:B------:R-:W-:Y:S01]  /*2ae0*/  @!P5 IMAD.MOV R52, RZ, RZ, -R52 ;  /* 0x000000ffff34d224 */ /* 0x000fe200078e0a34 */
[C---:B------:R-:W-:Y:S01]  /*2af0*/  ISETP.GT.U32.AND P5, PT, R4.reuse, R50, PT ;  /* 0x000000320400720c */ /* 0x040fe20003fa4070 */
[----:B------:R-:W-:Y:S01]  /*2b00*/  @!P6 IMAD.IADD R31, R31, 0x1, -R4 ;  /* 0x000000011f1fe824 */ /* 0x000fe200078e0a04 */
[----:B------:R-:W-:Y:S01]  /*2b10*/  ISETP.GT.U32.AND P6, PT, R4, R2, PT ;  /* 0x000000020400720c */ /* 0x000fe20003fc4070 */
[----:B------:R-:W-:Y:S01]  /*2b20*/  IMAD.MOV R8, RZ, RZ, -R8 ;  /* 0x000000ffff087224 */ /* 0x000fe200078e0a08 */
[----:B------:R-:W-:Y:S01]  /*2b30*/  STL [R1+0xc4], R52 ;  /* 0x0000c43401007387 */ /* 0x000fe20000100800 */
[----:B------:R-:W-:-:S04]  /*2b40*/  IMAD.HI.U32 R9, R0, R28, RZ ;  /* 0x0000001c00097227 */ /* 0x000fc800078e00ff */
[----:B------:R-:W-:Y:S01]  /*2b50*/  @!P2 IMAD.IADD R7, R7, 0x1, -R4 ;  /* 0x000000010707a824 */ /* 0x000fe200078e0a04 */
[----:B------:R-:W-:Y:S01]  /*2b60*/  ISETP.GE.AND P2, PT, R11, RZ, PT ;  /* 0x000000ff0b00720c */ /* 0x000fe20003f46270 */
[C---:B------:R-:W-:Y:S01]  /*2b70*/  IMAD R8, R4.reuse, R8, R29 ;  /* 0x0000000804087224 */ /* 0x040fe200078e021d */
[----:B------:R-:W-:Y:S01]  /*2b80*/  IABS R11, R17 ;  /* 0x00000011000b7213 */ /* 0x000fe20000000000 */
[----:B------:R-:W-:Y:S02]  /*2b90*/  IMAD.MOV R9, RZ, RZ, -R9 ;  /* 0x000000ffff097224 */ /* 0x000fe400078e0a09 */
[----:B0-----:R-:W-:Y:S01]  /*2ba0*/  IMAD.MOV.U32 R30, RZ, RZ, R5 ;  /* 0x000000ffff1e7224 */ /* 0x001fe200078e0005 */
[----:B------:R-:W-:Y:S01]  /*2bb0*/  IABS R5, R15 ;  /* 0x0000000f00057213 */ /* 0x000fe20000000000 */
[----:B------:R-:W-:Y:S02]  /*2bc0*/  IMAD.MOV.U32 R10, RZ, RZ, R31 ;  /* 0x000000ffff0a7224 */ /* 0x000fe400078e001f */
[----:B------:R-:W-:Y:S01]  /*2bd0*/  @!P1 IMAD.MOV R30, RZ, RZ, -R30 ;  /* 0x000000ffff1e9224 */ /* 0x000fe200078e0a1e */
[----:B------:R-:W-:Y:S01]  /*2be0*/  ISETP.GT.U32.AND P1, PT, R4, R7, PT ;  /* 0x000000070400720c */ /* 0x000fe20003f24070 */
[----:B------:R-:W-:-:S02]  /*2bf0*/  IMAD.MOV.U32 R6, RZ, RZ, R51 ;  /* 0x000000ffff067224 */ /* 0x000fc400078e0033 */
[----:B------:R-:W-:Y:S01]  /*2c00*/  @!P3 IMAD.MOV R10, RZ, RZ, -R10 ;  /* 0x000000ffff0ab224 */ /* 0x000fe200078e0a0a */
[C---:B------:R-:W-:Y:S01]  /*2c10*/  ISETP.GT.U32.AND P3, PT, R4.reuse, R8, PT ;  /* 0x000000080400720c */ /* 0x040fe20003f64070 */
[----:B------:R-:W-:Y:S01]  /*2c20*/  IMAD R28, R4, R9, R28 ;  /* 0x00000009041c7224 */ /* 0x000fe200078e021c */
[----:B------:R-:W-:Y:S01]  /*2c30*/  STL [R1+0xb4], R30 ;  /* 0x0000b41e01007387 */ /* 0x000fe20000100800 */
[----:B------:R-:W-:Y:S01]  /*2c40*/  @!P4 IMAD.MOV R6, RZ, RZ, -R6 ;  /* 0x000000ffff06c224 */ /* 0x000fe200078e0a06 */
[----:B------:R-:W-:Y:S01]  /*2c50*/  ISETP.GE.AND P4, PT, R12, RZ, PT ;  /* 0x000000ff0c00720c */ /* 0x000fe20003f86270 */
[--C-:B------:R-:W-:Y:S01]  /*2c60*/  @!P5 IMAD.IADD R50, R50, 0x1, -R4.reuse ;  /* 0x000000013232d824 */ /* 0x100fe200078e0a04 */
[----:B------:R-:W-:Y:S01]  /*2c70*/  ISETP.GT.U32.AND P5, PT, R4, R28, PT ;  /* 0x0000001c0400720c */ /* 0x000fe20003fa4070 */
[----:B------:R0:W-:Y:S01]  /*2c80*/  STL [R1+0x9c], R10 ;  /* 0x00009c0a01007387 */ /* 0x0001e20000100800 */
[--C-:B------:R-:W-:Y:S01]  /*2c90*/  @!P6 IMAD.IADD R2, R2, 0x1, -R4.reuse ;  /* 0x000000010202e824 */ /* 0x100fe200078e0a04 */
[----:B------:R-:W-:Y:S01]  /*2ca0*/  IABS R9, R16 ;  /* 0x0000001000097213 */ /* 0x000fe20000000000 */
[--C-:B------:R-:W-:Y:S01]  /*2cb0*/  @!P1 IMAD.IADD R7, R7, 0x1, -R4.reuse ;  /* 0x0000000107079824 */ /* 0x100fe200078e0a04 */
[----:B------:R2:W-:Y:S01]  /*2cc0*/  STL [R1+0x94], R6 ;  /* 0x0000940601007387 */ /* 0x0005e20000100800 */
[----:B------:R-:W-:Y:S01]  /*2cd0*/  ISETP.GE.AND P1, PT, R13, RZ, PT ;  /* 0x000000ff0d00720c */ /* 0x000fe20003f26270 */
[----:B------:R-:W-:Y:S01]  /*2ce0*/  @!P3 IMAD.IADD R8, R8, 0x1, -R4 ;  /* 0x000000010808b824 */ /* 0x000fe200078e0a04 */
[----:B------:R-:W-:-:S02]  /*2cf0*/  ISETP.GT.U32.AND P6, PT, R4, R2, PT ;  /* 0x000000020400720c */ /* 0x000fc40003fc4070 */
[----:B------:R-:W-:Y:S01]  /*2d00*/  ISETP.GE.AND P3, PT, R15, RZ, PT ;  /* 0x000000ff0f00720c */ /* 0x000fe20003f66270 */
[----:B0-----:R-:W-:Y:S02]  /*2d10*/  IMAD.MOV.U32 R10, RZ, RZ, R50 ;  /* 0x000000ffff0a7224 */ /* 0x001fe400078e0032 */
[----:B------:R-:W-:Y:S01]  /*2d20*/  @!P5 IMAD.IADD R28, R28, 0x1, -R4 ;  /* 0x000000011c1cd824 */ /* 0x000fe200078e0a04 */
[----:B------:R-:W-:Y:S01]  /*2d30*/  ISETP.GT.U32.AND P5, PT, R4, R8, PT ;  /* 0x000000080400720c */ /* 0x000fe20003fa4070 */
[----:B--2---:R-:W-:-:S04]  /*2d40*/  IMAD.HI.U32 R6, R0, R5, RZ ;  /* 0x0000000500067227 */ /* 0x004fc800078e00ff */
[----:B------:R-:W-:Y:S01]  /*2d50*/  @!P0 IMAD.MOV R10, RZ, RZ, -R10 ;  /* 0x000000ffff0a8224 */ /* 0x000fe200078e0a0a */
[----:B------:R-:W-:Y:S01]  /*2d60*/  ISETP.GT.U32.AND P0, PT, R4, R28, PT ;  /* 0x0000001c0400720c */ /* 0x000fe20003f04070 */
[----:B------:R-:W-:Y:S02]  /*2d70*/  IMAD.MOV R6, RZ, RZ, -R6 ;  /* 0x000000ffff067224 */ /* 0x000fe400078e0a06 */
[--C-:B------:R-:W-:Y:S01]  /*2d80*/  @!P6 IMAD.IADD R2, R2, 0x1, -R4.reuse ;  /* 0x000000010202e824 */ /* 0x100fe200078e0a04 */
[----:B------:R0:W-:Y:S01]  /*2d90*/  STL [R1+0x90], R10 ;  /* 0x0000900a01007387 */ /* 0x0001e20000100800 */
[----:B------:R-:W-:Y:S01]  /*2da0*/  IMAD R6, R4, R6, R5 ;  /* 0x0000000604067224 */ /* 0x000fe200078e0205 */
[----:B------:R-:W-:Y:S01]  /*2db0*/  ISETP.GE.AND P6, PT, R14, RZ, PT ;  /* 0x000000ff0e00720c */ /* 0x000fe20003fc6270 */
[----:B------:R-:W-:Y:S01]  /*2dc0*/  @!P5 IMAD.IADD R8, R8, 0x1, -R4 ;  /* 0x000000010808d824 */ /* 0x000fe200078e0a04 */
[----:B------:R-:W-:Y:S01]  /*2dd0*/  ISETP.GE.AND P5, PT, R17, RZ, PT ;  /* 0x000000ff1100720c */ /* 0x000fe20003fa6270 */
[----:B------:R-:W-:-:S04]  /*2de0*/  IMAD.HI.U32 R5, R0, R9, RZ ;  /* 0x0000000900057227 */ /* 0x000fc800078e00ff */
[----:B------:R-:W-:Y:S01]  /*2df0*/  @!P4 IMAD.MOV R2, RZ, RZ, -R2 ;  /* 0x000000ffff02c224 */ /* 0x000fe200078e0a02 */
[----:B------:R-:W-:Y:S01]  /*2e00*/  ISETP.GE.AND P4, PT, R16, RZ, PT ;  /* 0x000000ff1000720c */ /* 0x000fe20003f86270 */
[----:B0-----:R-:W-:Y:S02]  /*2e10*/  IMAD.MOV.U32 R10, RZ, RZ, R7 ;  /* 0x000000ffff0a7224 */ /* 0x001fe400078e0007 */
[----:B------:R-:W-:-:S04]  /*2e20*/  IMAD.HI.U32 R7, R0, R11, RZ ;  /* 0x0000000b00077227 */ /* 0x000fc800078e00ff */
[----:B------:R-:W-:Y:S01]  /*2e30*/  @!P2 IMAD.MOV R10, RZ, RZ, -R10 ;  /* 0x000000ffff0aa224 */ /* 0x000fe200078e0a0a */
[----:B------:R-:W-:Y:S01]  /*2e40*/  ISETP.GT.U32.AND P2, PT, R4, R6, PT ;  /* 0x000000060400720c */ /* 0x000fe20003f44070 */
[----:B------:R-:W-:Y:S02]  /*2e50*/  IMAD.MOV R5, RZ, RZ, -R5 ;  /* 0x000000ffff057224 */ /* 0x000fe400078e0a05 */
[----:B------:R-:W-:Y:S01]  /*2e60*/  @!P0 IMAD.IADD R28, R28, 0x1, -R4 ;  /* 0x000000011c1c8824 */ /* 0x000fe200078e0a04 */
[----:B------:R0:W-:Y:S01]  /*2e70*/  STL [R1+0x8c], R10 ;  /* 0x00008c0a01007387 */ /* 0x0001e20000100800 */
[----:B------:R-:W-:Y:S01]  /*2e80*/  IMAD.MOV R7, RZ, RZ, -R7 ;  /* 0x000000ffff077224 */ /* 0x000fe200078e0a07 */
[----:B------:R-:W-:Y:S01]  /*2e90*/  ISETP.GE.AND P0, PT, R18, RZ, PT ;  /* 0x000000ff1200720c */ /* 0x000fe20003f06270 */
[----:B------:R-:W-:Y:S01]  /*2ea0*/  IMAD.MOV.U32 R14, RZ, RZ, R28 ;  /* 0x000000ffff0e7224 */ /* 0x000fe200078e001c */
[----:B------:R2:W-:Y:S01]  /*2eb0*/  STL [R1+0x88], R2 ;  /* 0x0000880201007387 */ /* 0x0005e20000100800 */
[----:B------:R-:W-:Y:S01]  /*2ec0*/  IMAD R11, R4, R7, R11 ;  /* 0x00000007040b7224 */ /* 0x000fe200078e020b */
[----:B------:R-:W-:Y:S01]  /*2ed0*/  IABS R7, R21 ;  /* 0x0000001500077213 */ /* 0x000fe20000000000 */
[----:B------:R-:W-:-:S02]  /*2ee0*/  @!P6 IMAD.MOV R14, RZ, RZ, -R14 ;  /* 0x000000ffff0ee224 */ /* 0x000fc400078e0a0e */
[----:B------:R-:W-:Y:S01]  /*2ef0*/  @!P2 IMAD.IADD R6, R6, 0x1, -R4 ;  /* 0x000000010606a824 */ /* 0x000fe200078e0a04 */
[----:B------:R-:W-:Y:S01]  /*2f00*/  ISETP.GE.AND P2, PT, R19, RZ, PT ;  /* 0x000000ff1300720c */ /* 0x000fe20003f46270 */
[----:B0-----:R-:W-:Y:S01]  /*2f10*/  IMAD.MOV.U32 R10, RZ, RZ, R8 ;  /* 0x000000ffff0a7224 */ /* 0x001fe200078e0008 */
[----:B------:R-:W-:Y:S01]  /*2f20*/  IABS R8, R18 ;  /* 0x0000001200087213 */ /* 0x000fe20000000000 */
[C---:B--2---:R-:W-:Y:S01]  /*2f30*/  IMAD R2, R4.reuse, R5, R9 ;  /* 0x0000000504027224 */ /* 0x044fe200078e0209 */
[----:B------:R-:W-:Y:S01]  /*2f40*/  IABS R9, R20 ;  /* 0x0000001400097213 */ /* 0x000fe20000000000 */
[----:B------:R-:W-:Y:S01]  /*2f50*/  @!P1 IMAD.MOV R10, RZ, RZ, -R10 ;  /* 0x000000ffff0a9224 */ /* 0x000fe200078e0a0a */
[----:B------:R-:W-:Y:S01]  /*2f60*/  ISETP.GT.U32.AND P1, PT, R4, R6, PT ;  /* 0x000000060400720c */ /* 0x000fe20003f24070 */
[----:B------:R-:W-:Y:S01]  /*2f70*/  IMAD.HI.U32 R13, R0, R8, RZ ;  /* 0x00000008000d7227 */ /* 0x000fe200078e00ff */
[----:B------:R-:W-:Y:S02]  /*2f80*/  ISETP.GT.U32.AND P6, PT, R4, R2, PT ;  /* 0x000000020400720c */ /* 0x000fe40003fc4070 */
[----:B------:R0:W-:Y:S01]  /*2f90*/  STL [R1+0x84], R10 ;  /* 0x0000840a01007387 */ /* 0x0001e20000100800 */
[----:B------:R-:W-:Y:S01]  /*2fa0*/  IMAD.MOV R13, RZ, RZ, -R13 ;  /* 0x000000ffff0d7224 */ /* 0x000fe200078e0a0d */
[----:B------:R-:W-:-:S02]  /*2fb0*/  IABS R5, R22 ;  /* 0x0000001600057213 */ /* 0x000fc40000000000 */
[----:B------:R2:W-:Y:S01]  /*2fc0*/  STL [R1+0x40], R14 ;  /* 0x0000400e01007387 */ /* 0x0005e20000100800 */
[----:B------:R-:W-:Y:S02]  /*2fd0*/  IMAD R8, R4, R13, R8 ;  /* 0x0000000d04087224 */ /* 0x000fe400078e0208 */
[----:B------:R-:W-:Y:S01]  /*2fe0*/  IMAD.HI.U32 R13, R0, R7, RZ ;  /* 0x00000007000d7227 */ /* 0x000fe200078e00ff */
[----:B0-----:R-:W-:-:S03]  /*2ff0*/  IABS R10, R19 ;  /* 0x00000013000a7213 */ /* 0x001fc60000000000 */
[--C-:B------:R-:W-:Y:S01]  /*3000*/  @!P1 IMAD.IADD R6, R6, 0x1, -R4.reuse ;  /* 0x0000000106069824 */ /* 0x100fe200078e0a04 */
[----:B------:R-:W-:Y:S01]  /*3010*/  ISETP.GT.U32.AND P1, PT, R4, R11, PT ;  /* 0x0000000b0400720c */ /* 0x000fe20003f24070 */
[----:B------:R-:W-:Y:S01]  /*3020*/  @!P6 IMAD.IADD R2, R2, 0x1, -R4 ;  /* 0x000000010202e824 */ /* 0x000fe200078e0a04 */
[----:B------:R-:W-:Y:S01]  /*3030*/  ISETP.GT.U32.AND P6, PT, R4, R8, PT ;  /* 0x000000080400720c */ /* 0x000fe20003fc4070 */
[----:B------:R-:W-:-:S04]  /*3040*/  IMAD.HI.U32 R12, R0, R10, RZ ;  /* 0x0000000a000c7227 */ /* 0x000fc800078e00ff */
[----:B------:R-:W-:Y:S02]  /*3050*/  IMAD.MOV.U32 R15, RZ, RZ, R6 ;  /* 0x000000ffff0f7224 */ /* 0x000fe400078e0006 */
[----:B------:R-:W-:Y:S02]  /*3060*/  IMAD.MOV R12, RZ, RZ, -R12 ;  /* 0x000000ffff0c7224 */ /* 0x000fe400078e0a0c */
[----:B--2---:R-:W-:-:S04]  /*3070*/  IMAD.HI.U32 R14, R0, R9, RZ ;  /* 0x00000009000e7227 */ /* 0x004fc800078e00ff */
[----:B------:R-:W-:Y:S01]  /*3080*/  @!P1 IMAD.IADD R11, R11, 0x1, -R4 ;  /* 0x000000010b0b9824 */ /* 0x000fe200078e0a04 */
[C---:B------:R-:W-:Y:S01]  /*3090*/  ISETP.GT.U32.AND P1, PT, R4.reuse, R2, PT ;  /* 0x000000020400720c */ /* 0x040fe20003f24070 */
[----:B------:R-:W-:Y:S02]  /*30a0*/  @!P3 IMAD.MOV R15, RZ, RZ, -R15 ;  /* 0x000000ffff0fb224 */ /* 0x000fe400078e0a0f */
[C---:B------:R-:W-:Y:S01]  /*30b0*/  IMAD R10, R4.reuse, R12, R10 ;  /* 0x0000000c040a7224 */ /* 0x040fe200078e020a */
[----:B------:R-:W-:Y:S01]  /*30c0*/  ISETP.GT.U32.AND P3, PT, R4, R11, PT ;  /* 0x0000000b0400720c */ /* 0x000fe20003f64070 */
[----:B------:R-:W-:Y:S01]  /*30d0*/  IMAD.MOV R14, RZ, RZ, -R14 ;  /* 0x000000ffff0e7224 */ /* 0x000fe200078e0a0e */
[----:B------:R0:W-:Y:S01]  /*30e0*/  STL [R1+0x3c], R15 ;  /* 0x00003c0f01007387 */ /* 0x0001e20000100800 */
[----:B------:R-:W-:Y:S02]  /*30f0*/  IMAD.MOV R13, RZ, RZ, -R13 ;  /* 0x000000ffff0d7224 */ /* 0x000fe400078e0a0d */
[----:B------:R-:W-:-:S02]  /*3100*/  @!P6 IMAD.IADD R8, R8, 0x1, -R4 ;  /* 0x000000010808e824 */ /* 0x000fc400078e0a04 */
[----:B------:R-:W-:Y:S02]  /*3110*/  IMAD R9, R4, R14, R9 ;  /* 0x0000000e04097224 */ /* 0x000fe400078e0209 */
[----:B------:R-:W-:Y:S01]  /*3120*/  @!P1 IMAD.IADD R2, R2, 0x1, -R4 ;  /* 0x0000000102029824 */ /* 0x000fe200078e0a04 */
[C---:B------:R-:W-:Y:S01]  /*3130*/  ISETP.GT.U32.AND P6, PT, R4.reuse, R8, PT ;  /* 0x000000080400720c */ /* 0x040fe20003fc4070 */
[C---:B------:R-:W-:Y:S01]  /*3140*/  IMAD R7, R4.reuse, R13, R7 ;  /* 0x0000000d04077224 */ /* 0x040fe200078e0207 */
[----:B------:R-:W-:Y:S01]  /*3150*/  IABS R13, R23 ;  /* 0x00000017000d7213 */ /* 0x000fe20000000000 */
[----:B0-----:R-:W-:Y:S01]  /*3160*/  IMAD.MOV.U32 R15, RZ, RZ, R2 ;  /* 0x000000ffff0f7224 */ /* 0x001fe200078e0002 */
[----:B------:R-:W-:Y:S01]  /*3170*/  ISETP.GT.U32.AND P1, PT, R4, R10, PT ;  /* 0x0000000a0400720c */ /* 0x000fe20003f24070 */
[----:B------:R-:W-:-:S04]  /*3180*/  IMAD.HI.U32 R12, R0, R5, RZ ;  /* 0x00000005000c7227 */ /* 0x000fc800078e00ff */
[----:B------:R-:W-:Y:S01]  /*3190*/  @!P4 IMAD.MOV R15, RZ, RZ, -R15 ;  /* 0x000000ffff0fc224 */ /* 0x000fe200078e0a0f */
[----:B------:R-:W-:Y:S01]  /*31a0*/  ISETP.GT.U32.AND P4, PT, R4, R9, PT ;  /* 0x000000090400720c */ /* 0x000fe20003f84070 */
[----:B------:R-:W-:Y:S02]  /*31b0*/  IMAD.MOV.U32 R6, RZ, RZ, R13 ;  /* 0x000000ffff067224 */ /* 0x000fe400078e000d */
[----:B------:R-:W-:Y:S01]  /*31c0*/  IMAD.MOV R12, RZ, RZ, -R12 ;  /* 0x000000ffff0c7224 */ /* 0x000fe200078e0a0c */
[----:B------:R0:W-:Y:S01]  /*31d0*/  STL [R1+0x28], R15 ;  /* 0x0000280f01007387 */ /* 0x0001e20000100800 */
[----:B------:R-:W-:-:S04]  /*31e0*/  IMAD.HI.U32 R14, R0, R6, RZ ;  /* 0x00000006000e7227 */ /* 0x000fc800078e00ff */
[----:B------:R-:W-:Y:S01]  /*31f0*/  @!P3 IMAD.IADD R11, R11, 0x1, -R4 ;  /* 0x000000010b0bb824 */ /* 0x000fe200078e0a04 */
[C---:B------:R-:W-:Y:S01]  /*3200*/  ISETP.GT.U32.AND P3, PT, R4.reuse, R7, PT ;  /* 0x000000070400720c */ /* 0x040fe20003f64070 */
[----:B------:R-:W-:Y:S01]  /*3210*/  IMAD R5, R4, R12, R5 ;  /* 0x0000000c04057224 */ /* 0x000fe200078e0205 */
[----:B------:R-:W-:Y:S01]  /*3220*/  IABS R12, R24 ;  /* 0x00000018000c7213 */ /* 0x000fe20000000000 */
[----:B------:R-:W-:Y:S02]  /*3230*/  IMAD.MOV R14, RZ, RZ, -R14 ;  /* 0x000000ffff0e7224 */ /* 0x000fe400078e0a0e */
[--C-:B------:R-:W-:Y:S01]  /*3240*/  @!P6 IMAD.IADD R8, R8, 0x1, -R4.reuse ;  /* 0x000000010808e824 */ /* 0x100fe200078e0a04 */
[----:B------:R-:W-:Y:S01]  /*3250*/  ISETP.GT.U32.AND P6, PT, R4, R5, PT ;  /* 0x000000050400720c */ /* 0x000fe20003fc4070 */
[----:B------:R-:W-:Y:S01]  /*3260*/  @!P1 IMAD.IADD R10, R10, 0x1, -R4 ;  /* 0x000000010a0a9824 */ /* 0x000fe200078e0a04 */
[----:B------:R-:W-:Y:S01]  /*3270*/  ISETP.GE.AND P1, PT, R20, RZ, PT ;  /* 0x000000ff1400720c */ /* 0x000fe20003f26270 */
[----:B0-----:R-:W-:-:S02]  /*3280*/  IMAD.MOV.U32 R15, RZ, RZ, R11 ;  /* 0x000000ffff0f7224 */ /* 0x001fc400078e000b */
[C---:B------:R-:W-:Y:S02]  /*3290*/  IMAD R6, R4.reuse, R14, R6 ;  /* 0x0000000e04067224 */ /* 0x040fe400078e0206 */
[----:B------:R-:W-:Y:S01]  /*32a0*/  @!P4 IMAD.IADD R9, R9, 0x1, -R4 ;  /* 0x000000010909c824 */ /* 0x000fe200078e0a04 */
[C---:B------:R-:W-:Y:S01]  /*32b0*/  ISETP.GT.U32.AND P4, PT, R4.reuse, R10, PT ;  /* 0x0000000a0400720c */ /* 0x040fe20003f84070 */
[----:B------:R-:W-:Y:S01]  /*32c0*/  IMAD.MOV.U32 R11, RZ, RZ, R8 ;  /* 0x000000ffff0b7224 */ /* 0x000fe200078e0008 */
[----:B------:R-:W-:Y:S01]  /*32d0*/  IABS R8, R27 ;  /* 0x0000001b00087213 */ /* 0x000fe20000000000 */
[--C-:B------:R-:W-:Y:S01]  /*32e0*/  @!P3 IMAD.IADD R7, R7, 0x1, -R4.reuse ;  /* 0x000000010707b824 */ /* 0x100fe200078e0a04 */
[C---:B------:R-:W-:Y:S01]  /*32f0*/  ISETP.GT.U32.AND P3, PT, R4.reuse, R9, PT ;  /* 0x000000090400720c */ /* 0x040fe20003f64070 */
[----:B------:R-:W-:Y:S01]  /*3300*/  @!P0 IMAD.MOV R11, RZ, RZ, -R11 ;  /* 0x000000ffff0b8224 */ /* 0x000fe200078e0a0b */
[C---:B------:R-:W-:Y:S01]  /*3310*/  ISETP.GT.U32.AND P0, PT, R4.reuse, R6, PT ;  /* 0x000000060400720c */ /* 0x040fe20003f04070 */
[----:B------:R-:W-:Y:S01]  /*3320*/  @!P6 IMAD.IADD R5, R5, 0x1, -R4 ;  /* 0x000000010505e824 */ /* 0x000fe200078e0a04 */
[----:B------:R-:W-:Y:S01]  /*3330*/  ISETP.GT.U32.AND P6, PT, R4, R7, PT ;  /* 0x000000070400720c */ /* 0x000fe20003fc4070 */
[----:B------:R-:W-:-:S02]  /*3340*/  @!P5 IMAD.MOV R15, RZ, RZ, -R15 ;  /* 0x000000ffff0fd224 */ /* 0x000fc400078e0a0f */
[----:B------:R-:W-:Y:S01]  /*3350*/  IMAD.HI.U32 R13, R0, R61, RZ ;  /* 0x0000003d000d7227 */ /* 0x000fe200078e00ff */
[----:B------:R-:W-:Y:S02]  /*3360*/  ISETP.GT.U32.AND P5, PT, R4, R5, PT ;  /* 0x000000050400720c */ /* 0x000fe40003fa4070 */
[----:B------:R-:W-:Y:S01]  /*3370*/  STL [R1+0x1c], R15 ;  /* 0x00001c0f01007387 */ /* 0x000fe20000100800 */
[--C-:B------:R-:W-:Y:S02]  /*3380*/  @!P4 IMAD.IADD R10, R10, 0x1, -R4.reuse ;  /* 0x000000010a0ac824 */ /* 0x100fe400078e0a04 */
[--C-:B------:R-:W-:Y:S01]  /*3390*/  @!P3 IMAD.IADD R9, R9, 0x1, -R4.reuse ;  /* 0x000000010909b824 */ /* 0x100fe200078e0a04 */
[----:B------:R-:W-:Y:S01]  /*33a0*/  ISETP.GE.AND P3, PT, R21, RZ, PT ;  /* 0x000000ff1500720c */ /* 0x000fe20003f66270 */
[----:B------:R-:W-:Y:S01]  /*33b0*/  @!P0 IMAD.IADD R6, R6, 0x1, -R4 ;  /* 0x0000000106068824 */ /* 0x000fe200078e0a04 */
[----:B------:R-:W-:Y:S01]  /*33c0*/  ISETP.GE.AND P0, PT, R23, RZ, PT ;  /* 0x000000ff1700720c */ /* 0x000fe20003f06270 */
[----:B------:R-:W-:Y:S01]  /*33d0*/  IMAD.MOV.U32 R14, RZ, RZ, R10 ;  /* 0x000000ffff0e7224 */ /* 0x000fe200078e000a */
[----:B------:R0:W-:Y:S01]  /*33e0*/  STL [R1+0x18], R11 ;  /* 0x0000180b01007387 */ /* 0x0001e20000100800 */
[----:B------:R-:W-:-:S04]  /*33f0*/  IMAD.HI.U32 R2, R0, R12, RZ ;  /* 0x0000000c00027227 */ /* 0x000fc800078e00ff */
[----:B------:R-:W-:Y:S01]  /*3400*/  @!P2 IMAD.MOV R14, RZ, RZ, -R14 ;  /* 0x000000ffff0ea224 */ /* 0x000fe200078e0a0e */
[C---:B------:R-:W-:Y:S01]  /*3410*/  ISETP.GT.U32.AND P2, PT, R4.reuse, R6, PT ;  /* 0x000000060400720c */ /* 0x040fe20003f44070 */
[----:B------:R-:W-:Y:S02]  /*3420*/  IMAD.MOV R13, RZ, RZ, -R13 ;  /* 0x000000ffff0d7224 */ /* 0x000fe400078e0a0d */
[----:B------:R-:W-:Y:S01]  /*3430*/  @!P6 IMAD.IADD R7, R7, 0x1, -R4 ;  /* 0x000000010707e824 */ /* 0x000fe200078e0a04 */
[----:B------:R-:W-:Y:S01]  /*3440*/  STL [R1+0x14], R14 ;  /* 0x0000140e01007387 */ /* 0x000fe20000100800 */
[----:B------:R-:W-:Y:S02]  /*3450*/  IMAD.MOV R2, RZ, RZ, -R2 ;  /* 0x000000ffff027224 */ /* 0x000fe400078e0a02 */
[----:B------:R-:W-:Y:S02]  /*3460*/  IMAD R61, R4, R13, R61 ;  /* 0x0000000d043d7224 */ /* 0x000fe400078e023d */
[----:B------:R-:W-:Y:S01]  /*3470*/  @!P5 IMAD.IADD R5, R5, 0x1, -R4 ;  /* 0x000000010505d824 */ /* 0x000fe200078e0a04 */
[----:B------:R-:W-:Y:S01]  /*3480*/  ISETP.GE.AND P5, PT, R22, RZ, PT ;  /* 0x000000ff1600720c */ /* 0x000fe20003fa6270 */
[----:B------:R-:W-:Y:S01]  /*3490*/  IMAD.MOV.U32 R13, RZ, RZ, R9 ;  /* 0x000000ffff0d7224 */ /* 0x000fe200078e0009 */
[C---:B------:R-:W-:Y:S01]  /*34a0*/  ISETP.GT.U32.AND P6, PT, R4.reuse, R61, PT ;  /* 0x0000003d0400720c */ /* 0x040fe20003fc4070 */
[----:B------:R-:W-:Y:S01]  /*34b0*/  IMAD.MOV.U32 R9, RZ, RZ, R7 ;  /* 0x000000ffff097224 */ /* 0x000fe200078e0007 */
[----:B------:R-:W-:Y:S01]  /*34c0*/  IABS R7, R32 ;  /* 0x0000002000077213 */ /* 0x000fe20000000000 */
[----:B------:R-:W-:-:S02]  /*34d0*/  IMAD R2, R4, R2, R12 ;  /* 0x0000000204027224 */ /* 0x000fc400078e020c */
[----:B------:R-:W-:Y:S02]  /*34e0*/  @!P1 IMAD.MOV R13, RZ, RZ, -R13 ;  /* 0x000000ffff0d9224 */ /* 0x000fe400078e0a0d */
[----:B------:R-:W-:Y:S01]  /*34f0*/  @!P3 IMAD.MOV R9, RZ, RZ, -R9 ;  /* 0x000000ffff09b224 */ /* 0x000fe200078e0a09 */
[----:B------:R-:W-:Y:S01]  /*3500*/  ISETP.GT.U32.AND P4, PT, R4, R2, PT ;  /* 0x000000020400720c */ /* 0x000fe20003f84070 */
[----:B------:R-:W-:Y:S01]  /*3510*/  @!P2 IMAD.IADD R6, R6, 0x1, -R4 ;  /* 0x000000010606a824 */ /* 0x000fe200078e0a04 */
[----:B------:R-:W-:Y:S01]  /*3520*/  STL [R1+0x10], R13 ;  /* 0x0000100d01007387 */ /* 0x000fe20000100800 */
[----:B------:R-:W-:Y:S01]  /*3530*/  @!P5 IMAD.MOV R5, RZ, RZ, -R5 ;  /* 0x000000ffff05d224 */ /* 0x000fe200078e0a05 */
[----:B------:R-:W-:Y:S01]  /*3540*/  ISETP.GE.AND P5, PT, R25, RZ, PT ;  /* 0x000000ff1900720c */ /* 0x000fe20003fa6270 */
[C---:B0-----:R-:W-:Y:S01]  /*3550*/  IMAD.HI.U32 R11, R0.reuse, R60, RZ ;  /* 0x0000003c000b7227 */ /* 0x041fe200078e00ff */
[----:B------:R0:W-:Y:S03]  /*3560*/  STL [R1+0xc], R9 ;  /* 0x00000c0901007387 */ /* 0x0001e60000100800 */
[----:B------:R-:W-:Y:S01]  /*3570*/  IMAD.MOV R12, RZ, RZ, -R11 ;  /* 0x000000ffff0c7224 */ /* 0x000fe200078e0a0b */
[----:B------:R2:W-:Y:S01]  /*3580*/  STL [R1+0x8], R5 ;  /* 0x0000080501007387 */ /* 0x0005e20000100800 */
[----:B------:R-:W-:-:S04]  /*3590*/  IMAD.HI.U32 R11, R0, R8, RZ ;  /* 0x00000008000b7227 */ /* 0x000fc800078e00ff */
[----:B------:R-:W-:Y:S01]  /*35a0*/  @!P4 IMAD.IADD R2, R2, 0x1, -R4 ;  /* 0x000000010202c824 */ /* 0x000fe200078e0a04 */
[----:B------:R-:W-:Y:S01]  /*35b0*/  ISETP.GE.AND P4, PT, R24, RZ, PT ;  /* 0x000000ff1800720c */ /* 0x000fe20003f86270 */
[----:B0-----:R-:W-:Y:S02]  /*35c0*/  IMAD.MOV.U32 R9, RZ, RZ, R6 ;  /* 0x000000ffff097224 */ /* 0x001fe400078e0006 */
[C---:B------:R-:W-:Y:S01]  /*35d0*/  IMAD R60, R4.reuse, R12, R60 ;  /* 0x0000000c043c7224 */ /* 0x040fe200078e023c */
[C---:B------:R-:W-:Y:S01]  /*35e0*/  ISETP.GT.U32.AND P1, PT, R4.reuse, R2, PT ;  /* 0x000000020400720c */ /* 0x040fe20003f24070 */
[----:B------:R-:W-:Y:S01]  /*35f0*/  @!P0 IMAD.MOV R9, RZ, RZ, -R9 ;  /* 0x000000ffff098224 */ /* 0x000fe200078e0a09 */
[----:B------:R-:W-:Y:S01]  /*3600*/  IABS R12, R34 ;  /* 0x00000022000c7213 */ /* 0x000fe20000000000 */
[----:B------:R-:W-:Y:S01]  /*3610*/  IMAD.MOV R11, RZ, RZ, -R11 ;  /* 0x000000ffff0b7224 */ /* 0x000fe200078e0a0b */
[----:B------:R-:W-:Y:S01]  /*3620*/  ISETP.GT.U32.AND P3, PT, R4, R60, PT ;  /* 0x0000003c0400720c */ /* 0x000fe20003f64070 */
[----:B--2---:R-:W-:Y:S01]  /*3630*/  IMAD.HI.U32 R5, R0, R7, RZ ;  /* 0x0000000700057227 */ /* 0x004fe200078e00ff */
[----:B------:R-:W-:Y:S03]  /*3640*/  STL [R1+0x4], R9 ;  /* 0x0000040901007387 */ /* 0x000fe60000100800 */
[----:B------:R-:W-:Y:S01]  /*3650*/  IMAD R8, R4, R11, R8 ;  /* 0x0000000b04087224 */ /* 0x000fe200078e0208 */
[----:B------:R-:W2:Y:S01]  /*3660*/  LDL.LU R50, [R1+0x20] ;  /* 0x0000200001327983 */ /* 0x000ea20000300800 */
[----:B------:R-:W-:Y:S01]  /*3670*/  IMAD.MOV R5, RZ, RZ, -R5 ;  /* 0x000000ffff057224 */ /* 0x000fe200078e0a05 */
[----:B------:R-:W-:Y:S01]  /*3680*/  IABS R11, R33 ;  /* 0x00000021000b7213 */ /* 0x000fe20000000000 */
[--C-:B------:R-:W-:Y:S01]  /*3690*/  @!P1 IMAD.IADD R2, R2, 0x1, -R4.reuse ;  /* 0x0000000102029824 */ /* 0x100fe200078e0a04 */
[----:B------:R-:W5:Y:S01]  /*36a0*/  LDL.LU R54, [R1+0x24] ;  /* 0x0000240001367983 */ /* 0x000f620000300800 */
[----:B------:R-:W-:Y:S01]  /*36b0*/  ISETP.GT.U32.AND P2, PT, R4, R8, PT ;  /* 0x000000080400720c */ /* 0x000fe20003f44070 */
[----:B------:R-:W-:Y:S01]  /*36c0*/  @!P6 IMAD.IADD R61, R61, 0x1, -R4 ;  /* 0x000000013d3de824 */ /* 0x000fe200078e0a04 */
[----:B------:R-:W-:Y:S01]  /*36d0*/  ISETP.GE.AND P1, PT, R26, RZ, PT ;  /* 0x000000ff1a00720c */ /* 0x000fe20003f26270 */
[----:B------:R-:W-:Y:S01]  /*36e0*/  IMAD.MOV.U32 R6, RZ, RZ, R2 ;  /* 0x000000ffff067224 */ /* 0x000fe200078e0002 */
[----:B------:R-:W3:Y:S01]  /*36f0*/  LDL.LU R51, [R1+0x2c] ;  /* 0x00002c0001337983 */ /* 0x000ee20000300800 */
[----:B------:R-:W-:Y:S01]  /*3700*/  @!P3 IMAD.IADD R60, R60, 0x1, -R4 ;  /* 0x000000013c3cb824 */ /* 0x000fe200078e0a04 */
[C---:B------:R-:W-:Y:S01]  /*3710*/  ISETP.GT.U32.AND P6, PT, R4.reuse, R61, PT ;  /* 0x0000003d0400720c */ /* 0x040fe20003fc4070 */
[----:B------:R-:W-:Y:S01]  /*3720*/  @!P4 IMAD.MOV R6, RZ, RZ, -R6 ;  /* 0x000000ffff06c224 */ /* 0x000fe200078e0a06 */
[----:B------:R-:W-:Y:S01]  /*3730*/  IABS R13, R35 ;  /* 0x00000023000d7213 */ /* 0x000fe20000000000 */
[----:B------:R-:W-:Y:S01]  /*3740*/  IMAD R10, R4, R5, R7 ;  /* 0x00000005040a7224 */ /* 0x000fe200078e0207 */
[----:B------:R-:W-:Y:S01]  /*3750*/  ISETP.GE.AND P3, PT, R32, RZ, PT ;  /* 0x000000ff2000720c */ /* 0x000fe20003f66270 */
[----:B------:R-:W-:Y:S01]  /*3760*/  IMAD.HI.U32 R5, R0, R11, RZ ;  /* 0x0000000b00057227 */ /* 0x000fe200078e00ff */
[----:B------:R0:W-:Y:S03]  /*3770*/  STL [R1], R6 ;  /* 0x0000000601007387 */ /* 0x0001e60000100800 */
[----:B------:R-:W-:Y:S01]  /*3780*/  @!P2 IMAD.IADD R8, R8, 0x1, -R4 ;  /* 0x000000010808a824 */ /* 0x000fe200078e0a04 */
[----:B------:R-:W3:Y:S01]  /*3790*/  LDL.LU R57, [R1+0x30] ;  /* 0x0000300001397983 */ /* 0x000ee20000300800 */
[----:B------:R-:W-:Y:S01]  /*37a0*/  ISETP.GT.U32.AND P2, PT, R4, R60, PT ;  /* 0x0000003c0400720c */ /* 0x000fe20003f44070 */
[----:B------:R-:W-:-:S02]  /*37b0*/  IMAD.HI.U32 R2, R0, R12, RZ ;  /* 0x0000000c00027227 */ /* 0x000fc400078e00ff */
[----:B------:R-:W3:Y:S01]  /*37c0*/  LDL.LU R52, [R1+0x34] ;  /* 0x0000340001347983 */ /* 0x000ee20000300800 */
[C---:B------:R-:W-:Y:S01]  /*37d0*/  ISETP.GT.U32.AND P4, PT, R4.reuse, R10, PT ;  /* 0x0000000a0400720c */ /* 0x040fe20003f84070 */
[----:B------:R-:W-:Y:S01]  /*37e0*/  @!P6 IMAD.IADD R61, R61, 0x1, -R4 ;  /* 0x000000013d3de824 */ /* 0x000fe200078e0a04 */
[----:B------:R-:W-:Y:S01]  /*37f0*/  ISETP.GT.U32.AND P0, PT, R4, R8, PT ;  /* 0x000000080400720c */ /* 0x000fe20003f04070 */
[----:B------:R-:W3:Y:S01]  /*3800*/  LDL.LU R53, [R1+0x38] ;  /* 0x0000380001357983 */ /* 0x000ee20000300800 */
[----:B------:R-:W-:-:S03]  /*3810*/  ISETP.GE.AND P6, PT, R27, RZ, PT ;  /* 0x000000ff1b00720c */ /* 0x000fc60003fc6270 */
[----:B------:R-:W4:Y:S02]  /*3820*/  LDL.LU R55, [R1+0x44] ;  /* 0x0000440001377983 */ /* 0x000f240000300800 */
[----:B------:R-:W-:-:S04]  /*3830*/  @!P2 IMAD.IADD R60, R60, 0x1, -R4 ;  /* 0x000000013c3ca824 */ /* 0x000fc800078e0a04 */
[--C-:B------:R-:W-:Y:S02]  /*3840*/  @!P4 IMAD.IADD R10, R10, 0x1, -R4.reuse ;  /* 0x000000010a0ac824 */ /* 0x100fe400078e0a04 */
[----:B------:R-:W-:Y:S02]  /*3850*/  IMAD.MOV R5, RZ, RZ, -R5 ;  /* 0x000000ffff057224 */ /* 0x000fe400078e0a05 */
[----:B------:R-:W-:Y:S02]  /*3860*/  @!P0 IMAD.IADD R8, R8, 0x1, -R4 ;  /* 0x0000000108088824 */ /* 0x000fe400078e0a04 */
[----:B------:R-:W-:Y:S01]  /*3870*/  IMAD.MOV R2, RZ, RZ, -R2 ;  /* 0x000000ffff027224 */ /* 0x000fe200078e0a02 */
[----:B------:R-:W-:Y:S01]  /*3880*/  IABS R14, R36 ;  /* 0x00000024000e7213 */ /* 0x000fe20000000000 */
[----:B------:R-:W-:Y:S01]  /*3890*/  @!P1 IMAD.MOV R60, RZ, RZ, -R60 ;  /* 0x000000ffff3c9224 */ /* 0x000fe200078e0a3c */
[C---:B------:R-:W-:Y:S01]  /*38a0*/  ISETP.GT.U32.AND P1, PT, R4.reuse, R10, PT ;  /* 0x0000000a0400720c */ /* 0x040fe20003f24070 */
[C---:B------:R-:W-:Y:S01]  /*38b0*/  IMAD R11, R4.reuse, R5, R11 ;  /* 0x00000005040b7224 */ /* 0x040fe200078e020b */
[----:B------:R-:W-:Y:S01]  /*38c0*/  IABS R15, R37 ;  /* 0x00000025000f7213 */ /* 0x000fe20000000000 */
[----:B------:R-:W-:Y:S01]  /*38d0*/  IMAD.MOV.U32 R59, RZ, RZ, R8 ;  /* 0x000000ffff3b7224 */ /* 0x000fe200078e0008 */
[----:B------:R-:W-:Y:S01]  /*38e0*/  IABS R16, R38 ;  /* 0x0000002600107213 */ /* 0x000fe20000000000 */
[----:B------:R-:W-:-:S02]  /*38f0*/  IMAD R12, R4, R2, R12 ;  /* 0x00000002040c7224 */ /* 0x000fc400078e020c */
[----:B------:R-:W-:Y:S01]  /*3900*/  @!P5 IMAD.MOV R61, RZ, RZ, -R61 ;  /* 0x000000ffff3dd224 */ /* 0x000fe200078e0a3d */
[----:B------:R-:W-:Y:S01]  /*3910*/  IABS R17, R39 ;  /* 0x0000002700117213 */ /* 0x000fe20000000000 */
[----:B------:R-:W-:Y:S01]  /*3920*/  @!P6 IMAD.MOV R59, RZ, RZ, -R59 ;  /* 0x000000ffff3be224 */ /* 0x000fe200078e0a3b */
[----:B------:R-:W-:Y:S01]  /*3930*/  ISETP.GT.U32.AND P6, PT, R4, R11, PT ;  /* 0x0000000b0400720c */ /* 0x000fe20003fc4070 */
[----:B------:R-:W-:Y:S01]  /*3940*/  IMAD.HI.U32 R5, R0, R13, RZ ;  /* 0x0000000d00057227 */ /* 0x000fe200078e00ff */
[----:B------:R-:W-:Y:S01]  /*3950*/  IABS R18, R40 ;  /* 0x0000002800127213 */ /* 0x000fe20000000000 */
[----:B------:R-:W4:Y:S02]  /*3960*/  LDL.LU R56, [R1+0x48] ;  /* 0x0000480001387983 */ /* 0x000f240000300800 */
[----:B------:R-:W-:Y:S01]  /*3970*/  @!P1 IMAD.IADD R10, R10, 0x1, -R4 ;  /* 0x000000010a0a9824 */ /* 0x000fe200078e0a04 */
[----:B------:R-:W-:Y:S01]  /*3980*/  ISETP.GT.U32.AND P1, PT, R4, R12, PT ;  /* 0x0000000c0400720c */ /* 0x000fe20003f24070 */
[----:B------:R-:W-:-:S04]  /*3990*/  IMAD.MOV R5, RZ, RZ, -R5 ;  /* 0x000000ffff057224 */ /* 0x000fc800078e0a05 */
[----:B------:R-:W-:Y:S02]  /*39a0*/  IMAD R13, R4, R5, R13 ;  /* 0x00000005040d7224 */ /* 0x000fe400078e020d */
[----:B------:R-:W-:-:S03]  /*39b0*/  @!P6 IMAD.IADD R11, R11, 0x1, -R4 ;  /* 0x000000010b0be824 */ /* 0x000fc600078e0a04 */
[----:B------:R-:W-:Y:S01]  /*39c0*/  ISETP.GT.U32.AND P6, PT, R4, R13, PT ;  /* 0x0000000d0400720c */ /* 0x000fe20003fc4070 */
[----:B------:R-:W-:-:S04]  /*39d0*/  IMAD.HI.U32 R2, R0, R14, RZ ;  /* 0x0000000e00027227 */ /* 0x000fc800078e00ff */
[----:B------:R-:W-:Y:S01]  /*39e0*/  @!P1 IMAD.IADD R12, R12, 0x1, -R4 ;  /* 0x000000010c0c9824 */ /* 0x000fe200078e0a04 */
[----:B------:R-:W-:Y:S01]  /*39f0*/  ISETP.GT.U32.AND P1, PT, R4, R11, PT ;  /* 0x0000000b0400720c */ /* 0x000fe20003f24070 */
[----:B------:R-:W-:Y:S01]  /*3a00*/  IMAD.MOV R2, RZ, RZ, -R2 ;  /* 0x000000ffff027224 */ /* 0x000fe200078e0a02 */
[----:B------:R-:W-:Y:S01]  /*3a10*/  ISETP.GE.AND P5, PT, R33, RZ, PT ;  /* 0x000000ff2100720c */ /* 0x000fe20003fa6270 */
[----:B0-----:R-:W-:-:S04]  /*3a20*/  IMAD.HI.U32 R6, R0, R15, RZ ;  /* 0x0000000f00067227 */ /* 0x001fc800078e00ff */
[----:B------:R-:W-:Y:S01]  /*3a30*/  @!P3 IMAD.MOV R10, RZ, RZ, -R10 ;  /* 0x000000ffff0ab224 */ /* 0x000fe200078e0a0a */
[C---:B------:R-:W-:Y:S01]  /*3a40*/  ISETP.GT.U32.AND P3, PT, R4.reuse, R12, PT ;  /* 0x0000000c0400720c */ /* 0x040fe20003f64070 */
[----:B------:R-:W-:Y:S02]  /*3a50*/  IMAD R14, R4, R2, R14 ;  /* 0x00000002040e7224 */ /* 0x000fe400078e020e */
[----:B------:R-:W-:-:S04]  /*3a60*/  IMAD.HI.U32 R5, R0, R16, RZ ;  /* 0x0000001000057227 */ /* 0x000fc800078e00ff */
[----:B------:R-:W-:Y:S02]  /*3a70*/  IMAD.MOV R6, RZ, RZ, -R6 ;  /* 0x000000ffff067224 */ /* 0x000fe400078e0a06 */
[--C-:B------:R-:W-:Y:S02]  /*3a80*/  @!P6 IMAD.IADD R13, R13, 0x1, -R4.reuse ;  /* 0x000000010d0de824 */ /* 0x100fe400078e0a04 */
[----:B------:R-:W-:Y:S02]  /*3a90*/  IMAD.MOV R5, RZ, RZ, -R5 ;  /* 0x000000ffff057224 */ /* 0x000fe400078e0a05 */
[C---:B------:R-:W-:Y:S01]  /*3aa0*/  IMAD R15, R4.reuse, R6, R15 ;  /* 0x00000006040f7224 */ /* 0x040fe200078e020f */
[C---:B------:R-:W-:Y:S01]  /*3ab0*/  ISETP.GT.U32.AND P6, PT, R4.reuse, R13, PT ;  /* 0x0000000d0400720c */ /* 0x040fe20003fc4070 */
[----:B------:R-:W-:Y:S01]  /*3ac0*/  @!P1 IMAD.IADD R11, R11, 0x1, -R4 ;  /* 0x000000010b0b9824 */ /* 0x000fe200078e0a04 */
[----:B------:R-:W-:Y:S01]  /*3ad0*/  ISETP.GT.U32.AND P1, PT, R4, R14, PT ;  /* 0x0000000e0400720c */ /* 0x000fe20003f24070 */
[----:B------:R-:W-:Y:S01]  /*3ae0*/  IMAD.HI.U32 R2, R0, R17, RZ ;  /* 0x0000001100027227 */ /* 0x000fe200078e00ff */
[----:B------:R-:W-:-:S03]  /*3af0*/  ISETP.GE.AND P0, PT, R35, RZ, PT ;  /* 0x000000ff2300720c */ /* 0x000fc60003f06270 */
[C---:B------:R-:W-:Y:S02]  /*3b00*/  IMAD R16, R4.reuse, R5, R16 ;  /* 0x0000000504107224 */ /* 0x040fe400078e0210 */
[----:B------:R-:W-:Y:S01]  /*3b10*/  @!P5 IMAD.MOV R11, RZ, RZ, -R11 ;  /* 0x000000ffff0bd224 */ /* 0x000fe200078e0a0b */
[----:B------:R-:W-:Y:S01]  /*3b20*/  ISETP.GT.U32.AND P5, PT, R4, R15, PT ;  /* 0x0000000f0400720c */ /* 0x000fe20003fa4070 */
[----:B------:R-:W-:-:S04]  /*3b30*/  IMAD.HI.U32 R6, R0, R18, RZ ;  /* 0x0000001200067227 */ /* 0x000fc800078e00ff */
[----:B------:R-:W-:Y:S02]  /*3b40*/  IMAD.MOV R2, RZ, RZ, -R2 ;  /* 0x000000ffff027224 */ /* 0x000fe400078e0a02 */
[----:B------:R-:W-:Y:S01]  /*3b50*/  @!P3 IMAD.IADD R12, R12, 0x1, -R4 ;  /* 0x000000010c0cb824 */ /* 0x000fe200078e0a04 */
[C---:B------:R-:W-:Y:S01]  /*3b60*/  ISETP.GT.U32.AND P3, PT, R4.reuse, R16, PT ;  /* 0x000000100400720c */ /* 0x040fe20003f64070 */
[----:B------:R-:W-:Y:S02]  /*3b70*/  IMAD.MOV R6, RZ, RZ, -R6 ;  /* 0x000000ffff067224 */ /* 0x000fe400078e0a06 */
[----:B------:R-:W-:Y:S01]  /*3b80*/  IMAD R17, R4, R2, R17 ;  /* 0x0000000204117224 */ /* 0x000fe200078e0211 */
[----:B------:R-:W-:Y:S01]  /*3b90*/  IABS R19, R41 ;  /* 0x0000002900137213 */ /* 0x000fe20000000000 */
[--C-:B------:R-:W-:Y:S02]  /*3ba0*/  @!P6 IMAD.IADD R13, R13, 0x1, -R4.reuse ;  /* 0x000000010d0de824 */ /* 0x100fe400078e0a04 */
[----:B------:R-:W-:-:S02]  /*3bb0*/  @!P1 IMAD.IADD R14, R14, 0x1, -R4 ;  /* 0x000000010e0e9824 */ /* 0x000fc400078e0a04 */
[C---:B------:R-:W-:Y:S01]  /*3bc0*/  IMAD R18, R4.reuse, R6, R18 ;  /* 0x0000000604127224 */ /* 0x040fe200078e0212 */
[C---:B------:R-:W-:Y:S01]  /*3bd0*/  ISETP.GT.U32.AND P6, PT, R4.reuse, R17, PT ;  /* 0x000000110400720c */ /* 0x040fe20003fc4070 */
[--C-:B------:R-:W-:Y:S01]  /*3be0*/  @!P5 IMAD.IADD R15, R15, 0x1, -R4.reuse ;  /* 0x000000010f0fd824 */ /* 0x100fe200078e0a04 */
[----:B------:R-:W-:Y:S01]  /*3bf0*/  IABS R20, R42 ;  /* 0x0000002a00147213 */ /* 0x000fe20000000000 */
[----:B------:R-:W-:Y:S01]  /*3c00*/  @!P0 IMAD.MOV R13, RZ, RZ, -R13 ;  /* 0x000000ffff0d8224 */ /* 0x000fe200078e0a0d */
[----:B------:R-:W-:Y:S01]  /*3c10*/  ISETP.GT.U32.AND P5, PT, R4, R14, PT ;  /* 0x0000000e0400720c */ /* 0x000fe20003fa4070 */
[----:B------:R-:W-:Y:S01]  /*3c20*/  IMAD.HI.U32 R5, R0, R19, RZ ;  /* 0x0000001300057227 */ /* 0x000fe200078e00ff */
[----:B------:R-:W-:Y:S02]  /*3c30*/  ISETP.GT.U32.AND P0, PT, R4, R18, PT ;  /* 0x000000120400720c */ /* 0x000fe40003f04070 */
[----:B------:R-:W-:Y:S01]  /*3c40*/  ISETP.GE.AND P4, PT, R36, RZ, PT ;  /* 0x000000ff2400720c */ /* 0x000fe20003f86270 */
[----:B------:R-:W-:Y:S01]  /*3c50*/  @!P3 IMAD.IADD R16, R16, 0x1, -R4 ;  /* 0x000000011010b824 */ /* 0x000fe200078e0a04 */
[----:B------:R-:W-:Y:S01]  /*3c60*/  ISETP.GT.U32.AND P3, PT, R4, R15, PT ;  /* 0x0000000f0400720c */ /* 0x000fe20003f64070 */
[----:B------:R-:W-:-:S04]  /*3c70*/  IMAD.HI.U32 R2, R0, R20, RZ ;  /* 0x0000001400027227 */ /* 0x000fc800078e00ff */
[----:B------:R-:W-:Y:S01]  /*3c80*/  IMAD.MOV R5, RZ, RZ, -R5 ;  /* 0x000000ffff057224 */ /* 0x000fe200078e0a05 */
[----:B------:R-:W-:Y:S01]  /*3c90*/  IABS R21, R43 ;  /* 0x0000002b00157213 */ /* 0x000fe20000000000 */
[----:B------:R-:W-:Y:S02]  /*3ca0*/  IMAD.MOV R2, RZ, RZ, -R2 ;  /* 0x000000ffff027224 */ /* 0x000fe400078e0a02 */
[C---:B------:R-:W-:Y:S02]  /*3cb0*/  IMAD R19, R4.reuse, R5, R19 ;  /* 0x0000000504137224 */ /* 0x040fe400078e0213 */
[----:B------:R-:W-:Y:S01]  /*3cc0*/  @!P6 IMAD.IADD R17, R17, 0x1, -R4 ;  /* 0x000000011111e824 */ /* 0x000fe200078e0a04 */
[C---:B------:R-:W-:Y:S01]  /*3cd0*/  ISETP.GT.U32.AND P6, PT, R4.reuse, R16, PT ;  /* 0x000000100400720c */ /* 0x040fe20003fc4070 */
[----:B------:R-:W-:Y:S01]  /*3ce0*/  IMAD R20, R4, R2, R20 ;  /* 0x0000000204147224 */ /* 0x000fe200078e0214 */
[----:B------:R-:W-:Y:S01]  /*3cf0*/  IABS R2, R44 ;  /* 0x0000002c00027213 */ /* 0x000fe20000000000 */
[--C-:B------:R-:W-:Y:S01]  /*3d00*/  @!P5 IMAD.IADD R14, R14, 0x1, -R4.reuse ;  /* 0x000000010e0ed824 */ /* 0x100fe200078e0a04 */
[----:B------:R-:W-:Y:S01]  /*3d10*/  ISETP.GT.U32.AND P5, PT, R4, R19, PT ;  /* 0x000000130400720c */ /* 0x000fe20003fa4070 */
[----:B------:R-:W-:-:S02]  /*3d20*/  @!P0 IMAD.IADD R18, R18, 0x1, -R4 ;  /* 0x0000000112128824 */ /* 0x000fc400078e0a04 */
[----:B------:R-:W-:Y:S01]  /*3d30*/  IMAD.HI.U32 R5, R0, R21, RZ ;  /* 0x0000001500057227 */ /* 0x000fe200078e00ff */
[----:B------:R-:W-:-:S03]  /*3d40*/  ISETP.GE.AND P1, PT, R37, RZ, PT ;  /* 0x000000ff2500720c */ /* 0x000fc60003f26270 */
[----:B------:R-:W-:Y:S01]  /*3d50*/  @!P3 IMAD.IADD R15, R15, 0x1, -R4 ;  /* 0x000000010f0fb824 */ /* 0x000fe200078e0a04 */
[----:B------:R-:W-:Y:S01]  /*3d60*/  ISETP.GE.AND P3, PT, R38, RZ, PT ;  /* 0x000000ff2600720c */ /* 0x000fe20003f66270 */
[----:B------:R-:W-:Y:S01]  /*3d70*/  @!P4 IMAD.MOV R14, RZ, RZ, -R14 ;  /* 0x000000ffff0ec224 */ /* 0x000fe200078e0a0e */
[----:B------:R-:W-:Y:S01]  /*3d80*/  ISETP.GT.U32.AND P4, PT, R4, R18, PT ;  /* 0x000000120400720c */ /* 0x000fe20003f84070 */
[----:B------:R-:W-:Y:S02]  /*3d90*/  IMAD.MOV R6, RZ, RZ, -R5 ;  /* 0x000000ffff067224 */ /* 0x000fe400078e0a05 */
[----:B------:R-:W-:-:S04]  /*3da0*/  IMAD.HI.U32 R5, R0, R2, RZ ;  /* 0x0000000200057227 */ /* 0x000fc800078e00ff */
[----:B------:R-:W-:Y:S02]  /*3db0*/  IMAD.MOV R5, RZ, RZ, -R5 ;  /* 0x000000ffff057224 */ /* 0x000fe400078e0a05 */
[--C-:B------:R-:W-:Y:S01]  /*3dc0*/  @!P6 IMAD.IADD R16, R16, 0x1, -R4.reuse ;  /* 0x000000011010e824 */ /* 0x100fe200078e0a04 */
[C---:B------:R-:W-:Y:S01]  /*3dd0*/  ISETP.GT.U32.AND P6, PT, R4.reuse, R20, PT ;  /* 0x000000140400720c */ /* 0x040fe20003fc4070 */
[----:B------:R-:W-:Y:S02]  /*3de0*/  @!P5 IMAD.IADD R19, R19, 0x1, -R4 ;  /* 0x000000011313d824 */ /* 0x000fe400078e0a04 */
[C---:B------:R-:W-:Y:S02]  /*3df0*/  IMAD R21, R4.reuse, R6, R21 ;  /* 0x0000000604157224 */ /* 0x040fe400078e0215 */
[C---:B------:R-:W-:Y:S01]  /*3e00*/  IMAD R2, R4.reuse, R5, R2 ;  /* 0x0000000504027224 */ /* 0x040fe200078e0202 */
[----:B------:R-:W-:Y:S01]  /*3e10*/  IABS R6, R45 ;  /* 0x0000002d00067213 */ /* 0x000fe20000000000 */
[----:B------:R-:W-:Y:S01]  /*3e20*/  @!P1 IMAD.MOV R15, RZ, RZ, -R15 ;  /* 0x000000ffff0f9224 */ /* 0x000fe200078e0a0f */
[C---:B------:R-:W-:Y:S01]  /*3e30*/  ISETP.GT.U32.AND P1, PT, R4.reuse, R19, PT ;  /* 0x000000130400720c */ /* 0x040fe20003f24070 */
[----:B------:R-:W-:Y:S01]  /*3e40*/  @!P3 IMAD.MOV R16, RZ, RZ, -R16 ;  /* 0x000000ffff10b224 */ /* 0x000fe200078e0a10 */
[----:B------:R-:W-:Y:S01]  /*3e50*/  ISETP.GT.U32.AND P3, PT, R4, R21, PT ;  /* 0x000000150400720c */ /* 0x000fe20003f64070 */
[----:B------:R-:W-:Y:S01]  /*3e60*/  @!P4 IMAD.IADD R18, R18, 0x1, -R4 ;  /* 0x000000011212c824 */ /* 0x000fe200078e0a04 */
[----:B------:R-:W-:Y:S01]  /*3e70*/  ISETP.GT.U32.AND P4, PT, R4, R2, PT ;  /* 0x000000020400720c */ /* 0x000fe20003f84070 */
[----:B------:R-:W-:Y:S01]  /*3e80*/  IMAD.HI.U32 R5, R0, R6, RZ ;  /* 0x0000000600057227 */ /* 0x000fe200078e00ff */
[----:B------:R-:W-:-:S02]  /*3e90*/  ISETP.GE.AND P0, PT, R40, RZ, PT ;  /* 0x000000ff2800720c */ /* 0x000fc40003f06270 */
[----:B------:R-:W-:Y:S01]  /*3ea0*/  ISETP.GE.AND P5, PT, R41, RZ, PT ;  /* 0x000000ff2900720c */ /* 0x000fe20003fa6270 */
[--C-:B------:R-:W-:Y:S02]  /*3eb0*/  @!P6 IMAD.IADD R20, R20, 0x1, -R4.reuse ;  /* 0x000000011414e824 */ /* 0x100fe400078e0a04 */
[----:B------:R-:W-:Y:S02]  /*3ec0*/  IMAD.MOV R5, RZ, RZ, -R5 ;  /* 0x000000ffff057224 */ /* 0x000fe400078e0a05 */
[--C-:B------:R-:W-:Y:S01]  /*3ed0*/  @!P1 IMAD.IADD R19, R19, 0x1, -R4.reuse ;  /* 0x0000000113139824 */ /* 0x100fe200078e0a04 */
[----:B------:R-:W-:Y:S01]  /*3ee0*/  ISETP.GT.U32.AND P6, PT, R4, R20, PT ;  /* 0x000000140400720c */ /* 0x000fe20003fc4070 */
[--C-:B------:R-:W-:Y:S02]  /*3ef0*/  @!P3 IMAD.IADD R21, R21, 0x1, -R4.reuse ;  /* 0x000000011515b824 */ /* 0x100fe400078e0a04 */
[----:B------:R-:W-:Y:S02]  /*3f00*/  @!P4 IMAD.IADD R2, R2, 0x1, -R4 ;  /* 0x000000010202c824 */ /* 0x000fe400078e0a04 */
[C---:B------:R-:W-:Y:S01]  /*3f10*/  IMAD R23, R4.reuse, R5, R6 ;  /* 0x0000000504177224 */ /* 0x040fe200078e0206 */
[C---:B------:R-:W-:Y:S01]  /*3f20*/  ISETP.GT.U32.AND P4, PT, R4.reuse, R21, PT ;  /* 0x000000150400720c */ /* 0x040fe20003f84070 */
[----:B------:R-:W-:Y:S01]  /*3f30*/  @!P0 IMAD.MOV R18, RZ, RZ, -R18 ;  /* 0x000000ffff128224 */ /* 0x000fe200078e0a12 */
[C---:B------:R-:W-:Y:S01]  /*3f40*/  ISETP.GT.U32.AND P0, PT, R4.reuse, R2, PT ;  /* 0x000000020400720c */ /* 0x040fe20003f04070 */
[----:B------:R-:W-:Y:S01]  /*3f50*/  @!P5 IMAD.MOV R19, RZ, RZ, -R19 ;  /* 0x000000ffff13d224 */ /* 0x000fe200078e0a13 */
[----:B------:R-:W-:-:S02]  /*3f60*/  ISETP.GT.U32.AND P5, PT, R4, R23, PT ;  /* 0x000000170400720c */ /* 0x000fc40003fa4070 */
[----:B------:R-:W-:Y:S02]  /*3f70*/  ISETP.GE.AND P1, PT, R43, RZ, PT ;  /* 0x000000ff2b00720c */ /* 0x000fe40003f26270 */
[----:B------:R-:W-:Y:S01]  /*3f80*/  IABS R24, R46 ;  /* 0x0000002e00187213 */ /* 0x000fe20000000000 */
[----:B------:R-:W-:Y:S01]  /*3f90*/  @!P6 IMAD.IADD R20, R20, 0x1, -R4 ;  /* 0x000000011414e824 */ /* 0x000fe200078e0a04 */
[----:B------:R-:W-:-:S03]  /*3fa0*/  ISETP.GE.AND P6, PT, R44, RZ, PT ;  /* 0x000000ff2c00720c */ /* 0x000fc60003fc6270 */
[----:B------:R-:W-:Y:S01]  /*3fb0*/  IMAD.HI.U32 R5, R0, R24, RZ ;  /* 0x0000001800057227 */ /* 0x000fe200078e00ff */
[----:B------:R-:W-:-:S03]  /*3fc0*/  IABS R25, R47 ;  /* 0x0000002f00197213 */ /* 0x000fc60000000000 */
[----:B------:R-:W-:Y:S02]  /*3fd0*/  IMAD.MOV R5, RZ, RZ, -R5 ;  /* 0x000000ffff057224 */ /* 0x000fe400078e0a05 */
[--C-:B------:R-:W-:Y:S02]  /*3fe0*/  @!P4 IMAD.IADD R21, R21, 0x1, -R4.reuse ;  /* 0x000000011515c824 */ /* 0x100fe400078e0a04 */
[--C-:B------:R-:W-:Y:S02]  /*3ff0*/  @!P0 IMAD.IADD R2, R2, 0x1, -R4.reuse ;  /* 0x0000000102028824 */ /* 0x100fe400078e0a04 */
[----:B------:R-:W-:Y:S01]  /*4000*/  @!P5 IMAD.IADD R23, R23, 0x1, -R4 ;  /* 0x000000011717d824 */ /* 0x000fe200078e0a04 */
[----:B------:R-:W-:Y:S01]  /*4010*/  ISETP.GE.AND P2, PT, R34, RZ, PT ;  /* 0x000000ff2200720c */ /* 0x000fe20003f46270 */
[C---:B------:R-:W-:Y:S01]  /*4020*/  IMAD R24, R4.reuse, R5, R24 ;  /* 0x0000000504187224 */ /* 0x040fe200078e0218 */
[----:B------:R-:W-:Y:S01]  /*4030*/  IABS R26, R48 ;  /* 0x00000030001a7213 */ /* 0x000fe20000000000 */
[----:B------:R-:W-:Y:S01]  /*4040*/  @!P1 IMAD.MOV R21, RZ, RZ, -R21 ;  /* 0x000000ffff159224 */ /* 0x000fe200078e0a15 */
[----:B------:R-:W-:Y:S01]  /*4050*/  ISETP.GT.U32.AND P1, PT, R4, R23, PT ;  /* 0x000000170400720c */ /* 0x000fe20003f24070 */
[----:B------:R-:W-:-:S02]  /*4060*/  IMAD.MOV.U32 R22, RZ, RZ, R2 ;  /* 0x000000ffff167224 */ /* 0x000fc400078e0002 */
[----:B------:R-:W-:-:S04]  /*4070*/  IMAD.HI.U32 R6, R0, R25, RZ ;  /* 0x0000001900067227 */ /* 0x000fc800078e00ff */
[----:B------:R-:W-:Y:S01]  /*4080*/  @!P6 IMAD.MOV R22, RZ, RZ, -R22 ;  /* 0x000000ffff16e224 */ /* 0x000fe200078e0a16 */
[----:B------:R-:W-:Y:S01]  /*4090*/  ISETP.GT.U32.AND P6, PT, R4, R24, PT ;  /* 0x000000180400720c */ /* 0x000fe20003fc4070 */
[----:B------:R-:W-:Y:S02]  /*40a0*/  IMAD.MOV R6, RZ, RZ, -R6 ;  /* 0x000000ffff067224 */ /* 0x000fe400078e0a06 */
[----:B------:R-:W-:-:S04]  /*40b0*/  IMAD.HI.U32 R5, R0, R26, RZ ;  /* 0x0000001a00057227 */ /* 0x000fc800078e00ff */
[C---:B------:R-:W-:Y:S02]  /*40c0*/  IMAD R25, R4.reuse, R6, R25 ;  /* 0x0000000604197224 */ /* 0x040fe400078e0219 */
[----:B------:R-:W-:Y:S02]  /*40d0*/  IMAD.MOV R5, RZ, RZ, -R5 ;  /* 0x000000ffff057224 */ /* 0x000fe400078e0a05 */
[----:B------:R-:W-:Y:S01]  /*40e0*/  @!P2 IMAD.MOV R12, RZ, RZ, -R12 ;  /* 0x000000ffff0ca224 */ /* 0x000fe200078e0a0c */
[C---:B------:R-:W-:Y:S01]  /*40f0*/  ISETP.GT.U32.AND P2, PT, R4.reuse, R17, PT ;  /* 0x000000110400720c */ /* 0x040fe20003f44070 */
[----:B------:R-:W-:Y:S01]  /*4100*/  @!P1 IMAD.IADD R23, R23, 0x1, -R4 ;  /* 0x0000000117179824 */ /* 0x000fe200078e0a04 */
[C---:B------:R-:W-:Y:S01]  /*4110*/  ISETP.GT.U32.AND P1, PT, R4.reuse, R25, PT ;  /* 0x000000190400720c */ /* 0x040fe20003f24070 */
[----:B------:R-:W-:Y:S01]  /*4120*/  IMAD R26, R4, R5, R26 ;  /* 0x00000005041a7224 */ /* 0x000fe200078e021a */
[----:B------:R-:W-:Y:S01]  /*4130*/  ISETP.GE.AND P3, PT, R45, RZ, PT ;  /* 0x000000ff2d00720c */ /* 0x000fe20003f66270 */
[----:B------:R-:W-:-:S03]  /*4140*/  @!P6 IMAD.IADD R24, R24, 0x1, -R4 ;  /* 0x000000011818e824 */ /* 0x000fc600078e0a04 */
[----:B------:R-:W-:Y:S02]  /*4150*/  ISETP.GT.U32.AND P6, PT, R4, R26, PT ;  /* 0x0000001a0400720c */ /* 0x000fe40003fc4070 */
[----:B------:R-:W-:-:S03]  /*4160*/  IABS R27, R49 ;  /* 0x00000031001b7213 */ /* 0x000fc60000000000 */
[--C-:B------:R-:W-:Y:S01]  /*4170*/  @!P2 IMAD.IADD R17, R17, 0x1, -R4.reuse ;  /* 0x000000011111a824 */ /* 0x100fe200078e0a04 */
[----:B------:R-:W-:Y:S01]  /*4180*/  ISETP.GE.AND P2, PT, R39, RZ, PT ;  /* 0x000000ff2700720c */ /* 0x000fe20003f46270 */
[----:B------:R-:W-:Y:S02]  /*4190*/  @!P1 IMAD.IADD R25, R25, 0x1, -R4 ;  /* 0x0000000119199824 */ /* 0x000fe400078e0a04 */
[----:B------:R-:W-:-:S04]  /*41a0*/  IMAD.HI.U32 R2, R0, R27, RZ ;  /* 0x0000001b00027227 */ /* 0x000fc800078e00ff */
[----:B------:R-:W-:Y:S02]  /*41b0*/  @!P6 IMAD.IADD R26, R26, 0x1, -R4 ;  /* 0x000000011a1ae824 */ /* 0x000fe400078e0a04 */
[----:B------:R-:W-:Y:S01]  /*41c0*/  @!P3 IMAD.MOV R23, RZ, RZ, -R23 ;  /* 0x000000ffff17b224 */ /* 0x000fe200078e0a17 */
[C---:B------:R-:W-:Y:S01]  /*41d0*/  ISETP.GT.U32.AND P3, PT, R4.reuse, R25, PT ;  /* 0x000000190400720c */ /* 0x040fe20003f64070 */
[----:B------:R-:W-:Y:S01]  /*41e0*/  IMAD.MOV R2, RZ, RZ, -R2 ;  /* 0x000000ffff027224 */ /* 0x000fe200078e0a02 */
[C---:B------:R-:W-:Y:S01]  /*41f0*/  ISETP.GT.U32.AND P6, PT, R4.reuse, R26, PT ;  /* 0x0000001a0400720c */ /* 0x040fe20003fc4070 */
[----:B------:R-:W-:Y:S02]  /*4200*/  @!P2 IMAD.MOV R17, RZ, RZ, -R17 ;  /* 0x000000ffff11a224 */ /* 0x000fe400078e0a11 */
[----:B------:R-:W-:Y:S01]  /*4210*/  IMAD R27, R4, R2, R27 ;  /* 0x00000002041b7224 */ /* 0x000fe200078e021b */
[----:B------:R-:W-:Y:S02]  /*4220*/  ISETP.GE.AND P2, PT, R42, RZ, PT ;  /* 0x000000ff2a00720c */ /* 0x000fe40003f46270 */
[----:B--2---:R-:W-:-:S02]  /*4230*/  IABS R29, R50 ;  /* 0x00000032001d7213 */ /* 0x004fc40000000000 */
[----:B-----5:R-:W-:-:S03]  /*4240*/  IABS R30, R54 ;  /* 0x00000036001e7213 */ /* 0x020fc60000000000 */
[----:B------:R-:W-:-:S04]  /*4250*/  IMAD.HI.U32 R5, R0, R29, RZ ;  /* 0x0000001d00057227 */ /* 0x000fc800078e00ff */
[----:B------:R-:W-:-:S04]  /*4260*/  IMAD.HI.U32 R2, R0, R30, RZ ;  /* 0x0000001e00027227 */ /* 0x000fc800078e00ff */
[----:B------:R-:W-:Y:S02]  /*4270*/  IMAD.MOV R5, RZ, RZ, -R5 ;  /* 0x000000ffff057224 */ /* 0x000fe400078e0a05 */
[----:B------:R-:W-:Y:S02]  /*4280*/  IMAD.MOV R2, RZ, RZ, -R2 ;  /* 0x000000ffff027224 */ /* 0x000fe400078e0a02 */
[C---:B------:R-:W-:Y:S02]  /*4290*/  IMAD R29, R4.reuse, R5, R29 ;  /* 0x00000005041d7224 */ /* 0x040fe400078e021d */
[C---:B------:R-:W-:Y:S02]  /*42a0*/  IMAD R30, R4.reuse, R2, R30 ;  /* 0x00000002041e7224 */ /* 0x040fe400078e021e */
[--C-:B------:R-:W-:Y:S01]  /*42b0*/  @!P3 IMAD.IADD R25, R25, 0x1, -R4.reuse ;  /* 0x000000011919b824 */ /* 0x100fe200078e0a04 */
[----:B------:R-:W-:Y:S01]  /*42c0*/  ISETP.GT.U32.AND P3, PT, R4, R29, PT ;  /* 0x0000001d0400720c */ /* 0x000fe20003f64070 */
[----:B------:R-:W-:Y:S01]  /*42d0*/  @!P6 IMAD.IADD R26, R26, 0x1, -R4 ;  /* 0x000000011a1ae824 */ /* 0x000fe200078e0a04 */
[----:B------:R-:W-:-:S02]  /*42e0*/  IABS R28, R58 ;  /* 0x0000003a001c7213 */ /* 0x000fc40000000000 */
[C---:B------:R-:W-:Y:S02]  /*42f0*/  ISETP.GT.U32.AND P1, PT, R4.reuse, R24, PT ;  /* 0x000000180400720c */ /* 0x040fe40003f24070 */
[----:B------:R-:W-:Y:S01]  /*4300*/  ISETP.GT.U32.AND P6, PT, R4, R30, PT ;  /* 0x0000001e0400720c */ /* 0x000fe20003fc4070 */
[----:B------:R-:W-:Y:S01]  /*4310*/  @!P2 IMAD.MOV R20, RZ, RZ, -R20 ;  /* 0x000000ffff14a224 */ /* 0x000fe200078e0a14 */
[----:B------:R-:W-:Y:S01]  /*4320*/  ISETP.GE.AND P2, PT, R46, RZ, PT ;  /* 0x000000ff2e00720c */ /* 0x000fe20003f46270 */
[----:B------:R-:W-:Y:S01]  /*4330*/  IMAD.HI.U32 R6, R0, R28, RZ ;  /* 0x0000001c00067227 */ /* 0x000fe200078e00ff */
[----:B---3--:R-:W-:-:S03]  /*4340*/  IABS R2, R52 ;  /* 0x0000003400027213 */ /* 0x008fc60000000000 */
[----:B------:R-:W-:Y:S02]  /*4350*/  IMAD.MOV R6, RZ, RZ, -R6 ;  /* 0x000000ffff067224 */ /* 0x000fe400078e0a06 */
[----:B------:R-:W-:Y:S02]  /*4360*/  @!P3 IMAD.IADD R29, R29, 0x1, -R4 ;  /* 0x000000011d1db824 */ /* 0x000fe400078e0a04 */
[----:B------:R-:W-:Y:S02]  /*4370*/  IMAD R28, R4, R6, R28 ;  /* 0x00000006041c7224 */ /* 0x000fe400078e021c */
[--C-:B------:R-:W-:Y:S01]  /*4380*/  @!P1 IMAD.IADD R24, R24, 0x1, -R4.reuse ;  /* 0x0000000118189824 */ /* 0x100fe200078e0a04 */
[----:B------:R-:W-:Y:S01]  /*4390*/  ISETP.GT.U32.AND P1, PT, R4, R27, PT ;  /* 0x0000001b0400720c */ /* 0x000fe20003f24070 */
[----:B------:R-:W-:Y:S01]  /*43a0*/  @!P6 IMAD.IADD R30, R30, 0x1, -R4 ;  /* 0x000000011e1ee824 */ /* 0x000fe200078e0a04 */
[----:B------:R-:W-:Y:S01]  /*43b0*/  ISETP.GT.U32.AND P6, PT, R4, R29, PT ;  /* 0x0000001d0400720c */ /* 0x000fe20003fc4070 */
[----:B------:R-:W-:Y:S01]  /*43c0*/  IMAD.HI.U32 R5, R0, R2, RZ ;  /* 0x0000000200057227 */ /* 0x000fe200078e00ff */
[----:B------:R-:W-:-:S03]  /*43d0*/  ISETP.GE.AND P4, PT, R47, RZ, PT ;  /* 0x000000ff2f00720c */ /* 0x000fc60003f86270 */
[----:B------:R-:W-:Y:S01]  /*43e0*/  @!P2 IMAD.MOV R24, RZ, RZ, -R24 ;  /* 0x000000ffff18a224 */ /* 0x000fe200078e0a18 */
[----:B------:R-:W-:Y:S01]  /*43f0*/  ISETP.GT.U32.AND P2, PT, R4, R28, PT ;  /* 0x0000001c0400720c */ /* 0x000fe20003f44070 */
[----:B------:R-:W-:-:S04]  /*4400*/  IMAD.MOV R5, RZ, RZ, -R5 ;  /* 0x000000ffff057224 */ /* 0x000fc800078e0a05 */
[C---:B------:R-:W-:Y:S01]  /*4410*/  IMAD R2, R4.reuse, R5, R2 ;  /* 0x0000000504027224 */ /* 0x040fe200078e0202 */
[----:B------:R-:W-:Y:S01]  /*4420*/  IABS R32, R57 ;  /* 0x0000003900207213 */ /* 0x000fe20000000000 */
[--C-:B------:R-:W-:Y:S01]  /*4430*/  @!P1 IMAD.IADD R27, R27, 0x1, -R4.reuse ;  /* 0x000000011b1b9824 */ /* 0x100fe200078e0a04 */
[----:B------:R-:W-:Y:S01]  /*4440*/  STL [R1+0x1664], R61 ;  /* 0x0016643d01007387 */ /* 0x000fe20000100800 */
[--C-:B------:R-:W-:Y:S01]  /*4450*/  @!P6 IMAD.IADD R29, R29, 0x1, -R4.reuse ;  /* 0x000000011d1de824 */ /* 0x100fe200078e0a04 */
[----:B------:R-:W-:Y:S02]  /*4460*/  ISETP.GT.U32.AND P6, PT, R4, R2, PT ;  /* 0x000000020400720c */ /* 0x000fe40003fc4070 */
[----:B------:R-:W-:Y:S01]  /*4470*/  STL [R1+0x1668], R60 ;  /* 0x0016683c01007387 */ /* 0x000fe20000100800 */
[----:B------:R-:W-:Y:S01]  /*4480*/  @!P2 IMAD.IADD R28, R28, 0x1, -R4 ;  /* 0x000000011c1ca824 */ /* 0x000fe200078e0a04 */
[----:B------:R-:W-:Y:S01]  /*4490*/  ISETP.GT.U32.AND P2, PT, R4, R27, PT ;  /* 0x0000001b0400720c */ /* 0x000fe20003f44070 */
[----:B------:R-:W-:Y:S01]  /*44a0*/  @!P4 IMAD.MOV R25, RZ, RZ, -R25 ;  /* 0x000000ffff19c224 */ /* 0x000fe200078e0a19 */
[----:B------:R-:W-:Y:S01]  /*44b0*/  STL [R1+0x166c], R59 ;  /* 0x00166c3b01007387 */ /* 0x000fe20000100800 */
[----:B------:R-:W-:Y:S01]  /*44c0*/  IMAD.HI.U32 R6, R0, R32, RZ ;  /* 0x0000002000067227 */ /* 0x000fe200078e00ff */
[----:B------:R-:W-:-:S02]  /*44d0*/  ISETP.GT.U32.AND P4, PT, R4, R30, PT ;  /* 0x0000001e0400720c */ /* 0x000fc40003f84070 */
[----:B------:R-:W-:Y:S04]  /*44e0*/  STL [R1+0x1670], R10 ;  /* 0x0016700a01007387 */ /* 0x000fe80000100800 */
[----:B------:R-:W-:Y:S01]  /*44f0*/  STL [R1+0x1674], R11 ;  /* 0x0016740b01007387 */ /* 0x000fe20000100800 */
[----:B------:R-:W-:-:S03]  /*4500*/  IMAD.MOV R6, RZ, RZ, -R6 ;  /* 0x000000ffff067224 */ /* 0x000fc600078e0a06 */
[----:B------:R-:W-:Y:S04]  /*4510*/  STL [R1+0x1678], R12 ;  /* 0x0016780c01007387 */ /* 0x000fe80000100800 */
[----:B------:R-:W-:Y:S04]  /*4520*/  STL [R1+0x167c], R13 ;  /* 0x00167c0d01007387 */ /* 0x000fe80000100800 */
[----:B------:R-:W-:Y:S04]  /*4530*/  STL [R1+0x1680], R14 ;  /* 0x0016800e01007387 */ /* 0x000fe80000100800 */
[----:B------:R-:W-:Y:S01]  /*4540*/  STL [R1+0x1684], R15 ;  /* 0x0016840f01007387 */ /* 0x000fe20000100800 */
[----:B------:R-:W-:-:S03]  /*4550*/  IMAD R32, R4, R6, R32 ;  /* 0x0000000604207224 */ /* 0x000fc600078e0220 */
[----:B------:R-:W-:Y:S01]  /*4560*/  STL [R1+0x1688], R16 ;  /* 0x0016881001007387 */ /* 0x000fe20000100800 */
[----:B------:R-:W-:-:S03]  /*4570*/  @!P6 IMAD.IADD R2, R2, 0x1, -R4 ;  /* 0x000000010202e824 */ /* 0x000fc600078e0a04 */
[----:B------:R-:W-:Y:S04]  /*4580*/  STL [R1+0x168c], R17 ;  /* 0x00168c1101007387 */ /* 0x000fe80000100800 */
[----:B------:R-:W-:Y:S04]  /*4590*/  STL [R1+0x1690], R18 ;  /* 0x0016901201007387 */ /* 0x000fe80000100800 */
[----:B------:R-:W-:Y:S01]  /*45a0*/  STL [R1+0x1694], R19 ;  /* 0x0016941301007387 */ /* 0x000fe20000100800 */
[----:B------:R-:W-:-:S03]  /*45b0*/  @!P2 IMAD.IADD R27, R27, 0x1, -R4 ;  /* 0x000000011b1ba824 */ /* 0x000fc600078e0a04 */
[----:B------:R-:W-:Y:S01]  /*45c0*/  STL [R1+0x1698], R20 ;  /* 0x0016981401007387 */ /* 0x000fe20000100800 */
[----:B------:R-:W-:-:S03]  /*45d0*/  ISETP.GT.U32.AND P2, PT, R4, R32, PT ;  /* 0x000000200400720c */ /* 0x000fc60003f44070 */
[----:B------:R-:W-:Y:S01]  /*45e0*/  STL [R1+0x169c], R21 ;  /* 0x00169c1501007387 */ /* 0x000fe20000100800 */
[----:B------:R-:W-:-:S03]  /*45f0*/  @!P4 IMAD.IADD R30, R30, 0x1, -R4 ;  /* 0x000000011e1ec824 */ /* 0x000fc600078e0a04 */
[----:B------:R-:W-:Y:S01]  /*4600*/  STL [R1+0x16a0], R22 ;  /* 0x0016a01601007387 */ /* 0x000fe20000100800 */
[----:B------:R-:W-:-:S03]  /*4610*/  IABS R31, R51 ;  /* 0x00000033001f7213 */ /* 0x000fc60000000000 */
[----:B------:R-:W-:Y:S01]  /*4620*/  STL [R1+0x16a4], R23 ;  /* 0x0016a41701007387 */ /* 0x000fe20000100800 */
[----:B------:R-:W-:Y:S02]  /*4630*/  ISETP.GE.AND P4, PT, R54, RZ, PT ;  /* 0x000000ff3600720c */ /* 0x000fe40003f86270 */
[----:B------:R-:W-:Y:S01]  /*4640*/  ISETP.GT.U32.AND P6, PT, R4, R2, PT ;  /* 0x000000020400720c */ /* 0x000fe20003fc4070 */
[----:B------:R-:W-:Y:S04]  /*4650*/  STL [R1+0x16a8], R24 ;  /* 0x0016a81801007387 */ /* 0x000fe80000100800 */
[----:B------:R-:W-:Y:S04]  /*4660*/  STL [R1+0x16ac], R25 ;  /* 0x0016ac1901007387 */ /* 0x000fe80000100800 */
[----:B------:R-:W2:Y:S01]  /*4670*/  LDL.LU R54, [R1+0x4c] ;  /* 0x00004c0001367983 */ /* 0x000ea20000300800 */
[----:B------:R-:W-:-:S04]  /*4680*/  IMAD.HI.U32 R7, R0, R31, RZ ;  /* 0x0000001f00077227 */ /* 0x000fc800078e00ff */
[----:B------:R-:W-:Y:S02]  /*4690*/  IMAD.MOV R7, RZ, RZ, -R7 ;  /* 0x000000ffff077224 */ /* 0x000fe400078e0a07 */
[--C-:B------:R-:W-:Y:S01]  /*46a0*/  @!P2 IMAD.IADD R32, R32, 0x1, -R4.reuse ;  /* 0x000000012020a824 */ /* 0x100fe200078e0a04 */
[----:B------:R-:W-:Y:S01]  /*46b0*/  ISETP.GE.AND P2, PT, R57, RZ, PT ;  /* 0x000000ff3900720c */ /* 0x000fe20003f46270 */
[----:B------:R-:W-:Y:S01]  /*46c0*/  IMAD R31, R4, R7, R31 ;  /* 0x00000007041f7224 */ /* 0x000fe200078e021f */
[----:B----4-:R-:W-:Y:S01]  /*46d0*/  IABS R7, R55 ;  /* 0x0000003700077213 */ /* 0x010fe20000000000 */
[----:B------:R-:W-:Y:S01]  /*46e0*/  @!P6 IMAD.IADD R2, R2, 0x1, -R4 ;  /* 0x000000010202e824 */ /* 0x000fe200078e0a04 */
[----:B------:R-:W3:Y:S01]  /*46f0*/  LDL.LU R57, [R1+0x50] ;  /* 0x0000500001397983 */ /* 0x000ee20000300800 */
[----:B------:R-:W-:-:S03]  /*4700*/  ISETP.GE.AND P6, PT, R55, RZ, PT ;  /* 0x000000ff3700720c */ /* 0x000fc60003fc6270 */
[----:B------:R-:W4:Y:S01]  /*4710*/  LDL.LU R55, [R1+0x54] ;  /* 0x0000540001377983 */ /* 0x000f220000300800 */
[----:B------:R-:W-:Y:S02]  /*4720*/  ISETP.GT.U32.AND P3, PT, R4, R28, PT ;  /* 0x0000001c0400720c */ /* 0x000fe40003f64070 */
[----:B------:R-:W-:Y:S02]  /*4730*/  ISETP.GE.AND P1, PT, R58, RZ, PT ;  /* 0x000000ff3a00720c */ /* 0x000fe40003f26270 */
[----:B------:R-:W-:-:S05]  /*4740*/  IABS R5, R53 ;  /* 0x0000003500057213 */ /* 0x000fca0000000000 */
[----:B------:R-:W-:-:S04]  /*4750*/  IMAD.HI.U32 R6, R0, R5, RZ ;  /* 0x0000000500067227 */ /* 0x000fc800078e00ff */
[----:B------:R-:W-:Y:S01]  /*4760*/  @!P3 IMAD.IADD R28, R28, 0x1, -R4 ;  /* 0x000000011c1cb824 */ /* 0x000fe200078e0a04 */
[----:B------:R-:W-:Y:S01]  /*4770*/  ISETP.GE.AND P3, PT, R50, RZ, PT ;  /* 0x000000ff3200720c */ /* 0x000fe20003f66270 */
[----:B------:R-:W-:Y:S02]  /*4780*/  IMAD.MOV R8, RZ, RZ, -R6 ;  /* 0x000000ffff087224 */ /* 0x000fe400078e0a06 */
[----:B------:R-:W-:Y:S01]  /*4790*/  @!P1 IMAD.MOV R28, RZ, RZ, -R28 ;  /* 0x000000ffff1c9224 */ /* 0x000fe200078e0a1c */
[C---:B------:R-:W-:Y:S01]  /*47a0*/  ISETP.GT.U32.AND P1, PT, R4.reuse, R32, PT ;  /* 0x000000200400720c */ /* 0x040fe20003f24070 */
[----:B------:R-:W-:-:S08]  /*47b0*/  IMAD R5, R4, R8, R5 ;  /* 0x0000000804057224 */ /* 0x000fd000078e0205 */
[----:B------:R-:W-:Y:S01]  /*47c0*/  @!P3 IMAD.MOV R29, RZ, RZ, -R29 ;  /* 0x000000ffff1db224 */ /* 0x000fe200078e0a1d */
[----:B------:R-:W-:-:S03]  /*47d0*/  ISETP.GT.U32.AND P3, PT, R4, R5, PT ;  /* 0x000000050400720c */ /* 0x000fc60003f64070 */
[----:B------:R-:W-:Y:S01]  /*47e0*/  @!P1 IMAD.IADD R32, R32, 0x1, -R4 ;  /* 0x0000000120209824 */ /* 0x000fe200078e0a04 */
[----:B------:R-:W-:Y:S02]  /*47f0*/  ISETP.GE.AND P1, PT, R53, RZ, PT ;  /* 0x000000ff3500720c */ /* 0x000fe40003f26270 */
[----:B------:R-:W5:Y:S01]  /*4800*/  LDL.LU R53, [R1+0x58] ;  /* 0x0000580001357983 */ /* 0x000f620000300800 */
[----:B------:R-:W-:Y:S01]  /*4810*/  IMAD.HI.U32 R6, R0, R7, RZ ;  /* 0x0000000700067227 */ /* 0x000fe200078e00ff */
[----:B------:R-:W-:-:S03]  /*4820*/  IABS R34, R56 ;  /* 0x0000003800227213 */ /* 0x000fc60000000000 */
[----:B------:R-:W-:Y:S02]  /*4830*/  IMAD.MOV R6, RZ, RZ, -R6 ;  /* 0x000000ffff067224 */ /* 0x000fe400078e0a06 */
[----:B------:R-:W-:Y:S01]  /*4840*/  @!P3 IMAD.IADD R5, R5, 0x1, -R4 ;  /* 0x000000010505b824 */ /* 0x000fe200078e0a04 */
[----:B------:R-:W-:Y:S02]  /*4850*/  ISETP.GE.AND P3, PT, R56, RZ, PT ;  /* 0x000000ff3800720c */ /* 0x000fe40003f66270 */
[----:B------:R-:W3:Y:S01]  /*4860*/  LDL.LU R56, [R1+0x5c] ;  /* 0x00005c0001387983 */ /* 0x000ee20000300800 */
[----:B------:R-:W-:Y:S02]  /*4870*/  IMAD R7, R4, R6, R7 ;  /* 0x0000000604077224 */ /* 0x000fe400078e0207 */
[----:B------:R-:W-:-:S04]  /*4880*/  IMAD.HI.U32 R6, R0, R34, RZ ;  /* 0x0000002200067227 */ /* 0x000fc800078e00ff */
[----:B------:R-:W-:Y:S02]  /*4890*/  IMAD.MOV R8, RZ, RZ, -R6 ;  /* 0x000000ffff087224 */ /* 0x000fe400078e0a06 */
[----:B------:R-:W-:Y:S01]  /*48a0*/  @!P4 IMAD.MOV R30, RZ, RZ, -R30 ;  /* 0x000000ffff1ec224 */ /* 0x000fe200078e0a1e */
[----:B------:R-:W-:Y:S01]  /*48b0*/  ISETP.GE.AND P4, PT, R52, RZ, PT ;  /* 0x000000ff3400720c */ /* 0x000fe20003f86270 */
[----:B------:R-:W-:Y:S02]  /*48c0*/  IMAD R34, R4, R8, R34 ;  /* 0x0000000804227224 */ /* 0x000fe400078e0222 */
[----:B------:R-:W-:-:S03]  /*48d0*/  @!P2 IMAD.MOV R32, RZ, RZ, -R32 ;  /* 0x000000ffff20a224 */ /* 0x000fc600078e0a20 */
[----:B------:R-:W-:-:S07]  /*48e0*/  ISETP.GT.U32.AND P2, PT, R4, R34, PT ;  /* 0x000000220400720c */ /* 0x000fce0003f44070 */
[----:B------:R-:W-:-:S05]  /*48f0*/  @!P4 IMAD.MOV R2, RZ, RZ, -R2 ;  /* 0x000000ffff02c224 */ /* 0x000fca00078e0a02 */
[----:B------:R0:W-:Y:S01]  /*4900*/  STL [R1+0xcc], R2 ;  /* 0x0000cc0201007387 */ /* 0x0001e20000100800 */
[----:B------:R-:W-:Y:S01]  /*4910*/  @!P2 IMAD.IADD R34, R34, 0x1, -R4 ;  /* 0x000000012222a824 */ /* 0x000fe200078e0a04 */
[----:B------:R-:W-:Y:S02]  /*4920*/  ISETP.GE.AND P0, PT, R48, RZ, PT ;  /* 0x000000ff3000720c */ /* 0x000fe40003f06270 */
[----:B------:R-:W-:-:S11]  /*4930*/  ISETP.GE.AND P5, PT, R49, RZ, PT ;  /* 0x000000ff3100720c */ /* 0x000fd60003fa6270 */
[----:B------:R-:W-:Y:S01]  /*4940*/  @!P0 IMAD.MOV R26, RZ, RZ, -R26 ;  /* 0x000000ffff1a8224 */ /* 0x000fe200078e0a1a */
[----:B------:R-:W-:Y:S01]  /*4950*/  ISETP.GT.U32.AND P0, PT, R4, R31, PT ;  /* 0x0000001f0400720c */ /* 0x000fe20003f04070 */
[----:B------:R-:W-:Y:S01]  /*4960*/  @!P5 IMAD.MOV R27, RZ, RZ, -R27 ;  /* 0x000000ffff1bd224 */ /* 0x000fe200078e0a1b */
[----:B--2---:R-:W-:-:S05]  /*4970*/  IABS R9, R54 ;  /* 0x0000003600097213 */ /* 0x004fca0000000000 */
[----:B------:R-:W-:-:S04]  /*4980*/  IMAD.HI.U32 R6, R0, R9, RZ ;  /* 0x0000000900067227 */ /* 0x000fc800078e00ff */
[----:B------:R-:W-:-:S04]  /*4990*/  IMAD.MOV R6, RZ, RZ, -R6 ;  /* 0x000000ffff067224 */ /* 0x000fc800078e0a06 */
[----:B------:R-:W-:Y:S01]  /*49a0*/  IMAD R9, R4, R6, R9 ;  /* 0x0000000604097224 */ /* 0x000fe200078e0209 */
[----:B----4-:R-:W-:Y:S02]  /*49b0*/  IABS R6, R55 ;  /* 0x0000003700067213 */ /* 0x010fe40000000000 */
[----:B------:R-:W-:Y:S02]  /*49c0*/  ISETP.GE.AND P2, PT, R55, RZ, PT ;  /* 0x000000ff3700720c */ /* 0x000fe40003f46270 */
[----:B------:R-:W2:Y:S01]  /*49d0*/  LDL.LU R55, [R1+0x60] ;  /* 0x0000600001377983 */ /* 0x000ea20000300800 */
[----:B------:R-:W-:-:S05]  /*49e0*/  @!P0 IMAD.IADD R31, R31, 0x1, -R4 ;  /* 0x000000011f1f8824 */ /* 0x000fca00078e0a04 */
[----:B------:R-:W-:Y:S02]  /*49f0*/  ISETP.GT.U32.AND P5, PT, R4, R31, PT ;  /* 0x0000001f0400720c */ /* 0x000fe40003fa4070 */
[----:B------:R-:W-:-:S11]  /*4a00*/  ISETP.GE.AND P0, PT, R51, RZ, PT ;  /* 0x000000ff3300720c */ /* 0x000fd60003f06270 */
[--C-:B------:R-:W-:Y:S01]  /*4a10*/  @!P5 IMAD.IADD R31, R31, 0x1, -R4.reuse ;  /* 0x000000011f1fd824 */ /* 0x100fe200078e0a04 */
[----:B------:R-:W-:Y:S02]  /*4a20*/  ISETP.GT.U32.AND P5, PT, R4, R7, PT ;  /* 0x000000070400720c */ /* 0x000fe40003fa4070 */
[----:B------:R-:W-:Y:S01]  /*4a30*/  ISETP.GE.AND P4, PT, R54, RZ, PT ;  /* 0x000000ff3600720c */ /* 0x000fe20003f86270 */
[----:B------:R-:W-:Y:S01]  /*4a40*/  @!P0 IMAD.MOV R31, RZ, RZ, -R31 ;  /* 0x000000ffff1f8224 */ /* 0x000fe200078e0a1f */
[----:B------:R-:W4:Y:S09]  /*4a50*/  LDL.LU R54, [R1+0x64] ;  /* 0x0000640001367983 */ /* 0x000f320000300800 */
[----:B------:R-:W-:Y:S01]  /*4a60*/  @!P5 IMAD.IADD R7, R7, 0x1, -R4 ;  /* 0x000000010707d824 */ /* 0x000fe200078e0a04 */
[----:B------:R-:W-:-:S04]  /*4a70*/  ISETP.GT.U32.AND P5, PT, R4, R5, PT ;  /* 0x000000050400720c */ /* 0x000fc80003fa4070 */
[----:B------:R-:W-:-:S09]  /*4a80*/  ISETP.GT.U32.AND P0, PT, R4, R7, PT ;  /* 0x000000070400720c */ /* 0x000fd20003f04070 */
[----:B------:R-:W-:-:S04]  /*4a90*/  @!P5 IMAD.IADD R5, R5, 0x1, -R4 ;  /* 0x000000010505d824 */ /* 0x000fc800078e0a04 */
[----:B------:R-:W-:Y:S01]  /*4aa0*/  @!P1 IMAD.MOV R5, RZ, RZ, -R5 ;  /* 0x000000ffff059224 */ /* 0x000fe200078e0a05 */
[----:B---3--:R-:W-:Y:S01]  /*4ab0*/  IABS R8, R57 ;  /* 0x0000003900087213 */ /* 0x008fe20000000000 */
[----:B------:R-:W-:Y:S01]  /*4ac0*/  @!P0 IMAD.IADD R7, R7, 0x1, -R4 ;  /* 0x0000000107078824 */ /* 0x000fe200078e0a04 */
[----:B------:R-:W-:Y:S02]  /*4ad0*/  ISETP.GE.AND P0, PT, R57, RZ, PT ;  /* 0x000000ff3900720c */ /* 0x000fe40003f06270 */
[----:B------:R3:W-:Y:S04]  /*4ae0*/  STL [R1+0xe0], R5 ;  /* 0x0000e00501007387 */ /* 0x0007e80000100800 */
[----:B------:R-:W4:Y:S04]  /*4af0*/  LDL.LU R57, [R1+0x68] ;  /* 0x0000680001397983 */ /* 0x000f280000300800 */
[----:B------:R-:W4:Y:S01]  /*4b00*/  LDL.LU R50, [R1+0x6c] ;  /* 0x00006c0001327983 */ /* 0x000f220000300800 */
[----:B------:R-:W-:Y:S01]  /*4b10*/  ISETP.GT.U32.AND P1, PT, R4, R34, PT ;  /* 0x000000220400720c */ /* 0x000fe20003f24070 */
[----:B0-----:R-:W-:-:S04]  /*4b20*/  IMAD.HI.U32 R2, R0, R8, RZ ;  /* 0x0000000800027227 */ /* 0x001fc800078e00ff */
[----:B------:R-:W-:Y:S02]  /*4b30*/  IMAD.MOV R2, RZ, RZ, -R2 ;  /* 0x000000ffff027224 */ /* 0x000fe400078e0a02 */
[----:B------:R-:W-:Y:S02]  /*4b40*/  @!P6 IMAD.MOV R7, RZ, RZ, -R7 ;  /* 0x000000ffff07e224 */ /* 0x000fe400078e0a07 */
[----:B------:R-:W-:-:S04]  /*4b50*/  IMAD R8, R4, R2, R8 ;  /* 0x0000000204087224 */ /* 0x000fc800078e0208 */
[----:B------:R-:W-:Y:S01]  /*4b60*/  @!P1 IMAD.IADD R34, R34, 0x1, -R4 ;  /* 0x0000000122229824 */ /* 0x000fe200078e0a04 */
[----:B-----5:R-:W-:Y:S01]  /*4b70*/  IABS R2, R53 ;  /* 0x0000003500027213 */ /* 0x020fe20000000000 */
[----:B------:R0:W-:Y:S01]  /*4b80*/  STL [R1+0xe8], R7 ;  /* 0x0000e80701007387 */ /* 0x0001e20000100800 */
[----:B------:R-:W-:Y:S01]  /*4b90*/  ISETP.GE.AND P1, PT, R53, RZ, PT ;  /* 0x000000ff3500720c */ /* 0x000fe20003f26270 */
[----:B------:R-:W-:Y:S01]  /*4ba0*/  IMAD.MOV.U32 R10, RZ, RZ, R34 ;  /* 0x000000ffff0a7224 */ /* 0x000fe200078e0022 */
[----:B------:R-:W-:Y:S01]  /*4bb0*/  ISETP.GT.U32.AND P5, PT, R4, R9, PT ;  /* 0x000000090400720c */ /* 0x000fe20003fa4070 */
[----:B------:R-:W5:Y:S02]  /*4bc0*/  LDL.LU R53, [R1+0xa0] ;  /* 0x0000a00001357983 */ /* 0x000f640000300800 */
[----:B------:R-:W-:Y:S01]  /*4bd0*/  @!P3 IMAD.MOV R10, RZ, RZ, -R10 ;  /* 0x000000ffff0ab224 */ /* 0x000fe200078e0a0a */
[----:B------:R-:W-:Y:S02]  /*4be0*/  IABS R33, R56 ;  /* 0x0000003800217213 */ /* 0x000fe40000000000 */
[----:B------:R-:W-:-:S02]  /*4bf0*/  ISETP.GE.AND P3, PT, R56, RZ, PT ;  /* 0x000000ff3800720c */ /* 0x000fc40003f66270 */
[----:B------:R-:W-:Y:S04]  /*4c00*/  STL [R1+0xd8], R10 ;  /* 0x0000d80a01007387 */ /* 0x000fe80000100800 */
[----:B------:R-:W5:Y:S01]  /*4c10*/  LDL.LU R56, [R1+0xa4] ;  /* 0x0000a40001387983 */ /* 0x000f620000300800 */
[----:B------:R-:W-:-:S05]  /*4c20*/  @!P5 IMAD.IADD R9, R9, 0x1, -R4 ;  /* 0x000000010909d824 */ /* 0x000fca00078e0a04 */
[----:B------:R-:W-:-:S13]  /*4c30*/  ISETP.GT.U32.AND P5, PT, R4, R9, PT ;  /* 0x000000090400720c */ /* 0x000fda0003fa4070 */
[----:B------:R-:W-:-:S04]  /*4c40*/  @!P5 IMAD.IADD R9, R9, 0x1, -R4 ;  /* 0x000000010909d824 */ /* 0x000fc800078e0a04 */
[----:B------:R-:W-:-:S05]  /*4c50*/  @!P4 IMAD.MOV R9, RZ, RZ, -R9 ;  /* 0x000000ffff09c224 */ /* 0x000fca00078e0a09 */
[----:B------:R0:W-:Y:S01]  /*4c60*/  STL [R1+0x1d8], R9 ;  /* 0x0001d80901007387 */ /* 0x0001e20000100800 */
[----:B------:R-:W-:Y:S02]  /*4c70*/  ISETP.GT.U32.AND P6, PT, R4, R8, PT ;  /* 0x000000080400720c */ /* 0x000fe40003fc4070 */
[----:B--2---:R-:W-:Y:S02]  /*4c80*/  ISETP.GE.AND P4, PT, R55, RZ, PT ;  /* 0x000000ff3700720c */ /* 0x004fe40003f86270 */
[----:B------:R-:W-:Y:S02]  /*4c90*/  IABS R34, R55 ;  /* 0x0000003700227213 */ /* 0x000fe40000000000 */
[----:B------:R-:W2:Y:S07]  /*4ca0*/  LDL.LU R55, [R1+0xa8] ;  /* 0x0000a80001377983 */ /* 0x000eae0000300800 */
[----:B------:R-:W-:-:S02]  /*4cb0*/  @!P6 IMAD.IADD R8, R8, 0x1, -R4 ;  /* 0x000000010808e824 */ /* 0x000fc400078e0a04 */
[----:B---3--:R-:W-:-:S03]  /*4cc0*/  IMAD.HI.U32 R5, R0, R6, RZ ;  /* 0x0000000600057227 */ /* 0x008fc600078e00ff */
[----:B------:R-:W-:Y:S01]  /*4cd0*/  ISETP.GT.U32.AND P6, PT, R4, R8, PT ;  /* 0x000000080400720c */ /* 0x000fe20003fc4070 */
[----:B------:R-:W-:Y:S02]  /*4ce0*/  IMAD.MOV R5, RZ, RZ, -R5 ;  /* 0x000000ffff057224 */ /* 0x000fe400078e0a05 */
[----:B0-----:R-:W-:-:S04]  /*4cf0*/  IMAD.HI.U32 R7, R0, R2, RZ ;  /* 0x0000000200077227 */ /* 0x001fc800078e00ff */
[----:B------:R-:W-:Y:S02]  /*4d00*/  IMAD R6, R4, R5, R6 ;  /* 0x0000000504067224 */ /* 0x000fe400078e0206 */
[----:B------:R-:W-:-:S04]  /*4d10*/  IMAD.HI.U32 R5, R0, R33, RZ ;  /* 0x0000002100057227 */ /* 0x000fc800078e00ff */
[----:B------:R-:W-:Y:S02]  /*4d20*/  IMAD.MOV R7, RZ, RZ, -R7 ;  /* 0x000000ffff077224 */ /* 0x000fe400078e0a07 */
[----:B------:R-:W-:Y:S01]  /*4d30*/  @!P6 IMAD.IADD R8, R8, 0x1, -R4 ;  /* 0x000000010808e824 */ /* 0x000fe200078e0a04 */
[C---:B------:R-:W-:Y:S01]  /*4d40*/  ISETP.GT.U32.AND P5, PT, R4.reuse, R6, PT ;  /* 0x000000060400720c */ /* 0x040fe20003fa4070 */
[----:B------:R-:W-:Y:S02]  /*4d50*/  IMAD.MOV R5, RZ, RZ, -R5 ;  /* 0x000000ffff057224 */ /* 0x000fe400078e0a05 */
[C---:B------:R-:W-:Y:S02]  /*4d60*/  IMAD R2, R4.reuse, R7, R2 ;  /* 0x0000000704027224 */ /* 0x040fe400078e0202 */
[----:B------:R-:W-:Y:S02]  /*4d70*/  IMAD.MOV.U32 R9, RZ, RZ, R8 ;  /* 0x000000ffff097224 */ /* 0x000fe400078e0008 */
[C---:B------:R-:W-:Y:S01]  /*4d80*/  IMAD R33, R4.reuse, R5, R33 ;  /* 0x0000000504217224 */ /* 0x040fe200078e0221 */
[----:B------:R-:W-:Y:S01]  /*4d90*/  ISETP.GT.U32.AND P6, PT, R4, R2, PT ;  /* 0x000000020400720c */ /* 0x000fe20003fc4070 */
[----:B------:R-:W-:-:S03]  /*4da0*/  @!P0 IMAD.MOV R9, RZ, RZ, -R9 ;  /* 0x000000ffff098224 */ /* 0x000fc600078e0a09 */
[----:B------:R-:W-:Y:S02]  /*4db0*/  ISETP.GT.U32.AND P0, PT, R4, R33, PT ;  /* 0x000000210400720c */ /* 0x000fe40003f04070 */
[----:B------:R-:W-:Y:S01]  /*4dc0*/  STL [R1+0xd4], R9 ;  /* 0x0000d40901007387 */ /* 0x000fe20000100800 */
[----:B------:R-:W-:-:S03]  /*4dd0*/  @!P5 IMAD.IADD R6, R6, 0x1, -R4 ;  /* 0x000000010606d824 */ /* 0x000fc600078e0a04 */
[----:B------:R-:W3:Y:S01]  /*4de0*/  LDL.LU R51, [R1+0xc0] ;  /* 0x0000c00001337983 */ /* 0x000ee20000300800 */
[----:B----4-:R-:W-:Y:S02]  /*4df0*/  IABS R35, R54 ;  /* 0x0000003600237213 */ /* 0x010fe40000000000 */
[--C-:B------:R-:W-:Y:S01]  /*4e00*/  @!P6 IMAD.IADD R2, R2, 0x1, -R4.reuse ;  /* 0x000000010202e824 */ /* 0x100fe200078e0a04 */
[C---:B------:R-:W-:Y:S01]  /*4e10*/  ISETP.GT.U32.AND P5, PT, R4.reuse, R6, PT ;  /* 0x000000060400720c */ /* 0x040fe20003fa4070 */
[----:B------:R-:W4:Y:S02]  /*4e20*/  LDL.LU R52, [R1+0xc8] ;  /* 0x0000c80001347983 */ /* 0x000f240000300800 */
[----:B------:R-:W-:Y:S01]  /*4e30*/  @!P0 IMAD.IADD R33, R33, 0x1, -R4 ;  /* 0x0000000121218824 */ /* 0x000fe200078e0a04 */
[----:B------:R-:W-:Y:S01]  /*4e40*/  ISETP.GT.U32.AND P0, PT, R4, R2, PT ;  /* 0x000000020400720c */ /* 0x000fe20003f04070 */
[----:B------:R-:W-:-:S04]  /*4e50*/  IMAD.HI.U32 R7, R0, R35, RZ ;  /* 0x0000002300077227 */ /* 0x000fc800078e00ff */
[----:B------:R-:W-:Y:S02]  /*4e60*/  IMAD.MOV R7, RZ, RZ, -R7 ;  /* 0x000000ffff077224 */ /* 0x000fe400078e0a07 */
[----:B------:R-:W-:-:S04]  /*4e70*/  IMAD.HI.U32 R5, R0, R34, RZ ;  /* 0x0000002200057227 */ /* 0x000fc800078e00ff */
[----:B------:R-:W-:Y:S02]  /*4e80*/  @!P5 IMAD.IADD R6, R6, 0x1, -R4 ;  /* 0x000000010606d824 */ /* 0x000fe400078e0a04 */
[----:B------:R-:W-:Y:S01]  /*4e90*/  IMAD R35, R4, R7, R35 ;  /* 0x0000000704237224 */ /* 0x000fe200078e0223 */
[----:B------:R-:W-:Y:S01]  /*4ea0*/  IABS R37, R50 ;  /* 0x0000003200257213 */ /* 0x000fe20000000000 */
[----:B------:R-:W-:Y:S02]  /*4eb0*/  IMAD.MOV R5, RZ, RZ, -R5 ;  /* 0x000000ffff057224 */ /* 0x000fe400078e0a05 */
[----:B------:R-:W-:Y:S02]  /*4ec0*/  @!P2 IMAD.MOV R6, RZ, RZ, -R6 ;  /* 0x000000ffff06a224 */ /* 0x000fe400078e0a06 */
[----:B------:R-:W-:Y:S01]  /*4ed0*/  @!P0 IMAD.IADD R2, R2, 0x1, -R4 ;  /* 0x0000000102028824 */ /* 0x000fe200078e0a04 */
[C---:B------:R-:W-:Y:S01]  /*4ee0*/  ISETP.GT.U32.AND P0, PT, R4.reuse, R35, PT ;  /* 0x000000230400720c */ /* 0x040fe20003f04070 */
[C---:B------:R-:W-:Y:S01]  /*4ef0*/  IMAD R34, R4.reuse, R5, R34 ;  /* 0x0000000504227224 */ /* 0x040fe200078e0222 */
[----:B------:R-:W-:Y:S01]  /*4f00*/  ISETP.GT.U32.AND P2, PT, R4, R33, PT ;  /* 0x000000210400720c */ /* 0x000fe20003f44070 */
[----:B------:R-:W-:Y:S01]  /*4f10*/  IMAD.HI.U32 R5, R0, R37, RZ ;  /* 0x0000002500057227 */ /* 0x000fe200078e00ff */
[----:B------:R0:W-:Y:S03]  /*4f20*/  STL [R1+0xb8], R6 ;  /* 0x0000b80601007387 */ /* 0x0001e60000100800 */
[----:B------:R-:W-:-:S02]  /*4f30*/  IMAD.MOV R5, RZ, RZ, -R5 ;  /* 0x000000ffff057224 */ /* 0x000fc400078e0a05 */
[----:B0-----:R-:W-:Y:S02]  /*4f40*/  IMAD.MOV.U32 R6, RZ, RZ, R2 ;  /* 0x000000ffff067224 */ /* 0x001fe400078e0002 */
[----:B------:R-:W-:Y:S02]  /*4f50*/  IMAD R37, R4, R5, R37 ;  /* 0x0000000504257224 */ /* 0x000fe400078e0225 */
[----:B------:R-:W-:Y:S01]  /*4f60*/  @!P1 IMAD.MOV R6, RZ, RZ, -R6 ;  /* 0x000000ffff069224 */ /* 0x000fe200078e0a06 */
[----:B------:R-:W-:Y:S01]  /*4f70*/  ISETP.GE.AND P5, PT, R54, RZ, PT ;  /* 0x000000ff3600720c */ /* 0x000fe20003fa6270 */
[--C-:B------:R-:W-:Y:S01]  /*4f80*/  @!P0 IMAD.IADD R35, R35, 0x1, -R4.reuse ;  /* 0x0000000123238824 */ /* 0x100fe200078e0a04 */
[----:B------:R-:W4:Y:S01]  /*4f90*/  LDL.LU R54, [R1+0xf4] ;  /* 0x0000f40001367983 */ /* 0x000f220000300800 */
[----:B------:R-:W-:Y:S01]  /*4fa0*/  IABS R36, R57 ;  /* 0x0000003900247213 */ /* 0x000fe20000000000 */
[----:B------:R-:W-:Y:S01]  /*4fb0*/  @!P2 IMAD.IADD R33, R33, 0x1, -R4 ;  /* 0x000000012121a824 */ /* 0x000fe200078e0a04 */
[----:B------:R-:W-:Y:S01]  /*4fc0*/  ISETP.GE.AND P0, PT, R57, RZ, PT ;  /* 0x000000ff3900720c */ /* 0x000fe20003f06270 */
[----:B------:R4:W-:Y:S01]  /*4fd0*/  STL [R1+0xac], R6 ;  /* 0x0000ac0601007387 */ /* 0x0009e20000100800 */
[----:B------:R-:W-:-:S03]  /*4fe0*/  ISETP.GT.U32.AND P2, PT, R4, R37, PT ;  /* 0x000000250400720c */ /* 0x000fc60003f44070 */
[----:B------:R-:W4:Y:S01]  /*4ff0*/  LDL.LU R57, [R1+0xf8] ;  /* 0x0000f80001397983 */ /* 0x000f220000300800 */
[----:B------:R-:W-:Y:S02]  /*5000*/  ISETP.GT.U32.AND P6, PT, R4, R34, PT ;  /* 0x000000220400720c */ /* 0x000fe40003fc4070 */
[----:B-----5:R-:W-:Y:S01]  /*5010*/  IABS R38, R53 ;  /* 0x0000003500267213 */ /* 0x020fe20000000000 */
[----:B------:R-:W-:-:S06]  /*5020*/  @!P3 IMAD.MOV R33, RZ, RZ, -R33 ;  /* 0x000000ffff21b224 */ /* 0x000fcc00078e0a21 */
[----:B------:R-:W-:Y:S02]  /*5030*/  @!P2 IMAD.IADD R37, R37, 0x1, -R4 ;  /* 0x000000012525a824 */ /* 0x000fe400078e0a04 */
[----:B------:R-:W-:-:S03]  /*5040*/  IMAD.HI.U32 R5, R0, R38, RZ ;  /* 0x0000002600057227 */ /* 0x000fc600078e00ff */
[----:B------:R-:W-:Y:S01]  /*5050*/  ISETP.GT.U32.AND P3, PT, R4, R37, PT ;  /* 0x000000250400720c */ /* 0x000fe20003f64070 */
[----:B------:R-:W-:Y:S01]  /*5060*/  @!P6 IMAD.IADD R34, R34, 0x1, -R4 ;  /* 0x000000012222e824 */ /* 0x000fe200078e0a04 */
[----:B------:R-:W-:Y:S01]  /*5070*/  IABS R8, R56 ;  /* 0x0000003800087213 */ /* 0x000fe20000000000 */
[----:B------:R-:W-:-:S03]  /*5080*/  IMAD.MOV R5, RZ, RZ, -R5 ;  /* 0x000000ffff057224 */ /* 0x000fc600078e0a05 */
[C---:B------:R-:W-:Y:S01]  /*5090*/  ISETP.GT.U32.AND P6, PT, R4.reuse, R34, PT ;  /* 0x000000220400720c */ /* 0x040fe20003fc4070 */
[----:B------:R-:W-:Y:S02]  /*50a0*/  IMAD R38, R4, R5, R38 ;  /* 0x0000000504267224 */ /* 0x000fe400078e0226 */
[----:B------:R-:W-:-:S04]  /*50b0*/  IMAD.HI.U32 R7, R0, R36, RZ ;  /* 0x0000002400077227 */ /* 0x000fc800078e00ff */
[----:B------:R-:W-:-:S04]  /*50c0*/  IMAD.HI.U32 R5, R0, R8, RZ ;  /* 0x0000000800057227 */ /* 0x000fc800078e00ff */
[----:B------:R-:W-:Y:S01]  /*50d0*/  @!P3 IMAD.IADD R37, R37, 0x1, -R4 ;  /* 0x000000012525b824 */ /* 0x000fe200078e0a04 */
[----:B------:R-:W-:Y:S01]  /*50e0*/  ISETP.GE.AND P3, PT, R53, RZ, PT ;  /* 0x000000ff3500720c */ /* 0x000fe20003f66270 */
[----:B------:R-:W-:Y:S01]  /*50f0*/  IMAD.MOV R7, RZ, RZ, -R7 ;  /* 0x000000ffff077224 */ /* 0x000fe200078e0a07 */
[----:B------:R-:W5:Y:S01]  /*5100*/  LDL.LU R53, [R1+0xfc] ;  /* 0x0000fc0001357983 */ /* 0x000f620000300800 */
[----:B------:R-:W-:Y:S02]  /*5110*/  IMAD.MOV R5, RZ, RZ, -R5 ;  /* 0x000000ffff057224 */ /* 0x000fe400078e0a05 */
[----:B------:R-:W-:Y:S02]  /*5120*/  IMAD R36, R4, R7, R36 ;  /* 0x0000000704247224 */ /* 0x000fe400078e0224 */
[----:B------:R-:W-:Y:S02]  /*5130*/  @!P6 IMAD.IADD R34, R34, 0x1, -R4 ;  /* 0x000000012222e824 */ /* 0x000fe400078e0a04 */
[C---:B------:R-:W-:Y:S01]  /*5140*/  IMAD R8, R4.reuse, R5, R8 ;  /* 0x0000000504087224 */ /* 0x040fe200078e0208 */
[----:B------:R-:W-:Y:S01]  /*5150*/  ISETP.GT.U32.AND P1, PT, R4, R36, PT ;  /* 0x000000240400720c */ /* 0x000fe20003f24070 */
[----:B------:R-:W-:-:S03]  /*5160*/  @!P4 IMAD.MOV R34, RZ, RZ, -R34 ;  /* 0x000000ffff22c224 */ /* 0x000fc600078e0a22 */
[----:B------:R-:W-:-:S09]  /*5170*/  ISETP.GT.U32.AND P4, PT, R4, R8, PT ;  /* 0x000000080400720c */ /* 0x000fd20003f84070 */
[----:B------:R-:W-:-:S04]  /*5180*/  @!P1 IMAD.IADD R36, R36, 0x1, -R4 ;  /* 0x0000000124249824 */ /* 0x000fc800078e0a04 */
[----:B------:R-:W-:Y:S01]  /*5190*/  @!P4 IMAD.IADD R8, R8, 0x1, -R4 ;  /* 0x000000010808c824 */ /* 0x000fe200078e0a04 */
[----:B------:R-:W-:Y:S02]  /*51a0*/  ISETP.GE.AND P4, PT, R56, RZ, PT ;  /* 0x000000ff3800720c */ /* 0x000fe40003f86270 */
[----:B------:R-:W5:Y:S01]  /*51b0*/  LDL.LU R56, [R1+0x110] ;  /* 0x0001100001387983 */ /* 0x000f620000300800 */
[----:B------:R-:W-:-:S13]  /*51c0*/  ISETP.GT.U32.AND P2, PT, R4, R36, PT ;  /* 0x000000240400720c */ /* 0x000fda0003f44070 */
[----:B------:R-:W-:Y:S01]  /*51d0*/  @!P2 IMAD.IADD R36, R36, 0x1, -R4 ;  /* 0x000000012424a824 */ /* 0x000fe200078e0a04 */
[----:B--2---:R-:W-:-:S05]  /*51e0*/  IABS R39, R55 ;  /* 0x0000003700277213 */ /* 0x004fca0000000000 */
[----:B------:R-:W-:-:S04]  /*51f0*/  IMAD.HI.U32 R2, R0, R39, RZ ;  /* 0x0000002700027227 */ /* 0x000fc800078e00ff */
[----:B------:R-:W-:-:S04]  /*5200*/  IMAD.MOV R2, RZ, RZ, -R2 ;  /* 0x000000ffff027224 */ /* 0x000fc800078e0a02 */
[----:B------:R-:W-:-:S05]  /*5210*/  IMAD R39, R4, R2, R39 ;  /* 0x0000000204277224 */ /* 0x000fca00078e0227 */
[----:B------:R-:W-:-:S13]  /*5220*/  ISETP.GT.U32.AND P2, PT, R4, R39, PT ;  /* 0x000000270400720c */ /* 0x000fda0003f44070 */
[----:B------:R-:W-:Y:S01]  /*5230*/  @!P2 IMAD.IADD R39, R39, 0x1, -R4 ;  /* 0x000000012727a824 */ /* 0x000fe200078e0a04 */
[----:B------:R-:W-:Y:S02]  /*5240*/  ISETP.GE.AND P2, PT, R55, RZ, PT ;  /* 0x000000ff3700720c */ /* 0x000fe40003f46270 */
[----:B------:R-:W2:Y:S01]  /*5250*/  LDL.LU R55, [R1+0x114] ;  /* 0x0001140001377983 */ /* 0x000ea20000300800 */
[C---:B------:R-:W-:Y:S02]  /*5260*/  ISETP.GT.U32.AND P6, PT, R4.reuse, R38, PT ;  /* 0x000000260400720c */ /* 0x040fe40003fc4070 */
[----:B------:R-:W-:Y:S02]  /*5270*/  ISETP.GT.U32.AND P1, PT, R4, R35, PT ;  /* 0x000000230400720c */ /* 0x000fe40003f24070 */
[----:B---3--:R-:W-:-:S05]  /*5280*/  IABS R9, R51 ;  /* 0x0000003300097213 */ /* 0x008fca0000000000 */
[----:B------:R-:W-:-:S04]  /*5290*/  IMAD.HI.U32 R2, R0, R9, RZ ;  /* 0x0000000900027227 */ /* 0x000fc800078e00ff */
[----:B------:R-:W-:Y:S01]  /*52a0*/  @!P6 IMAD.IADD R38, R38, 0x1, -R4 ;  /* 0x000000012626e824 */ /* 0x000fe200078e0a04 */
[----:B----4-:R-:W-:Y:S01]  /*52b0*/  IABS R6, R52 ;  /* 0x0000003400067213 */ /* 0x010fe20000000000 */
[----:B------:R-:W-:-:S03]  /*52c0*/  IMAD.MOV R2, RZ, RZ, -R2 ;  /* 0x000000ffff027224 */ /* 0x000fc600078e0a02 */
[----:B------:R-:W-:Y:S01]  /*52d0*/  ISETP.GT.U32.AND P6, PT, R4, R38, PT ;  /* 0x000000260400720c */ /* 0x000fe20003fc4070 */
[----:B------:R-:W-:Y:S01]  /*52e0*/  @!P1 IMAD.IADD R35, R35, 0x1, -R4 ;  /* 0x0000000123239824 */ /* 0x000fe200078e0a04 */
[----:B------:R-:W-:Y:S01]  /*52f0*/  ISETP.GE.AND P1, PT, R50, RZ, PT ;  /* 0x000000ff3200720c */ /* 0x000fe20003f26270 */
[----:B------:R-:W-:Y:S02]  /*5300*/  IMAD R9, R4, R2, R9 ;  /* 0x0000000204097224 */ /* 0x000fe400078e0209 */
[----:B------:R-:W-:-:S04]  /*5310*/  IMAD.HI.U32 R2, R0, R6, RZ ;  /* 0x0000000600027227 */ /* 0x000fc800078e00ff */
[----:B------:R-:W-:-:S04]  /*5320*/  IMAD.MOV R2, RZ, RZ, -R2 ;  /* 0x000000ffff027224 */ /* 0x000fc800078e0a02 */
[----:B------:R-:W-:Y:S01]  /*5330*/  @!P6 IMAD.IADD R38, R38, 0x1, -R4 ;  /* 0x000000012626e824 */ /* 0x000fe200078e0a04 */
[C---:B------:R-:W-:Y:S01]  /*5340*/  ISETP.GT.U32.AND P6, PT, R4.reuse, R9, PT ;  /* 0x000000090400720c */ /* 0x040fe20003fc4070 */
[----:B------:R-:W-:Y:S02]  /*5350*/  IMAD R6, R4, R2, R6 ;  /* 0x0000000204067224 */ /* 0x000fe400078e0206 */
[----:B------:R-:W-:-:S03]  /*5360*/  @!P1 IMAD.MOV R37, RZ, RZ, -R37 ;  /* 0x000000ffff259224 */ /* 0x000fc600078e0a25 */
[----:B------:R-:W-:-:S07]  /*5370*/  ISETP.GT.U32.AND P1, PT, R4, R6, PT ;  /* 0x000000060400720c */ /* 0x000fce0003f24070 */
[----:B------:R-:W-:Y:S01]  /*5380*/  @!P6 IMAD.IADD R9, R9, 0x1, -R4 ;  /* 0x000000010909e824 */ /* 0x000fe200078e0a04 */
[----:B------:R-:W-:Y:S01]  /*5390*/  ISETP.GT.U32.AND P6, PT, R4, R8, PT ;  /* 0x000000080400720c */ /* 0x000fe20003fc4070 */
[----:B------:R-:W-:-:S04]  /*53a0*/  @!P0 IMAD.MOV R36, RZ, RZ, -R36 ;  /* 0x000000ffff248224 */ /* 0x000fc800078e0a24 */
[--C-:B------:R-:W-:Y:S01]  /*53b0*/  @!P1 IMAD.IADD R6, R6, 0x1, -R4.reuse ;  /* 0x0000000106069824 */ /* 0x100fe200078e0a04 */
[C---:B------:R-:W-:Y:S01]  /*53c0*/  ISETP.GT.U32.AND P0, PT, R4.reuse, R9, PT ;  /* 0x000000090400720c */ /* 0x040fe20003f04070 */
[----:B------:R-:W-:Y:S01]  /*53d0*/  @!P5 IMAD.MOV R35, RZ, RZ, -R35 ;  /* 0x000000ffff23d224 */ /* 0x000fe200078e0a23 */
[----:B------:R-:W-:Y:S02]  /*53e0*/  ISETP.GT.U32.AND P5, PT, R4, R39, PT ;  /* 0x000000270400720c */ /* 0x000fe40003fa4070 */
[----:B------:R-:W-:Y:S02]  /*53f0*/  IABS R7, R57 ;  /* 0x0000003900077213 */ /* 0x000fe40000000000 */
[----:B------:R-:W-:Y:S02]  /*5400*/  ISETP.GE.AND P1, PT, R57, RZ, PT ;  /* 0x000000ff3900720c */ /* 0x000fe40003f26270 */
[----:B------:R-:W3:Y:S01]  /*5410*/  LDL.LU R57, [R1+0x118] ;  /* 0x0001180001397983 */ /* 0x000ee20000300800 */
[----:B------:R-:W-:-:S02]  /*5420*/  @!P6 IMAD.IADD R8, R8, 0x1, -R4 ;  /* 0x000000010808e824 */ /* 0x000fc400078e0a04 */
[----:B------:R-:W-:Y:S01]  /*5430*/  @!P3 IMAD.MOV R38, RZ, RZ, -R38 ;  /* 0x000000ffff26b224 */ /* 0x000fe200078e0a26 */
[----:B------:R-:W-:Y:S01]  /*5440*/  IABS R41, R54 ;  /* 0x0000003600297213 */ /* 0x000fe20000000000 */
[----:B------:R-:W-:Y:S01]  /*5450*/  IMAD.MOV.U32 R10, RZ, RZ, R8 ;  /* 0x000000ffff0a7224 */ /* 0x000fe200078e0008 */
[----:B------:R-:W-:Y:S01]  /*5460*/  ISETP.GE.AND P3, PT, R51, RZ, PT ;  /* 0x000000ff3300720c */ /* 0x000fe20003f66270 */
[----:B------:R-:W-:Y:S01]  /*5470*/  @!P0 IMAD.IADD R9, R9, 0x1, -R4 ;  /* 0x0000000109098824 */ /* 0x000fe200078e0a04 */
[----:B------:R-:W-:Y:S01]  /*5480*/  ISETP.GE.AND P0, PT, R54, RZ, PT ;  /* 0x000000ff3600720c */ /* 0x000fe20003f06270 */
[----:B------:R-:W-:Y:S01]  /*5490*/  @!P4 IMAD.MOV R10, RZ, RZ, -R10 ;  /* 0x000000ffff0ac224 */ /* 0x000fe200078e0a0a */
[----:B------:R-:W4:Y:S01]  /*54a0*/  LDL.LU R50, [R1+0x11c] ;  /* 0x00011c0001327983 */ /* 0x000f220000300800 */
[----:B------:R-:W-:-:S03]  /*54b0*/  @!P5 IMAD.IADD R39, R39, 0x1, -R4 ;  /* 0x000000012727d824 */ /* 0x000fc600078e0a04 */
[----:B------:R-:W4:Y:S04]  /*54c0*/  LDL.LU R54, [R1+0x190] ;  /* 0x0001900001367983 */ /* 0x000f280000300800 */
[----:B------:R-:W4:Y:S01]  /*54d0*/  LDL.LU R51, [R1+0x194] ;  /* 0x0001940001337983 */ /* 0x000f220000300800 */
[----:B------:R-:W-:-:S03]  /*54e0*/  IMAD.HI.U32 R2, R0, R41, RZ ;  /* 0x0000002900027227 */ /* 0x000fc600078e00ff */
[----:B------:R0:W-:Y:S01]  /*54f0*/  STL [R1+0x6c], R10 ;  /* 0x00006c0a01007387 */ /* 0x0001e20000100800 */
[----:B------:R-:W-:Y:S02]  /*5500*/  IMAD.MOV R2, RZ, RZ, -R2 ;  /* 0x000000ffff027224 */ /* 0x000fe400078e0a02 */
[----:B------:R-:W-:Y:S02]  /*5510*/  @!P3 IMAD.MOV R9, RZ, RZ, -R9 ;  /* 0x000000ffff09b224 */ /* 0x000fe400078e0a09 */
[----:B0-----:R-:W-:-:S04]  /*5520*/  IMAD.MOV.U32 R10, RZ, RZ, R39 ;  /* 0x000000ffff0a7224 */ /* 0x001fc800078e0027 */
[----:B------:R-:W-:Y:S01]  /*5530*/  @!P2 IMAD.MOV R10, RZ, RZ, -R10 ;  /* 0x000000ffff0aa224 */ /* 0x000fe200078e0a0a */
[----:B-----5:R-:W-:Y:S01]  /*5540*/  ISETP.GE.AND P3, PT, R53, RZ, PT ;  /* 0x000000ff3500720c */ /* 0x020fe20003f66270 */
[C---:B------:R-:W-:Y:S01]  /*5550*/  IMAD R41, R4.reuse, R2, R41 ;  /* 0x0000000204297224 */ /* 0x040fe200078e0229 */
[----:B------:R-:W-:Y:S02]  /*5560*/  IABS R2, R53 ;  /* 0x0000003500027213 */ /* 0x000fe40000000000 */
[----:B------:R0:W-:Y:S04]  /*5570*/  STL [R1+0x74], R10 ;  /* 0x0000740a01007387 */ /* 0x0001e80000100800 */
[----:B------:R5:W-:Y:S04]  /*5580*/  STL [R1+0x154], R9 ;  /* 0x0001540901007387 */ /* 0x000be80000100800 */
[----:B------:R-:W4:Y:S01]  /*5590*/  LDL.LU R53, [R1+0x198] ;  /* 0x0001980001357983 */ /* 0x000f220000300800 */
[----:B------:R-:W-:Y:S01]  /*55a0*/  ISETP.GT.U32.AND P4, PT, R4, R6, PT ;  /* 0x000000060400720c */ /* 0x000fe20003f84070 */
[----:B------:R-:W-:-:S04]  /*55b0*/  IMAD.HI.U32 R5, R0, R7, RZ ;  /* 0x0000000700057227 */ /* 0x000fc800078e00ff */
[----:B------:R-:W-:-:S04]  /*55c0*/  IMAD.MOV R5, RZ, RZ, -R5 ;  /* 0x000000ffff057224 */ /* 0x000fc800078e0a05 */
[----:B------:R-:W-:Y:S01]  /*55d0*/  IMAD R7, R4, R5, R7 ;  /* 0x0000000504077224 */ /* 0x000fe200078e0207 */
[----:B------:R-:W-:-:S03]  /*55e0*/  IABS R5, R56 ;  /* 0x0000003800057213 */ /* 0x000fc60000000000 */
[----:B------:R-:W-:Y:S01]  /*55f0*/  @!P4 IMAD.IADD R6, R6, 0x1, -R4 ;  /* 0x000000010606c824 */ /* 0x000fe200078e0a04 */
[----:B------:R-:W-:Y:S02]  /*5600*/  ISETP.GE.AND P4, PT, R56, RZ, PT ;  /* 0x000000ff3800720c */ /* 0x000fe40003f86270 */
[----:B------:R-:W4:Y:S01]  /*5610*/  LDL.LU R56, [R1+0x19c] ;  /* 0x00019c0001387983 */ /* 0x000f220000300800 */
[----:B------:R-:W-:Y:S02]  /*5620*/  ISETP.GE.AND P6, PT, R52, RZ, PT ;  /* 0x000000ff3400720c */ /* 0x000fe40003fc6270 */
[----:B------:R-:W-:Y:S01]  /*5630*/  ISETP.GT.U32.AND P2, PT, R4, R7, PT ;  /* 0x000000070400720c */ /* 0x000fe20003f44070 */
[----:B0-----:R-:W-:-:S10]  /*5640*/  IMAD.MOV.U32 R10, RZ, RZ, R6 ;  /* 0x000000ffff0a7224 */ /* 0x001fd400078e0006 */
[----:B------:R-:W-:Y:S02]  /*5650*/  @!P6 IMAD.MOV R10, RZ, RZ, -R10 ;  /* 0x000000ffff0ae224 */ /* 0x000fe400078e0a0a */
[----:B------:R-:W-:-:S03]  /*5660*/  @!P2 IMAD.IADD R7, R7, 0x1, -R4 ;  /* 0x000000010707a824 */ /* 0x000fc600078e0a04 */
[----:B------:R0:W-:Y:S01]  /*5670*/  STL [R1+0x7c], R10 ;  /* 0x00007c0a01007387 */ /* 0x0001e20000100800 */
[----:B--2---:R-:W-:Y:S02]  /*5680*/  IABS R40, R55 ;  /* 0x0000003700287213 */ /* 0x004fe40000000000 */
[----:B------:R-:W-:Y:S02]  /*5690*/  ISETP.GE.AND P2, PT, R55, RZ, PT ;  /* 0x000000ff3700720c */ /* 0x000fe40003f46270 */
[----:B------:R-:W2:Y:S01]  /*56a0*/  LDL.LU R55, [R1+0x1e0] ;  /* 0x0001e00001377983 */ /* 0x000ea20000300800 */
[----:B------:R-:W-:Y:S01]  /*56b0*/  ISETP.GT.U32.AND P5, PT, R4, R41, PT ;  /* 0x000000290400720c */ /* 0x000fe20003fa4070 */
[----:B------:R-:W-:-:S12]  /*56c0*/  IMAD.HI.U32 R8, R0, R2, RZ ;  /* 0x0000000200087227 */ /* 0x000fd800078e00ff */
[----:B------:R-:W-:-:S05]  /*56d0*/  @!P5 IMAD.IADD R41, R41, 0x1, -R4 ;  /* 0x000000012929d824 */ /* 0x000fca00078e0a04 */
[----:B------:R-:W-:Y:S01]  /*56e0*/  ISETP.GT.U32.AND P5, PT, R4, R41, PT ;  /* 0x000000290400720c */ /* 0x000fe20003fa4070 */
[----:B------:R-:W-:-:S04]  /*56f0*/  IMAD.MOV R8, RZ, RZ, -R8 ;  /* 0x000000ffff087224 */ /* 0x000fc800078e0a08 */
[----:B------:R-:W-:-:S08]  /*5700*/  IMAD R2, R4, R8, R2 ;  /* 0x0000000804027224 */ /* 0x000fd000078e0202 */
[----:B------:R-:W-:Y:S01]  /*5710*/  @!P5 IMAD.IADD R41, R41, 0x1, -R4 ;  /* 0x000000012929d824 */ /* 0x000fe200078e0a04 */
[----:B------:R-:W-:Y:S01]  /*5720*/  ISETP.GT.U32.AND P5, PT, R4, R2, PT ;  /* 0x000000020400720c */ /* 0x000fe20003fa4070 */
[----:B-----5:R-:W-:Y:S01]  /*5730*/  IMAD.HI.U32 R9, R0, R5, RZ ;  /* 0x0000000500097227 */ /* 0x020fe200078e00ff */
[----:B------:R-:W-:-:S03]  /*5740*/  ISETP.GT.U32.AND P6, PT, R4, R7, PT ;  /* 0x000000070400720c */ /* 0x000fc60003fc4070 */
[----:B------:R-:W-:-:S04]  /*5750*/  IMAD.HI.U32 R8, R0, R40, RZ ;  /* 0x0000002800087227 */ /* 0x000fc800078e00ff */
[----:B------:R-:W-:Y:S02]  /*5760*/  IMAD.MOV R9, RZ, RZ, -R9 ;  /* 0x000000ffff097224 */ /* 0x000fe400078e0a09 */
[----:B------:R-:W-:Y:S02]  /*5770*/  IMAD.MOV R8, RZ, RZ, -R8 ;  /* 0x000000ffff087224 */ /* 0x000fe400078e0a08 */
[----:B------:R-:W-:Y:S02]  /*5780*/  @!P5 IMAD.IADD R2, R2, 0x1, -R4 ;  /* 0x000000010202d824 */ /* 0x000fe400078e0a04 */
[C---:B------:R-:W-:Y:S02]  /*5790*/  IMAD R5, R4.reuse, R9, R5 ;  /* 0x0000000904057224 */ /* 0x040fe400078e0205 */
[----:B0-----:R-:W-:Y:S01]  /*57a0*/  IMAD.MOV.U32 R10, RZ, RZ, R41 ;  /* 0x000000ffff0a7224 */ /* 0x001fe200078e0029 */
[C---:B------:R-:W-:Y:S01]  /*57b0*/  ISETP.GT.U32.AND P5, PT, R4.reuse, R2, PT ;  /* 0x000000020400720c */ /* 0x040fe20003fa4070 */
[----:B------:R-:W-:-:S02]  /*57c0*/  IMAD R40, R4, R8, R40 ;  /* 0x0000000804287224 */ /* 0x000fc400078e0228 */
[----:B------:R-:W-:Y:S01]  /*57d0*/  @!P0 IMAD.MOV R10, RZ, RZ, -R10 ;  /* 0x000000ffff0a8224 */ /* 0x000fe200078e0a0a */
[----:B------:R-:W-:Y:S01]  /*57e0*/  ISETP.GT.U32.AND P0, PT, R4, R5, PT ;  /* 0x000000050400720c */ /* 0x000fe20003f04070 */
[----:B------:R-:W-:Y:S01]  /*57f0*/  @!P6 IMAD.IADD R7, R7, 0x1, -R4 ;  /* 0x000000010707e824 */ /* 0x000fe200078e0a04 */
[----:B---3--:R-:W-:-:S05]  /*5800*/  IABS R39, R57 ;  /* 0x0000003900277213 */ /* 0x008fca0000000000 */
[----:B------:R-:W-:Y:S01]  /*5810*/  IMAD.HI.U32 R8, R0, R39, RZ ;  /* 0x0000002700087227 */ /* 0x000fe200078e00ff */
[----:B------:R0:W-:Y:S03]  /*5820*/  STL [R1+0x148], R10 ;  /* 0x0001480a01007387 */ /* 0x0001e60000100800 */
[----:B------:R-:W-:Y:S01]  /*5830*/  IMAD.MOV R8, RZ, RZ, -R8 ;  /* 0x000000ffff087224 */ /* 0x000fe200078e0a08 */
[----:B------:R-:W-:-:S03]  /*5840*/  ISETP.GT.U32.AND P6, PT, R4, R40, PT ;  /* 0x000000280400720c */ /* 0x000fc60003fc4070 */
[----:B------:R-:W-:Y:S02]  /*5850*/  IMAD R39, R4, R8, R39 ;  /* 0x0000000804277224 */ /* 0x000fe400078e0227 */
[----:B0-----:R-:W-:Y:S02]  /*5860*/  IMAD.MOV.U32 R10, RZ, RZ, R7 ;  /* 0x000000ffff0a7224 */ /* 0x001fe400078e0007 */
[----:B------:R-:W-:Y:S02]  /*5870*/  @!P5 IMAD.IADD R2, R2, 0x1, -R4 ;  /* 0x000000010202d824 */ /* 0x000fe400078e0a04 */
[----:B------:R-:W-:Y:S01]  /*5880*/  @!P1 IMAD.MOV R10, RZ, RZ, -R10 ;  /* 0x000000ffff0a9224 */ /* 0x000fe200078e0a0a */
[----:B------:R-:W-:Y:S01]  /*5890*/  ISETP.GT.U32.AND P5, PT, R4, R39, PT ;  /* 0x000000270400720c */ /* 0x000fe20003fa4070 */
[----:B------:R-:W-:Y:S01]  /*58a0*/  @!P0 IMAD.IADD R5, R5, 0x1, -R4 ;  /* 0x0000000105058824 */ /* 0x000fe200078e0a04 */
[----:B----4-:R-:W-:Y:S02]  /*58b0*/  IABS R9, R51 ;  /* 0x0000003300097213 */ /* 0x010fe40000000000 */
[----:B------:R-:W-:Y:S01]  /*58c0*/  ISETP.GE.AND P0, PT, R57, RZ, PT ;  /* 0x000000ff3900720c */ /* 0x000fe20003f06270 */
[----:B------:R0:W-:Y:S01]  /*58d0*/  STL [R1+0x60], R10 ;  /* 0x0000600a01007387 */ /* 0x0001e20000100800 */
[----:B------:R-:W-:-:S03]  /*58e0*/  IABS R42, R50 ;  /* 0x00000032002a7213 */ /* 0x000fc60000000000 */
[----:B------:R-:W3:Y:S01]  /*58f0*/  LDL.LU R57, [R1+0x1e4] ;  /* 0x0001e40001397983 */ /* 0x000ee20000300800 */
[----:B------:R-:W-:Y:S01]  /*5900*/  IABS R6, R54 ;  /* 0x0000003600067213 */ /* 0x000fe20000000000 */
[----:B------:R-:W-:Y:S02]  /*5910*/  IMAD.HI.U32 R8, R0, R9, RZ ;  /* 0x0000000900087227 */ /* 0x000fe400078e00ff */
[----:B------:R-:W4:Y:S02]  /*5920*/  LDL.LU R52, [R1+0x1e8] ;  /* 0x0001e80001347983 */ /* 0x000f240000300800 */
[----:B------:R-:W-:Y:S01]  /*5930*/  @!P6 IMAD.IADD R40, R40, 0x1, -R4 ;  /* 0x000000012828e824 */ /* 0x000fe200078e0a04 */
[----:B------:R-:W-:Y:S01]  /*5940*/  ISETP.GT.U32.AND P6, PT, R4, R5, PT ;  /* 0x000000050400720c */ /* 0x000fe20003fc4070 */
[----:B------:R-:W-:-:S04]  /*5950*/  IMAD.HI.U32 R43, R0, R42, RZ ;  /* 0x0000002a002b7227 */ /* 0x000fc800078e00ff */
[----:B------:R-:W-:Y:S02]  /*5960*/  IMAD.MOV R8, RZ, RZ, -R8 ;  /* 0x000000ffff087224 */ /* 0x000fe400078e0a08 */
[----:B------:R-:W-:-:S04]  /*5970*/  IMAD.HI.U32 R41, R0, R6, RZ ;  /* 0x0000000600297227 */ /* 0x000fc800078e00ff */
[----:B------:R-:W-:Y:S01]  /*5980*/  @!P5 IMAD.IADD R39, R39, 0x1, -R4 ;  /* 0x000000012727d824 */ /* 0x000fe200078e0a04 */
[C---:B------:R-:W-:Y:S01]  /*5990*/  ISETP.GT.U32.AND P5, PT, R4.reuse, R40, PT ;  /* 0x000000280400720c */ /* 0x040fe20003fa4070 */
[----:B------:R-:W-:Y:S02]  /*59a0*/  IMAD.MOV R43, RZ, RZ, -R43 ;  /* 0x000000ffff2b7224 */ /* 0x000fe400078e0a2b */
[C---:B------:R-:W-:Y:S01]  /*59b0*/  IMAD R9, R4.reuse, R8, R9 ;  /* 0x0000000804097224 */ /* 0x040fe200078e0209 */
[----:B------:R-:W-:Y:S01]  /*59c0*/  IABS R8, R53 ;  /* 0x0000003500087213 */ /* 0x000fe20000000000 */
[----:B------:R-:W-:Y:S02]  /*59d0*/  IMAD.MOV R41, RZ, RZ, -R41 ;  /* 0x000000ffff297224 */ /* 0x000fe400078e0a29 */
[C---:B------:R-:W-:Y:S02]  /*59e0*/  IMAD R42, R4.reuse, R43, R42 ;  /* 0x0000002b042a7224 */ /* 0x040fe400078e022a */
[----:B------:R-:W-:-:S02]  /*59f0*/  IMAD R6, R4, R41, R6 ;  /* 0x0000002904067224 */ /* 0x000fc400078e0206 */
[----:B------:R-:W-:Y:S02]  /*5a00*/  IMAD.MOV.U32 R7, RZ, RZ, R8 ;  /* 0x000000ffff077224 */ /* 0x000fe400078e0008 */
[----:B------:R-:W-:Y:S01]  /*5a10*/  @!P3 IMAD.MOV R2, RZ, RZ, -R2 ;  /* 0x000000ffff02b224 */ /* 0x000fe200078e0a02 */
[C---:B------:R-:W-:Y:S01]  /*5a20*/  ISETP.GT.U32.AND P3, PT, R4.reuse, R42, PT ;  /* 0x0000002a0400720c */ /* 0x040fe20003f64070 */
[----:B------:R-:W-:Y:S01]  /*5a30*/  @!P6 IMAD.IADD R5, R5, 0x1, -R4 ;  /* 0x000000010505e824 */ /* 0x000fe200078e0a04 */
[----:B------:R-:W-:Y:S01]  /*5a40*/  ISETP.GT.U32.AND P6, PT, R4, R6, PT ;  /* 0x000000060400720c */ /* 0x000fe20003fc4070 */
[----:B------:R-:W-:-:S04]  /*5a50*/  IMAD.HI.U32 R8, R0, R7, RZ ;  /* 0x0000000700087227 */ /* 0x000fc800078e00ff */
[----:B------:R-:W-:Y:S01]  /*5a60*/  @!P5 IMAD.IADD R40, R40, 0x1, -R4 ;  /* 0x000000012828d824 */ /* 0x000fe200078e0a04 */
[----:B------:R-:W-:Y:S01]  /*5a70*/  ISETP.GT.U32.AND P5, PT, R4, R9, PT ;  /* 0x000000090400720c */ /* 0x000fe20003fa4070 */
[----:B------:R-:W-:-:S04]  /*5a80*/  IMAD.MOV R8, RZ, RZ, -R8 ;  /* 0x000000ffff087224 */ /* 0x000fc800078e0a08 */
[----:B------:R-:W-:Y:S02]  /*5a90*/  IMAD R7, R4, R8, R7 ;  /* 0x0000000804077224 */ /* 0x000fe400078e0207 */
[--C-:B------:R-:W-:Y:S01]  /*5aa0*/  @!P3 IMAD.IADD R42, R42, 0x1, -R4.reuse ;  /* 0x000000012a2ab824 */ /* 0x100fe200078e0a04 */
[----:B------:R-:W-:Y:S01]  /*5ab0*/  IABS R41, R56 ;  /* 0x0000003800297213 */ /* 0x000fe20000000000 */
[--C-:B------:R-:W-:Y:S01]  /*5ac0*/  @!P6 IMAD.IADD R6, R6, 0x1, -R4.reuse ;  /* 0x000000010606e824 */ /* 0x100fe200078e0a04 */
[----:B------:R-:W-:Y:S01]  /*5ad0*/  ISETP.GT.U32.AND P3, PT, R4, R7, PT ;  /* 0x000000070400720c */ /* 0x000fe20003f64070 */
[----:B------:R-:W-:Y:S01]  /*5ae0*/  STL [R1+0x68], R2 ;  /* 0x0000680201007387 */ /* 0x000fe20000100800 */
[----:B------:R-:W-:Y:S01]  /*5af0*/  ISETP.GE.AND P6, PT, R54, RZ, PT ;  /* 0x000000ff3600720c */ /* 0x000fe20003fc6270 */
[----:B------:R-:W-:Y:S02]  /*5b00*/  @!P5 IMAD.IADD R9, R9, 0x1, -R4 ;  /* 0x000000010909d824 */ /* 0x000fe400078e0a04 */
[----:B------:R-:W5:Y:S01]  /*5b10*/  LDL.LU R54, [R1+0x1ec] ;  /* 0x0001ec0001367983 */ /* 0x000f620000300800 */
[----:B------:R-:W-:Y:S01]  /*5b20*/  ISETP.GT.U32.AND P5, PT, R4, R42, PT ;  /* 0x0000002a0400720c */ /* 0x000fe20003fa4070 */
[----:B------:R-:W-:Y:S01]  /*5b30*/  IMAD.HI.U32 R43, R0, R41, RZ ;  /* 0x00000029002b7227 */ /* 0x000fe200078e00ff */
[----:B------:R-:W-:-:S03]  /*5b40*/  ISETP.GT.U32.AND P1, PT, R4, R39, PT ;  /* 0x000000270400720c */ /* 0x000fc60003f24070 */
[----:B------:R-:W-:Y:S02]  /*5b50*/  IMAD.MOV R43, RZ, RZ, -R43 ;  /* 0x000000ffff2b7224 */ /* 0x000fe400078e0a2b */
[----:B0-----:R-:W-:Y:S02]  /*5b60*/  IMAD.MOV.U32 R10, RZ, RZ, R5 ;  /* 0x000000ffff0a7224 */ /* 0x001fe400078e0005 */
[----:B------:R-:W-:Y:S02]  /*5b70*/  @!P3 IMAD.IADD R7, R7, 0x1, -R4 ;  /* 0x000000010707b824 */ /* 0x000fe400078e0a04 */
[C---:B------:R-:W-:Y:S02]  /*5b80*/  IMAD R5, R4.reuse, R43, R41 ;  /* 0x0000002b04057224 */ /* 0x040fe400078e0229 */
[----:B------:R-:W-:Y:S01]  /*5b90*/  @!P4 IMAD.MOV R10, RZ, RZ, -R10 ;  /* 0x000000ffff0ac224 */ /* 0x000fe200078e0a0a */
[----:B------:R-:W-:Y:S01]  /*5ba0*/  ISETP.GT.U32.AND P3, PT, R4, R7, PT ;  /* 0x000000070400720c */ /* 0x000fe20003f64070 */
[--C-:B------:R-:W-:Y:S01]  /*5bb0*/  @!P5 IMAD.IADD R42, R42, 0x1, -R4.reuse ;  /* 0x000000012a2ad824 */ /* 0x100fe200078e0a04 */
[----:B------:R-:W-:Y:S01]  /*5bc0*/  ISETP.GT.U32.AND P5, PT, R4, R5, PT ;  /* 0x000000050400720c */ /* 0x000fe20003fa4070 */
[----:B------:R-:W-:Y:S01]  /*5bd0*/  @!P1 IMAD.IADD R39, R39, 0x1, -R4 ;  /* 0x0000000127279824 */ /* 0x000fe200078e0a04 */
[----:B------:R0:W-:Y:S01]  /*5be0*/  STL [R1+0x64], R10 ;  /* 0x0000640a01007387 */ /* 0x0001e20000100800 */
[----:B------:R-:W-:-:S04]  /*5bf0*/  IMAD.MOV.U32 R11, RZ, RZ, R40 ;  /* 0x000000ffff0b7224 */ /* 0x000fc800078e0028 */
[----:B------:R-:W-:Y:S02]  /*5c00*/  @!P2 IMAD.MOV R11, RZ, RZ, -R11 ;  /* 0x000000ffff0ba224 */ /* 0x000fe400078e0a0b */
[----:B0-----:R-:W-:-:S04]  /*5c10*/  IMAD.MOV.U32 R10, RZ, RZ, R39 ;  /* 0x000000ffff0a7224 */ /* 0x001fc800078e0027 */
[----:B------:R-:W-:Y:S01]  /*5c20*/  @!P0 IMAD.MOV R10, RZ, RZ, -R10 ;  /* 0x000000ffff0a8224 */ /* 0x000fe200078e0a0a */
[----:B------:R0:W-:Y:S01]  /*5c30*/  STL [R1+0x54], R11 ;  /* 0x0000540b01007387 */ /* 0x0001e20000100800 */
[--C-:B------:R-:W-:Y:S01]  /*5c40*/  @!P3 IMAD.IADD R7, R7, 0x1, -R4.reuse ;  /* 0x000000010707b824 */ /* 0x100fe200078e0a04 */
[----:B------:R-:W-:Y:S01]  /*5c50*/  ISETP.GE.AND P3, PT, R56, RZ, PT ;  /* 0x000000ff3800720c */ /* 0x000fe20003f66270 */
[----:B------:R-:W-:Y:S01]  /*5c60*/  @!P5 IMAD.IADD R5, R5, 0x1, -R4 ;  /* 0x000000010505d824 */ /* 0x000fe200078e0a04 */
[----:B------:R0:W-:Y:S04]  /*5c70*/  STL [R1+0x5c], R10 ;  /* 0x00005c0a01007387 */ /* 0x0001e80000100800 */
[----:B------:R-:W5:Y:S01]  /*5c80*/  LDL.LU R56, [R1+0x4d0] ;  /* 0x0004d00001387983 */ /* 0x000f620000300800 */
[----:B--2---:R-:W-:-:S02]  /*5c90*/  IABS R2, R55 ;  /* 0x0000003700027213 */ /* 0x004fc40000000000 */
[----:B------:R-:W-:Y:S02]  /*5ca0*/  ISETP.GE.AND P5, PT, R55, RZ, PT ;  /* 0x000000ff3700720c */ /* 0x000fe40003fa6270 */
[----:B------:R-:W2:Y:S01]  /*5cb0*/  LDL.LU R55, [R1+0x4d4] ;  /* 0x0004d40001377983 */ /* 0x000ea20000300800 */
[----:B------:R-:W-:Y:S01]  /*5cc0*/  ISETP.GT.U32.AND P2, PT, R4, R9, PT ;  /* 0x000000090400720c */ /* 0x000fe20003f44070 */
[----:B------:R-:W-:Y:S01]  /*5cd0*/  IMAD.HI.U32 R8, R0, R2, RZ ;  /* 0x0000000200087227 */ /* 0x000fe200078e00ff */
[----:B------:R-:W-:-:S03]  /*5ce0*/  ISETP.GE.AND P1, PT, R50, RZ, PT ;  /* 0x000000ff3200720c */ /* 0x000fc60003f26270 */
[----:B------:R-:W-:Y:S01]  /*5cf0*/  IMAD.MOV R8, RZ, RZ, -R8 ;  /* 0x000000ffff087224 */ /* 0x000fe200078e0a08 */
[----:B------:R-:W-:-:S03]  /*5d00*/  ISETP.GT.U32.AND P4, PT, R4, R6, PT ;  /* 0x000000060400720c */ /* 0x000fc60003f84070 */
[----:B------:R-:W-:-:S04]  /*5d10*/  IMAD R2, R4, R8, R2 ;  /* 0x0000000804027224 */ /* 0x000fc800078e0202 */
[----:B------:R-:W-:Y:S01]  /*5d20*/  @!P2 IMAD.IADD R9, R9, 0x1, -R4 ;  /* 0x000000010909a824 */ /* 0x000fe200078e0a04 */
[----:B------:R-:W-:Y:S01]  /*5d30*/  ISETP.GT.U32.AND P2, PT, R4, R2, PT ;  /* 0x000000020400720c */ /* 0x000fe20003f44070 */
[----:B0-----:R-:W-:Y:S01]  /*5d40*/  IMAD.MOV.U32 R11, RZ, RZ, R42 ;  /* 0x000000ffff0b7224 */ /* 0x001fe200078e002a */
[----:B------:R-:W-:-:S03]  /*5d50*/  ISETP.GE.AND P0, PT, R51, RZ, PT ;  /* 0x000000ff3300720c */ /* 0x000fc60003f06270 */
[----:B------:R-:W-:Y:S02]  /*5d60*/  @!P1 IMAD.MOV R11, RZ, RZ, -R11 ;  /* 0x000000ffff0b9224 */ /* 0x000fe400078e0a0b */
[----:B------:R-:W-:Y:S01]  /*5d70*/  @!P4 IMAD.IADD R6, R6, 0x1, -R4 ;  /* 0x000000010606c824 */ /* 0x000fe200078e0a04 */
[----:B------:R-:W-:Y:S02]  /*5d80*/  ISETP.GE.AND P4, PT, R53, RZ, PT ;  /* 0x000000ff3500720c */ /* 0x000fe40003f86270 */
[----:B------:R-:W-:Y:S01]  /*5d90*/  STL [R1+0x50], R11 ;  /* 0x0000500b01007387 */ /* 0x000fe20000100800 */
[----:B------:R-:W-:Y:S02]  /*5da0*/  IMAD.MOV.U32 R10, RZ, RZ, R6 ;  /* 0x000000ffff0a7224 */ /* 0x000fe400078e0006 */
[----:B------:R-:W-:Y:S01]  /*5db0*/  @!P2 IMAD.IADD R2, R2, 0x1, -R4 ;  /* 0x000000010202a824 */ /* 0x000fe200078e0a04 */
[----:B------:R-:W2:Y:S01]  /*5dc0*/  LDL.LU R53, [R1+0x4d8] ;  /* 0x0004d80001357983 */ /* 0x000ea20000300800 */
[----:B------:R-:W-:Y:S01]  /*5dd0*/  @!P6 IMAD.MOV R10, RZ, RZ, -R10 ;  /* 0x000000ffff0ae224 */ /* 0x000fe200078e0a0a */
[----:B------:R-:W-:-:S02]  /*5de0*/  ISETP.GT.U32.AND P1, PT, R4, R5, PT ;  /* 0x000000050400720c */ /* 0x000fc40003f24070 */
[----:B------:R-:W-:Y:S01]  /*5df0*/  ISETP.GT.U32.AND P2, PT, R4, R2, PT ;  /* 0x000000020400720c */ /* 0x000fe20003f44070 */
[----:B------:R-:W-:Y:S01]  /*5e00*/  @!P0 IMAD.MOV R9, RZ, RZ, -R9 ;  /* 0x000000ffff098224 */ /* 0x000fe200078e0a09 */
[----:B------:R-:W-:Y:S01]  /*5e10*/  STL [R1+0x110], R10 ;  /* 0x0001100a01007387 */ /* 0x000fe20000100800 */
[----:B------:R-:W-:-:S08]  /*5e20*/  @!P4 IMAD.MOV R7, RZ, RZ, -R7 ;  /* 0x000000ffff07c224 */ /* 0x000fd000078e0a07 */
[--C-:B------:R-:W-:Y:S02]  /*5e30*/  @!P1 IMAD.IADD R5, R5, 0x1, -R4.reuse ;  /* 0x0000000105059824 */ /* 0x100fe400078e0a04 */
[----:B------:R-:W-:Y:S02]  /*5e40*/  @!P2 IMAD.IADD R2, R2, 0x1, -R4 ;  /* 0x000000010202a824 */ /* 0x000fe400078e0a04 */
[----:B------:R-:W-:Y:S02]  /*5e50*/  @!P3 IMAD.MOV R5, RZ, RZ, -R5 ;  /* 0x000000ffff05b224 */ /* 0x000fe400078e0a05 */
[----:B------:R-:W-:Y:S01]  /*5e60*/  @!P5 IMAD.MOV R2, RZ, RZ, -R2 ;  /* 0x000000ffff02d224 */ /* 0x000fe200078e0a02 */
[----:B---3--:R-:W-:-:S05]  /*5e70*/  IABS R39, R57 ;  /* 0x0000003900277213 */ /* 0x008fca0000000000 */
[----:B------:R-:W-:-:S04]  /*5e80*/  IMAD.MOV.U32 R8, RZ, RZ, R39 ;  /* 0x000000ffff087224 */ /* 0x000fc800078e0027 */
[----:B------:R-:W-:-:S04]  /*5e90*/  IMAD.HI.U32 R43, R0, R8, RZ ;  /* 0x00000008002b7227 */ /* 0x000fc800078e00ff */
[----:B------:R-:W-:Y:S01]  /*5ea0*/  IMAD.MOV R43, RZ, RZ, -R43 ;  /* 0x000000ffff2b7224 */ /* 0x000fe200078e0a2b */
[----:B------:R-:W-:Y:S02]  /*5eb0*/  ISETP.GE.AND P0, PT, R57, RZ, PT ;  /* 0x000000ff3900720c */ /* 0x000fe40003f06270 */
[----:B------:R-:W3:Y:S01]  /*5ec0*/  LDL.LU R57, [R1+0x4dc] ;  /* 0x0004dc0001397983 */ /* 0x000ee20000300800 */
[----:B------:R-:W-:-:S05]  /*5ed0*/  IMAD R8, R4, R43, R8 ;  /* 0x0000002b04087224 */ /* 0x000fca00078e0208 */
[----:B------:R-:W-:Y:S01]  /*5ee0*/  ISETP.GT.U32.AND P6, PT, R4, R8, PT ;  /* 0x000000080400720c */ /* 0x000fe20003fc4070 */
[----:B------:R-:W-:Y:S01]  /*5ef0*/  STL [R1+0x114], R9 ;  /* 0x0001140901007387 */ /* 0x000fe20000100800 */
[----:B----4-:R-:W-:Y:S02]  /*5f00*/  IABS R41, R52 ;  /* 0x0000003400297213 */ /* 0x010fe40000000000 */
[----:B------:R-:W-:Y:S01]  /*5f10*/  ISETP.GE.AND P1, PT, R52, RZ, PT ;  /* 0x000000ff3400720c */ /* 0x000fe20003f26270 */
[----:B------:R-:W-:Y:S04]  /*5f20*/  STL [R1+0x11c], R7 ;  /* 0x00011c0701007387 */ /* 0x000fe80000100800 */
[----:B------:R-:W4:Y:S04]  /*5f30*/  LDL.LU R52, [R1+0x4e0] ;  /* 0x0004e00001347983 */ /* 0x000f280000300800 */
[----:B------:R-:W-:Y:S01]  /*5f40*/  @!P6 IMAD.IADD R8, R8, 0x1, -R4 ;  /* 0x000000010808e824 */ /* 0x000fe200078e0a04 */
[----:B------:R2:W-:Y:S04]  /*5f50*/  STL [R1+0x120], R5 ;  /* 0x0001200501007387 */ /* 0x0005e80000100800 */
[----:B------:R0:W-:Y:S01]  /*5f60*/  STL [R1+0x124], R2 ;  /* 0x0001240201007387 */ /* 0x0001e20000100800 */
[----:B-----5:R-:W-:-:S02]  /*5f70*/  IABS R39, R54 ;  /* 0x0000003600277213 */ /* 0x020fc40000000000 */
[----:B------:R-:W-:Y:S02]  /*5f80*/  ISETP.GE.AND P6, PT, R54, RZ, PT ;  /* 0x000000ff3600720c */ /* 0x000fe40003fc6270 */
[----:B------:R-:W5:Y:S01]  /*5f90*/  LDL.LU R54, [R1+0x4e4] ;  /* 0x0004e40001367983 */ /* 0x000f620000300800 */
[----:B------:R-:W-:-:S13]  /*5fa0*/  ISETP.GT.U32.AND P3, PT, R4, R8, PT ;  /* 0x000000080400720c */ /* 0x000fda0003f64070 */
[----:B------:R-:W-:Y:S01]  /*5fb0*/  @!P3 IMAD.IADD R8, R8, 0x1, -R4 ;  /* 0x000000010808b824 */ /* 0x000fe200078e0a04 */
[----:B--2---:R-:W-:Y:S02]  /*5fc0*/  IABS R5, R55 ;  /* 0x0000003700057213 */ /* 0x004fe40000000000 */
[----:B------:R-:W-:Y:S02]  /*5fd0*/  ISETP.GE.AND P3, PT, R55, RZ, PT ;  /* 0x000000ff3700720c */ /* 0x000fe40003f66270 */
[----:B------:R-:W2:Y:S01]  /*5fe0*/  LDL.LU R55, [R1+0x4e8] ;  /* 0x0004e80001377983 */ /* 0x000ea20000300800 */
[----:B------:R-:W-:-:S04]  /*5ff0*/  IMAD.HI.U32 R40, R0, R41, RZ ;  /* 0x0000002900287227 */ /* 0x000fc800078e00ff */
[----:B------:R-:W-:-:S04]  /*6000*/  IMAD.MOV R40, RZ, RZ, -R40 ;  /* 0x000000ffff287224 */ /* 0x000fc800078e0a28 */
[----:B------:R-:W-:-:S05]  /*6010*/  IMAD R41, R4, R40, R41 ;  /* 0x0000002804297224 */ /* 0x000fca00078e0229 */
[----:B------:R-:W-:Y:S01]  /*6020*/  ISETP.GT.U32.AND P4, PT, R4, R41, PT ;  /* 0x000000290400720c */ /* 0x000fe20003f84070 */
[----:B------:R-:W-:-:S04]  /*6030*/  IMAD.HI.U32 R6, R0, R39, RZ ;  /* 0x0000002700067227 */ /* 0x000fc800078e00ff */
[----:B------:R-:W-:-:S04]  /*6040*/  IMAD.MOV R6, RZ, RZ, -R6 ;  /* 0x000000ffff067224 */ /* 0x000fc800078e0a06 */
[----:B------:R-:W-:Y:S01]  /*6050*/  IMAD R39, R4, R6, R39 ;  /* 0x0000000604277224 */ /* 0x000fe200078e0227 */
[----:B------:R-:W-:-:S03]  /*6060*/  IABS R6, R56 ;  /* 0x0000003800067213 */ /* 0x000fc60000000000 */
[----:B------:R-:W-:Y:S02]  /*6070*/  @!P4 IMAD.IADD R41, R41, 0x1, -R4 ;  /* 0x000000012929c824 */ /* 0x000fe400078e0a04 */
[----:B------:R-:W-:-:S03]  /*6080*/  IMAD.HI.U32 R7, R0, R6, RZ ;  /* 0x0000000600077227 */ /* 0x000fc600078e00ff */
[C---:B------:R-:W-:Y:S01]  /*6090*/  ISETP.GT.U32.AND P5, PT, R4.reuse, R41, PT ;  /* 0x000000290400720c */ /* 0x040fe20003fa4070 */
[----:B------:R-:W-:Y:S01]  /*60a0*/  IMAD.MOV R7, RZ, RZ, -R7 ;  /* 0x000000ffff077224 */ /* 0x000fe200078e0a07 */
[----:B------:R-:W-:-:S03]  /*60b0*/  ISETP.GT.U32.AND P2, PT, R4, R39, PT ;  /* 0x000000270400720c */ /* 0x000fc60003f44070 */
[----:B------:R-:W-:Y:S01]  /*60c0*/  IMAD R6, R4, R7, R6 ;  /* 0x0000000704067224 */ /* 0x000fe200078e0206 */
[----:B------:R-:W-:Y:S01]  /*60d0*/  ISETP.GE.AND P4, PT, R56, RZ, PT ;  /* 0x000000ff3800720c */ /* 0x000fe20003f86270 */
[----:B------:R-:W-:Y:S01]  /*60e0*/  IMAD.HI.U32 R42, R0, R5, RZ ;  /* 0x00000005002a7227 */ /* 0x000fe200078e00ff */
[----:B0-----:R-:W-:Y:S01]  /*60f0*/  IABS R2, R53 ;  /* 0x0000003500027213 */ /* 0x001fe20000000000 */
[----:B------:R-:W4:Y:S04]  /*6100*/  LDL.LU R56, [R1+0x4ec] ;  /* 0x0004ec0001387983 */ /* 0x000f280000300800 */
[--C-:B------:R-:W-:Y:S01]  /*6110*/  @!P5 IMAD.IADD R41, R41, 0x1, -R4.reuse ;  /* 0x000000012929d824 */ /* 0x100fe200078e0a04 */
[----:B------:R-:W-:Y:S01]  /*6120*/  ISETP.GT.U32.AND P5, PT, R4, R6, PT ;  /* 0x000000060400720c */ /* 0x000fe20003fa4070 */
[----:B------:R-:W-:-:S02]  /*6130*/  @!P2 IMAD.IADD R39, R39, 0x1, -R4 ;  /* 0x000000012727a824 */ /* 0x000fc400078e0a04 */
[----:B------:R-:W-:-:S04]  /*6140*/  IMAD.HI.U32 R9, R0, R2, RZ ;  /* 0x0000000200097227 */ /* 0x000fc800078e00ff */
[----:B------:R-:W-:Y:S02]  /*6150*/  IMAD.MOV R42, RZ, RZ, -R42 ;  /* 0x000000ffff2a7224 */ /* 0x000fe400078e0a2a */
[----:B------:R-:W-:Y:S01]  /*6160*/  IMAD.MOV.U32 R10, RZ, RZ, R8 ;  /* 0x000000ffff0a7224 */ /* 0x000fe200078e0008 */
[----:B------:R-:W-:Y:S01]  /*6170*/  ISETP.GT.U32.AND P2, PT, R4, R39, PT ;  /* 0x000000270400720c */ /* 0x000fe20003f44070 */
[----:B------:R-:W-:Y:S02]  /*6180*/  IMAD.MOV R9, RZ, RZ, -R9 ;  /* 0x000000ffff097224 */ /* 0x000fe400078e0a09 */
[----:B------:R-:W-:Y:S02]  /*6190*/  @!P5 IMAD.IADD R6, R6, 0x1, -R4 ;  /* 0x000000010606d824 */ /* 0x000fe400078e0a04 */
[----:B------:R-:W-:Y:S02]  /*61a0*/  IMAD R5, R4, R42, R5 ;  /* 0x0000002a04057224 */ /* 0x000fe400078e0205 */
[----:B------:R-:W-:-:S02]  /*61b0*/  IMAD.MOV.U32 R11, RZ, RZ, R41 ;  /* 0x000000ffff0b7224 */ /* 0x000fc400078e0029 */
[----:B------:R-:W-:Y:S01]  /*61c0*/  @!P0 IMAD.MOV R10, RZ, RZ, -R10 ;  /* 0x000000ffff0a8224 */ /* 0x000fe200078e0a0a */
[C---:B------:R-:W-:Y:S01]  /*61d0*/  ISETP.GT.U32.AND P0, PT, R4.reuse, R6, PT ;  /* 0x000000060400720c */ /* 0x040fe20003f04070 */
[C---:B------:R-:W-:Y:S01]  /*61e0*/  IMAD R2, R4.reuse, R9, R2 ;  /* 0x0000000904027224 */ /* 0x040fe200078e0202 */
[----:B------:R-:W-:Y:S01]  /*61f0*/  ISETP.GT.U32.AND P5, PT, R4, R5, PT ;  /* 0x000000050400720c */ /* 0x000fe20003fa4070 */
[----:B------:R-:W-:Y:S01]  /*6200*/  @!P1 IMAD.MOV R11, RZ, RZ, -R11 ;  /* 0x000000ffff0b9224 */ /* 0x000fe200078e0a0b */
[----:B------:R0:W-:Y:S04]  /*6210*/  STL [R1+0xb0], R10 ;  /* 0x0000b00a01007387 */ /* 0x0001e80000100800 */
[----:B------:R-:W-:Y:S01]  /*6220*/  STL [R1+0xfc], R11 ;  /* 0x0000fc0b01007387 */ /* 0x000fe20000100800 */
[----:B------:R-:W-:-:S04]  /*6230*/  @!P2 IMAD.IADD R39, R39, 0x1, -R4 ;  /* 0x000000012727a824 */ /* 0x000fc800078e0a04 */
[--C-:B------:R-:W-:Y:S02]  /*6240*/  @!P0 IMAD.IADD R6, R6, 0x1, -R4.reuse ;  /* 0x0000000106068824 */ /* 0x100fe400078e0a04 */
[----:B0-----:R-:W-:Y:S02]  /*6250*/  IMAD.MOV.U32 R10, RZ, RZ, R39 ;  /* 0x000000ffff0a7224 */ /* 0x001fe400078e0027 */
[----:B------:R-:W-:Y:S01]  /*6260*/  @!P5 IMAD.IADD R5, R5, 0x1, -R4 ;  /* 0x000000010505d824 */ /* 0x000fe200078e0a04 */
[----:B---3--:R-:W-:-:S05]  /*6270*/  IABS R40, R57 ;  /* 0x0000003900287213 */ /* 0x008fca0000000000 */
[----:B------:R-:W-:Y:S01]  /*6280*/  IMAD.HI.U32 R9, R0, R40, RZ ;  /* 0x0000002800097227 */ /* 0x000fe200078e00ff */
[----:B------:R-:W-:Y:S02]  /*6290*/  ISETP.GE.AND P1, PT, R57, RZ, PT ;  /* 0x000000ff3900720c */ /* 0x000fe40003f26270 */
[----:B------:R-:W3:Y:S01]  /*62a0*/  LDL.LU R57, [R1+0x4f0] ;  /* 0x0004f00001397983 */ /* 0x000ee20000300800 */
[----:B------:R-:W-:-:S04]  /*62b0*/  IMAD.MOV R9, RZ, RZ, -R9 ;  /* 0x000000ffff097224 */ /* 0x000fc800078e0a09 */
[----:B------:R-:W-:-:S05]  /*62c0*/  IMAD R40, R4, R9, R40 ;  /* 0x0000000904287224 */ /* 0x000fca00078e0228 */
[C---:B------:R-:W-:Y:S02]  /*62d0*/  ISETP.GT.U32.AND P0, PT, R4.reuse, R40, PT ;  /* 0x000000280400720c */ /* 0x040fe40003f04070 */
[----:B------:R-:W-:Y:S01]  /*62e0*/  ISETP.GT.U32.AND P5, PT, R4, R5, PT ;  /* 0x000000050400720c */ /* 0x000fe20003fa4070 */
[----:B------:R-:W-:Y:S01]  /*62f0*/  @!P6 IMAD.MOV R10, RZ, RZ, -R10 ;  /* 0x000000ffff0ae224 */ /* 0x000fe200078e0a0a */
[----:B------:R-:W-:Y:S02]  /*6300*/  ISETP.GE.AND P2, PT, R53, RZ, PT ;  /* 0x000000ff3500720c */ /* 0x000fe40003f46270 */
[----:B------:R-:W3:Y:S04]  /*6310*/  LDL.LU R53, [R1+0x4f4] ;  /* 0x0004f40001357983 */ /* 0x000ee80000300800 */
[----:B------:R0:W-:Y:S03]  /*6320*/  STL [R1+0x108], R10 ;  /* 0x0001080a01007387 */ /* 0x0001e60000100800 */
[----:B------:R-:W-:Y:S01]  /*6330*/  @!P0 IMAD.IADD R40, R40, 0x1, -R4 ;  /* 0x0000000128288824 */ /* 0x000fe200078e0a04 */
[----:B-----5:R-:W-:-:S05]  /*6340*/  IABS R39, R54 ;  /* 0x0000003600277213 */ /* 0x020fca0000000000 */
[----:B------:R-:W-:-:S04]  /*6350*/  IMAD.HI.U32 R41, R0, R39, RZ ;  /* 0x0000002700297227 */ /* 0x000fc800078e00ff */
[----:B------:R-:W-:Y:S02]  /*6360*/  IMAD.MOV R41, RZ, RZ, -R41 ;  /* 0x000000ffff297224 */ /* 0x000fe400078e0a29 */
[----:B0-----:R-:W-:Y:S02]  /*6370*/  IMAD.MOV.U32 R10, RZ, RZ, R6 ;  /* 0x000000ffff0a7224 */ /* 0x001fe400078e0006 */
[C---:B------:R-:W-:Y:S01]  /*6380*/  IMAD R39, R4.reuse, R41, R39 ;  /* 0x0000002904277224 */ /* 0x040fe200078e0227 */
[C---:B------:R-:W-:Y:S01]  /*6390*/  ISETP.GT.U32.AND P0, PT, R4.reuse, R40, PT ;  /* 0x000000280400720c */ /* 0x040fe20003f04070 */
[----:B------:R-:W-:Y:S02]  /*63a0*/  @!P4 IMAD.MOV R10, RZ, RZ, -R10 ;  /* 0x000000ffff0ac224 */ /* 0x000fe400078e0a0a */
[----:B------:R-:W-:Y:S01]  /*63b0*/  @!P5 IMAD.IADD R5, R5, 0x1, -R4 ;  /* 0x000000010505d824 */ /* 0x000fe200078e0a04 */
[----:B------:R-:W-:Y:S02]  /*63c0*/  ISETP.GT.U32.AND P5, PT, R4, R39, PT ;  /* 0x000000270400720c */ /* 0x000fe40003fa4070 */
[----:B------:R0:W-:Y:S02]  /*63d0*/  STL [R1+0x100], R10 ;  /* 0x0001000a01007387 */ /* 0x0001e40000100800 */
[----:B0-----:R-:W-:-:S04]  /*63e0*/  IMAD.MOV.U32 R10, RZ, RZ, R5 ;  /* 0x000000ffff0a7224 */ /* 0x001fc800078e0005 */
[----:B------:R-:W-:Y:S02]  /*63f0*/  @!P3 IMAD.MOV R10, RZ, RZ, -R10 ;  /* 0x000000ffff0ab224 */ /* 0x000fe400078e0a0a */
[--C-:B------:R-:W-:Y:S01]  /*6400*/  @!P0 IMAD.IADD R40, R40, 0x1, -R4.reuse ;  /* 0x0000000128288824 */ /* 0x100fe200078e0a04 */
[----:B------:R-:W-:Y:S02]  /*6410*/  ISETP.GE.AND P0, PT, R54, RZ, PT ;  /* 0x000000ff3600720c */ /* 0x000fe40003f06270 */
[----:B------:R-:W-:Y:S01]  /*6420*/  @!P5 IMAD.IADD R39, R39, 0x1, -R4 ;  /* 0x000000012727d824 */ /* 0x000fe200078e0a04 */
[----:B------:R0:W-:Y:S04]  /*6430*/  STL [R1+0xbc], R10 ;  /* 0x0000bc0a01007387 */ /* 0x0001e80000100800 */
[----:B------:R-:W5:Y:S01]  /*6440*/  LDL.LU R54, [R1+0x4f8] ;  /* 0x0004f80001367983 */ /* 0x000f620000300800 */
[----:B--2---:R-:W-:-:S02]  /*6450*/  IABS R9, R55 ;  /* 0x0000003700097213 */ /* 0x004fc40000000000 */
[----:B------:R-:W-:Y:S02]  /*6460*/  ISETP.GE.AND P5, PT, R55, RZ, PT ;  /* 0x000000ff3700720c */ /* 0x000fe40003fa6270 */
[----:B------:R-:W2:Y:S01]  /*6470*/  LDL.LU R55, [R1+0x4fc] ;  /* 0x0004fc0001377983 */ /* 0x000ea20000300800 */
[----:B------:R-:W-:Y:S02]  /*6480*/  ISETP.GT.U32.AND P6, PT, R4, R2, PT ;  /* 0x000000020400720c */ /* 0x000fe40003fc4070 */
[----:B----4-:R-:W-:-:S05]  /*6490*/  IABS R7, R52 ;  /* 0x0000003400077213 */ /* 0x010fca0000000000 */
[----:B------:R-:W-:-:S04]  /*64a0*/  IMAD.HI.U32 R8, R0, R7, RZ ;  /* 0x0000000700087227 */ /* 0x000fc800078e00ff */
[----:B------:R-:W-:Y:S02]  /*64b0*/  IMAD.MOV R8, RZ, RZ, -R8 ;  /* 0x000000ffff087224 */ /* 0x000fe400078e0a08 */
[----:B------:R-:W-:Y:S02]  /*64c0*/  @!P6 IMAD.IADD R2, R2, 0x1, -R4 ;  /* 0x000000010202e824 */ /* 0x000fe400078e0a04 */
[----:B------:R-:W-:-:S03]  /*64d0*/  IMAD R7, R4, R8, R7 ;  /* 0x0000000804077224 */ /* 0x000fc600078e0207 */
[C---:B------:R-:W-:Y:S02]  /*64e0*/  ISETP.GT.U32.AND P6, PT, R4.reuse, R2, PT ;  /* 0x000000020400720c */ /* 0x040fe40003fc4070 */
[----:B------:R-:W-:Y:S01]  /*64f0*/  ISETP.GT.U32.AND P4, PT, R4, R7, PT ;  /* 0x000000070400720c */ /* 0x000fe20003f84070 */
[----:B------:R-:W-:-:S10]  /*6500*/  IMAD.MOV.U32 R11, RZ, RZ, R40 ;  /* 0x000000ffff0b7224 */ /* 0x000fd400078e0028 */
[--C-:B------:R-:W-:Y:S02]  /*6510*/  @!P6 IMAD.IADD R2, R2, 0x1, -R4.reuse ;  /* 0x000000010202e824 */ /* 0x100fe400078e0a04 */
[----:B------:R-:W-:Y:S02]  /*6520*/  @!P4 IMAD.IADD R7, R7, 0x1, -R4 ;  /* 0x000000010707c824 */ /* 0x000fe400078e0a04 */
[----:B0-----:R-:W-:-:S04]  /*6530*/  IMAD.MOV.U32 R10, RZ, RZ, R2 ;  /* 0x000000ffff0a7224 */ /* 0x001fc800078e0002 */
[----:B------:R-:W-:Y:S01]  /*6540*/  @!P2 IMAD.MOV R10, RZ, RZ, -R10 ;  /* 0x000000ffff0aa224 */ /* 0x000fe200078e0a0a */
[----:B------:R-:W-:Y:S01]  /*6550*/  ISETP.GT.U32.AND P4, PT, R4, R7, PT ;  /* 0x000000070400720c */ /* 0x000fe20003f84070 */
[----:B------:R-:W-:Y:S01]  /*6560*/  @!P1 IMAD.MOV R11, RZ, RZ, -R11 ;  /* 0x000000ffff0b9224 */ /* 0x000fe200078e0a0b */
[----:B------:R-:W-:Y:S02]  /*6570*/  IABS R8, R56 ;  /* 0x0000003800087213 */ /* 0x000fe40000000000 */
[----:B------:R0:W-:Y:S01]  /*6580*/  STL [R1+0xe4], R10 ;  /* 0x0000e40a01007387 */ /* 0x0001e20000100800 */
[----:B------:R-:W-:Y:S01]  /*6590*/  ISETP.GE.AND P1, PT, R56, RZ, PT ;  /* 0x000000ff3800720c */ /* 0x000fe20003f26270 */
[----:B------:R-:W-:Y:S02]  /*65a0*/  IMAD.HI.U32 R6, R0, R9, RZ ;  /* 0x0000000900067227 */ /* 0x000fe400078e00ff */
[----:B------:R-:W4:Y:S01]  /*65b0*/  LDL.LU R56, [R1+0x500] ;  /* 0x0005000001387983 */ /* 0x000f220000300800 */
[----:B------:R-:W-:Y:S01]  /*65c0*/  ISETP.GE.AND P3, PT, R52, RZ, PT ;  /* 0x000000ff3400720c */ /* 0x000fe20003f66270 */
[----:B------:R-:W-:-:S03]  /*65d0*/  IMAD.MOV R6, RZ, RZ, -R6 ;  /* 0x000000ffff067224 */ /* 0x000fc600078e0a06 */
[----:B------:R-:W-:Y:S02]  /*65e0*/  @!P4 IMAD.IADD R7, R7, 0x1, -R4 ;  /* 0x000000010707c824 */ /* 0x000fe400078e0a04 */
[----:B------:R-:W-:Y:S02]  /*65f0*/  IMAD R9, R4, R6, R9 ;  /* 0x0000000604097224 */ /* 0x000fe400078e0209 */
[----:B0-----:R-:W-:-:S03]  /*6600*/  IMAD.MOV.U32 R10, RZ, RZ, R7 ;  /* 0x000000ffff0a7224 */ /* 0x001fc600078e0007 */
[----:B------:R-:W-:Y:S01]  /*6610*/  ISETP.GT.U32.AND P6, PT, R4, R9, PT ;  /* 0x000000090400720c */ /* 0x000fe20003fc4070 */
[----:B------:R0:W-:Y:S01]  /*6620*/  STL [R1+0xc0], R11 ;  /* 0x0000c00b01007387 */ /* 0x0001e20000100800 */
[----:B------:R-:W-:-:S11]  /*6630*/  @!P3 IMAD.MOV R10, RZ, RZ, -R10 ;  /* 0x000000ffff0ab224 */ /* 0x000fd600078e0a0a */
[----:B------:R-:W-:Y:S01]  /*6640*/  @!P6 IMAD.IADD R9, R9, 0x1, -R4 ;  /* 0x000000010909e824 */ /* 0x000fe200078e0a04 */
[----:B------:R-:W-:-:S04]  /*6650*/  ISETP.GT.U32.AND P6, PT, R4, R39, PT ;  /* 0x000000270400720c */ /* 0x000fc80003fc4070 */
[----:B------:R-:W-:Y:S02]  /*6660*/  ISETP.GT.U32.AND P2, PT, R4, R9, PT ;  /* 0x000000090400720c */ /* 0x000fe40003f44070 */
[----:B---3--:R-:W-:Y:S02]  /*6670*/  IABS R5, R57 ;  /* 0x0000003900057213 */ /* 0x008fe40000000000 */
[----:B------:R-:W-:Y:S02]  /*6680*/  ISETP.GE.AND P3, PT, R57, RZ, PT ;  /* 0x000000ff3900720c */ /* 0x000fe40003f66270 */
[----:B------:R-:W3:Y:S04]  /*6690*/  LDL.LU R57, [R1+0x504] ;  /* 0x0005040001397983 */ /* 0x000ee80000300800 */
[----:B------:R-:W3:Y:S04]  /*66a0*/  LDL.LU R51, [R1+0x508] ;  /* 0x0005080001337983 */ /* 0x000ee80000300800 */
[----:B------:R1:W-:Y:S04]  /*66b0*/  STL [R1+0xdc], R10 ;  /* 0x0000dc0a01007387 */ /* 0x0003e80000100800 */
[----:B------:R-:W3:Y:S01]  /*66c0*/  LDL.LU R52, [R1+0x50c] ;  /* 0x00050c0001347983 */ /* 0x000ee20000300800 */
[----:B------:R-:W-:-:S02]  /*66d0*/  @!P6 IMAD.IADD R39, R39, 0x1, -R4 ;  /* 0x000000012727e824 */ /* 0x000fc400078e0a04 */
[----:B------:R-:W-:Y:S02]  /*66e0*/  @!P2 IMAD.IADD R9, R9, 0x1, -R4 ;  /* 0x000000010909a824 */ /* 0x000fe400078e0a04 */
[----:B0-----:R-:W-:Y:S02]  /*66f0*/  IMAD.MOV.U32 R11, RZ, RZ, R39 ;  /* 0x000000ffff0b7224 */ /* 0x001fe400078e0027 */
[----:B-1----:R-:W-:Y:S02]  /*6700*/  IMAD.MOV.U32 R10, RZ, RZ, R9 ;  /* 0x000000ffff0a7224 */ /* 0x002fe400078e0009 */
[----:B------:R-:W-:Y:S02]  /*6710*/  @!P0 IMAD.MOV R11, RZ, RZ, -R11 ;  /* 0x000000ffff0b8224 */ /* 0x000fe400078e0a0b */
[----:B------:R-:W-:-:S03]  /*6720*/  @!P5 IMAD.MOV R10, RZ, RZ, -R10 ;  /* 0x000000ffff0ad224 */ /* 0x000fc600078e0a0a */
[----:B------:R0:W-:Y:S04]  /*6730*/  STL [R1+0xc8], R11 ;  /* 0x0000c80b01007387 */ /* 0x0001e80000100800 */
[----:B------:R1:W-:Y:S01]  /*6740*/  STL [R1+0xd0], R10 ;  /* 0x0000d00a01007387 */ /* 0x0003e20000100800 */
[----:B--2---:R-:W-:Y:S02]  /*6750*/  ISETP.GE.AND P5, PT, R55, RZ, PT ;  /* 0x000000ff3700720c */ /* 0x004fe40003fa6270 */
[----:B------:R-:W-:Y:S02]  /*6760*/  IABS R44, R55 ;  /* 0x00000037002c7213 */ /* 0x000fe40000000000 */
[----:B------:R-:W2:Y:S01]  /*6770*/  LDL.LU R55, [R1+0x510] ;  /* 0x0005100001377983 */ /* 0x000ea20000300800 */
[----:B------:R-:W-:-:S04]  /*6780*/  IMAD.HI.U32 R6, R0, R8, RZ ;  /* 0x0000000800067227 */ /* 0x000fc800078e00ff */
[----:B------:R-:W-:-:S04]  /*6790*/  IMAD.MOV R6, RZ, RZ, -R6 ;  /* 0x000000ffff067224 */ /* 0x000fc800078e0a06 */
[----:B------:R-:W-:-:S05]  /*67a0*/  IMAD R8, R4, R6, R8 ;  /* 0x0000000604087224 */ /* 0x000fca00078e0208 */
[----:B------:R-:W-:Y:S02]  /*67b0*/  ISETP.GT.U32.AND P4, PT, R4, R8, PT ;  /* 0x000000080400720c */ /* 0x000fe40003f84070 */
[----:B------:R-:W-:-:S05]  /*67c0*/  IABS R6, R53 ;  /* 0x0000003500067213 */ /* 0x000fca0000000000 */
[----:B------:R-:W-:-:S06]  /*67d0*/  IMAD.HI.U32 R7, R0, R6, RZ ;  /* 0x0000000600077227 */ /* 0x000fcc00078e00ff */
[----:B------:R-:W-:-:S05]  /*67e0*/  @!P4 IMAD.IADD R8, R8, 0x1, -R4 ;  /* 0x000000010808c824 */ /* 0x000fca00078e0a04 */
[----:B------:R-:W-:Y:S01]  /*67f0*/  ISETP.GT.U32.AND P4, PT, R4, R8, PT ;  /* 0x000000080400720c */ /* 0x000fe20003f84070 */
[----:B------:R-:W-:Y:S02]  /*6800*/  IMAD.MOV R7, RZ, RZ, -R7 ;  /* 0x000000ffff077224 */ /* 0x000fe400078e0a07 */
[----:B------:R-:W-:-:S04]  /*6810*/  IMAD.HI.U32 R2, R0, R5, RZ ;  /* 0x0000000500027227 */ /* 0x000fc800078e00ff */
[----:B------:R-:W-:Y:S02]  /*6820*/  IMAD R6, R4, R7, R6 ;  /* 0x0000000704067224 */ /* 0x000fe400078e0206 */
[----:B------:R-:W-:-:S04]  /*6830*/  IMAD.MOV R2, RZ, RZ, -R2 ;  /* 0x000000ffff027224 */ /* 0x000fc800078e0a02 */
[----:B------:R-:W-:Y:S01]  /*6840*/  @!P4 IMAD.IADD R8, R8, 0x1, -R4 ;  /* 0x000000010808c824 */ /* 0x000fe200078e0a04 */
[C---:B------:R-:W-:Y:S01]  /*6850*/  ISETP.GT.U32.AND P4, PT, R4.reuse, R6, PT ;  /* 0x000000060400720c */ /* 0x040fe20003f84070 */
[----:B------:R-:W-:-:S05]  /*6860*/  IMAD R5, R4, R2, R5 ;  /* 0x0000000204057224 */ /* 0x000fca00078e0205 */
[----:B------:R-:W-:Y:S02]  /*6870*/  ISETP.GT.U32.AND P2, PT, R4, R5, PT ;  /* 0x000000050400720c */ /* 0x000fe40003f44070 */
[----:B------:R-:W-:-:S05]  /*6880*/  ISETP.GE.AND P6, PT, R53, RZ, PT ;  /* 0x000000ff3500720c */ /* 0x000fca0003fc6270 */
[--C-:B------:R-:W-:Y:S01]  /*6890*/  @!P4 IMAD.IADD R6, R6, 0x1, -R4.reuse ;  /* 0x000000010606c824 */ /* 0x100fe200078e0a04 */
[----:B-----5:R-:W-:Y:S01]  /*68a0*/  IABS R2, R54 ;  /* 0x0000003600027213 */ /* 0x020fe20000000000 */
[----:B------:R-:W5:Y:S01]  /*68b0*/  LDL.LU R53, [R1+0x514] ;  /* 0x0005140001357983 */ /* 0x000f620000300800 */
[----:B------:R-:W-:Y:S01]  /*68c0*/  ISETP.GE.AND P0, PT, R54, RZ, PT ;  /* 0x000000ff3600720c */ /* 0x000fe20003f06270 */
[----:B------:R-:W-:Y:S01]  /*68d0*/  IMAD.HI.U32 R43, R0, R44, RZ ;  /* 0x0000002c002b7227 */ /* 0x000fe200078e00ff */
[----:B----4-:R-:W-:Y:S01]  /*68e0*/  IABS R40, R56 ;  /* 0x0000003800287213 */ /* 0x010fe20000000000 */
[----:B------:R-:W4:Y:S01]  /*68f0*/  LDL.LU R54, [R1+0x518] ;  /* 0x0005180001367983 */ /* 0x000f220000300800 */
[----:B------:R-:W-:Y:S01]  /*6900*/  ISETP.GT.U32.AND P4, PT, R4, R6, PT ;  /* 0x000000060400720c */ /* 0x000fe20003f84070 */
[----:B------:R-:W-:Y:S02]  /*6910*/  @!P2 IMAD.IADD R5, R5, 0x1, -R4 ;  /* 0x000000010505a824 */ /* 0x000fe400078e0a04 */
[----:B------:R-:W-:-:S03]  /*6920*/  IMAD.HI.U32 R45, R0, R40, RZ ;  /* 0x00000028002d7227 */ /* 0x000fc600078e00ff */
[----:B------:R-:W-:Y:S01]  /*6930*/  ISETP.GT.U32.AND P2, PT, R4, R5, PT ;  /* 0x000000050400720c */ /* 0x000fe20003f44070 */
[----:B------:R-:W-:Y:S02]  /*6940*/  IMAD.MOV R43, RZ, RZ, -R43 ;  /* 0x000000ffff2b7224 */ /* 0x000fe400078e0a2b */
[----:B------:R-:W-:-:S04]  /*6950*/  IMAD.HI.U32 R7, R0, R2, RZ ;  /* 0x0000000200077227 */ /* 0x000fc800078e00ff */
[----:B------:R-:W-:Y:S02]  /*6960*/  IMAD.MOV R45, RZ, RZ, -R45 ;  /* 0x000000ffff2d7224 */ /* 0x000fe400078e0a2d */
[C---:B------:R-:W-:Y:S02]  /*6970*/  IMAD R43, R4.reuse, R43, R44 ;  /* 0x0000002b042b7224 */ /* 0x040fe400078e022c */
[----:B------:R-:W-:Y:S02]  /*6980*/  IMAD.MOV R7, RZ, RZ, -R7 ;  /* 0x000000ffff077224 */ /* 0x000fe400078e0a07 */
[----:B------:R-:W-:Y:S02]  /*6990*/  IMAD R40, R4, R45, R40 ;  /* 0x0000002d04287224 */ /* 0x000fe400078e0228 */
[----:B------:R-:W-:Y:S01]  /*69a0*/  @!P4 IMAD.IADD R6, R6, 0x1, -R4 ;  /* 0x000000010606c824 */ /* 0x000fe200078e0a04 */
[----:B------:R-:W-:Y:S01]  /*69b0*/  ISETP.GT.U32.AND P4, PT, R4, R43, PT ;  /* 0x0000002b0400720c */ /* 0x000fe20003f84070 */
[----:B------:R-:W-:-:S02]  /*69c0*/  IMAD.MOV.U32 R12, RZ, RZ, R8 ;  /* 0x000000ffff0c7224 */ /* 0x000fc400078e0008 */
[C---:B------:R-:W-:Y:S02]  /*69d0*/  IMAD R2, R4.reuse, R7, R2 ;  /* 0x0000000704027224 */ /* 0x040fe400078e0202 */
[----:B------:R-:W-:Y:S01]  /*69e0*/  @!P1 IMAD.MOV R12, RZ, RZ, -R12 ;  /* 0x000000ffff0c9224 */ /* 0x000fe200078e0a0c */
[C---:B------:R-:W-:Y:S01]  /*69f0*/  ISETP.GT.U32.AND P1, PT, R4.reuse, R40, PT ;  /* 0x000000280400720c */ /* 0x040fe20003f24070 */
[----:B------:R-:W-:Y:S01]  /*6a00*/  @!P2 IMAD.IADD R5, R5, 0x1, -R4 ;  /* 0x000000010505a824 */ /* 0x000fe200078e0a04 */
[----:B------:R-:W-:Y:S02]  /*6a10*/  ISETP.GT.U32.AND P2, PT, R4, R2, PT ;  /* 0x000000020400720c */ /* 0x000fe40003f44070 */
[----:B---3--:R-:W-:-:S03]  /*6a20*/  IABS R39, R57 ;  /* 0x0000003900277213 */ /* 0x008fc60000000000 */
[----:B------:R-:W-:Y:S02]  /*6a30*/  @!P4 IMAD.IADD R43, R43, 0x1, -R4 ;  /* 0x000000012b2bc824 */ /* 0x000fe400078e0a04 */
[----:B------:R-:W-:-:S04]  /*6a40*/  IMAD.HI.U32 R7, R0, R39, RZ ;  /* 0x0000002700077227 */ /* 0x000fc800078e00ff */
[----:B------:R-:W-:Y:S01]  /*6a50*/  IMAD.MOV R7, RZ, RZ, -R7 ;  /* 0x000000ffff077224 */ /* 0x000fe200078e0a07 */
[----:B------:R-:W-:Y:S01]  /*6a60*/  IABS R41, R52 ;  /* 0x0000003400297213 */ /* 0x000fe20000000000 */
[--C-:B------:R-:W-:Y:S01]  /*6a70*/  @!P1 IMAD.IADD R40, R40, 0x1, -R4.reuse ;  /* 0x0000000128289824 */ /* 0x100fe200078e0a04 */
[C---:B------:R-:W-:Y:S01]  /*6a80*/  ISETP.GT.U32.AND P1, PT, R4.reuse, R43, PT ;  /* 0x0000002b0400720c */ /* 0x040fe20003f24070 */
[----:B------:R-:W-:Y:S02]  /*6a90*/  IMAD R7, R4, R7, R39 ;  /* 0x0000000704077224 */ /* 0x000fe400078e0227 */
[----:B------:R-:W-:Y:S02]  /*6aa0*/  @!P2 IMAD.IADD R2, R2, 0x1, -R4 ;  /* 0x000000010202a824 */ /* 0x000fe400078e0a04 */
[----:B------:R-:W-:-:S04]  /*6ab0*/  IMAD.HI.U32 R39, R0, R41, RZ ;  /* 0x0000002900277227 */ /* 0x000fc800078e00ff */
[----:B0-----:R-:W-:Y:S01]  /*6ac0*/  IMAD.MOV.U32 R11, RZ, RZ, R5 ;  /* 0x000000ffff0b7224 */ /* 0x001fe200078e0005 */
[C---:B------:R-:W-:Y:S01]  /*6ad0*/  ISETP.GT.U32.AND P2, PT, R4.reuse, R2, PT ;  /* 0x000000020400720c */ /* 0x040fe20003f44070 */
[----:B-1----:R-:W-:Y:S02]  /*6ae0*/  IMAD.MOV.U32 R10, RZ, RZ, R6 ;  /* 0x000000ffff0a7224 */ /* 0x002fe400078e0006 */
[----:B------:R-:W-:Y:S02]  /*6af0*/  IMAD.MOV R39, RZ, RZ, -R39 ;  /* 0x000000ffff277224 */ /* 0x000fe400078e0a27 */
[----:B------:R-:W-:Y:S02]  /*6b00*/  @!P3 IMAD.MOV R11, RZ, RZ, -R11 ;  /* 0x000000ffff0bb224 */ /* 0x000fe400078e0a0b */
[----:B------:R-:W-:Y:S02]  /*6b10*/  @!P6 IMAD.MOV R10, RZ, RZ, -R10 ;  /* 0x000000ffff0ae224 */ /* 0x000fe400078e0a0a */
[----:B------:R-:W-:Y:S01]  /*6b20*/  IMAD R41, R4, R39, R41 ;  /* 0x0000002704297224 */ /* 0x000fe200078e0229 */
[----:B------:R-:W-:Y:S01]  /*6b30*/  STL [R1+0xa8], R12 ;  /* 0x0000a80c01007387 */ /* 0x000fe20000100800 */
[----:B------:R-:W-:Y:S01]  /*6b40*/  @!P1 IMAD.IADD R43, R43, 0x1, -R4 ;  /* 0x000000012b2b9824 */ /* 0x000fe200078e0a04 */
[----:B------:R-:W-:-:S02]  /*6b50*/  ISETP.GE.AND P6, PT, R56, RZ, PT ;  /* 0x000000ff3800720c */ /* 0x000fc40003fc6270 */
[----:B------:R0:W-:Y:S01]  /*6b60*/  STL [R1+0xa4], R11 ;  /* 0x0000a40b01007387 */ /* 0x0001e20000100800 */
[----:B------:R-:W-:-:S03]  /*6b70*/  ISETP.GT.U32.AND P1, PT, R4, R41, PT ;  /* 0x000000290400720c */ /* 0x000fc60003f24070 */
[----:B------:R1:W-:Y:S04]  /*6b80*/  STL [R1+0xa0], R10 ;  /* 0x0000a00a01007387 */ /* 0x0003e80000100800 */
[----:B------:R-:W3:Y:S01]  /*6b90*/  LDL.LU R56, [R1+0x51c] ;  /* 0x00051c0001387983 */ /* 0x000ee20000300800 */
[----:B------:R-:W-:Y:S01]  /*6ba0*/  @!P2 IMAD.IADD R2, R2, 0x1, -R4 ;  /* 0x000000010202a824 */ /* 0x000fe200078e0a04 */
[----:B------:R-:W-:Y:S02]  /*6bb0*/  ISETP.GE.AND P4, PT, R57, RZ, PT ;  /* 0x000000ff3900720c */ /* 0x000fe40003f86270 */
[----:B------:R-:W3:Y:S01]  /*6bc0*/  LDL.LU R57, [R1+0x520] ;  /* 0x0005200001397983 */ /* 0x000ee20000300800 */
[----:B------:R-:W-:Y:S02]  /*6bd0*/  @!P0 IMAD.MOV R2, RZ, RZ, -R2 ;  /* 0x000000ffff028224 */ /* 0x000fe400078e0a02 */
[----:B------:R-:W-:-:S03]  /*6be0*/  @!P1 IMAD.IADD R41, R41, 0x1, -R4 ;  /* 0x0000000129299824 */ /* 0x000fc600078e0a04 */
[----:B------:R4:W-:Y:S01]  /*6bf0*/  STL [R1+0x98], R2 ;  /* 0x0000980201007387 */ /* 0x0009e20000100800 */
[----:B--2---:R-:W-:Y:S02]  /*6c00*/  IABS R6, R55 ;  /* 0x0000003700067213 */ /* 0x004fe40000000000 */
[----:B------:R-:W-:Y:S02]  /*6c10*/  ISETP.GE.AND P1, PT, R55, RZ, PT ;  /* 0x000000ff3700720c */ /* 0x000fe40003f26270 */
[----:B------:R-:W2:Y:S01]  /*6c20*/  LDL.LU R55, [R1+0x524] ;  /* 0x0005240001377983 */ /* 0x000ea20000300800 */
[----:B------:R-:W-:-:S05]  /*6c30*/  IABS R9, R51 ;  /* 0x0000003300097213 */ /* 0x000fca0000000000 */
[----:B------:R-:W-:-:S04]  /*6c40*/  IMAD.HI.U32 R42, R0, R9, RZ ;  /* 0x00000009002a7227 */ /* 0x000fc800078e00ff */
[----:B------:R-:W-:Y:S01]  /*6c50*/  IMAD.MOV R42, RZ, RZ, -R42 ;  /* 0x000000ffff2a7224 */ /* 0x000fe200078e0a2a */
[----:B------:R-:W-:-:S03]  /*6c60*/  ISETP.GT.U32.AND P3, PT, R4, R7, PT ;  /* 0x000000070400720c */ /* 0x000fc60003f64070 */
[----:B------:R-:W-:-:S05]  /*6c70*/  IMAD R9, R4, R42, R9 ;  /* 0x0000002a04097224 */ /* 0x000fca00078e0209 */
[----:B------:R-:W-:-:S05]  /*6c80*/  ISETP.GT.U32.AND P2, PT, R4, R9, PT ;  /* 0x000000090400720c */ /* 0x000fca0003f44070 */
[----:B------:R-:W-:Y:S01]  /*6c90*/  @!P3 IMAD.IADD R7, R7, 0x1, -R4 ;  /* 0x000000010707b824 */ /* 0x000fe200078e0a04 */
[----:B------:R-:W-:Y:S01]  /*6ca0*/  ISETP.GT.U32.AND P3, PT, R4, R40, PT ;  /* 0x000000280400720c */ /* 0x000fe20003f64070 */
[----:B------:R-:W-:-:S06]  /*6cb0*/  IMAD.HI.U32 R8, R0, R6, RZ ;  /* 0x0000000600087227 */ /* 0x000fcc00078e00ff */
[----:B------:R-:W-:Y:S01]  /*6cc0*/  @!P2 IMAD.IADD R9, R9, 0x1, -R4 ;  /* 0x000000010909a824 */ /* 0x000fe200078e0a04 */
[----:B------:R-:W-:-:S04]  /*6cd0*/  ISETP.GT.U32.AND P0, PT, R4, R7, PT ;  /* 0x000000070400720c */ /* 0x000fc80003f04070 */
[----:B------:R-:W-:Y:S01]  /*6ce0*/  ISETP.GT.U32.AND P2, PT, R4, R9, PT ;  /* 0x000000090400720c */ /* 0x000fe20003f44070 */
[----:B------:R-:W-:Y:S02]  /*6cf0*/  IMAD.MOV R8, RZ, RZ, -R8 ;  /* 0x000000ffff087224 */ /* 0x000fe400078e0a08 */
[----:B------:R-:W-:Y:S01]  /*6d00*/  @!P3 IMAD.IADD R40, R40, 0x1, -R4 ;  /* 0x000000012828b824 */ /* 0x000fe200078e0a04 */
[----:B------:R-:W-:Y:S01]  /*6d10*/  ISETP.GE.AND P3, PT, R51, RZ, PT ;  /* 0x000000ff3300720c */ /* 0x000fe20003f66270 */
[C---:B------:R-:W-:Y:S02]  /*6d20*/  IMAD R6, R4.reuse, R8, R6 ;  /* 0x0000000804067224 */ /* 0x040fe400078e0206 */
[----:B0-----:R-:W-:Y:S02]  /*6d30*/  IMAD.MOV.U32 R11, RZ, RZ, R43 ;  /* 0x000000ffff0b7224 */ /* 0x001fe400078e002b */
[----:B-1----:R-:W-:Y:S02]  /*6d40*/  IMAD.MOV.U32 R10, RZ, RZ, R40 ;  /* 0x000000ffff0a7224 */ /* 0x002fe400078e0028 */
[--C-:B------:R-:W-:Y:S01]  /*6d50*/  @!P0 IMAD.IADD R7, R7, 0x1, -R4.reuse ;  /* 0x0000000107078824 */ /* 0x100fe200078e0a04 */
[----:B------:R-:W-:Y:S01]  /*6d60*/  ISETP.GT.U32.AND P0, PT, R4, R6, PT ;  /* 0x000000060400720c */ /* 0x000fe20003f04070 */
[----:B------:R-:W-:Y:S01]  /*6d70*/  @!P2 IMAD.IADD R9, R9, 0x1, -R4 ;  /* 0x000000010909a824 */ /* 0x000fe200078e0a04 */
[----:B----4-:R-:W-:-:S05]  /*6d80*/  IABS R2, R54 ;  /* 0x0000003600027213 */ /* 0x010fca0000000000 */
[----:B------:R-:W-:-:S04]  /*6d90*/  IMAD.HI.U32 R39, R0, R2, RZ ;  /* 0x0000000200277227 */ /* 0x000fc800078e00ff */
[----:B------:R-:W-:Y:S02]  /*6da0*/  IMAD.MOV R39, RZ, RZ, -R39 ;  /* 0x000000ffff277224 */ /* 0x000fe400078e0a27 */
[----:B------:R-:W-:Y:S02]  /*6db0*/  @!P5 IMAD.MOV R11, RZ, RZ, -R11 ;  /* 0x000000ffff0bd224 */ /* 0x000fe400078e0a0b */
[----:B------:R-:W-:Y:S02]  /*6dc0*/  IMAD R2, R4, R39, R2 ;  /* 0x0000002704027224 */ /* 0x000fe400078e0202 */
[----:B------:R-:W-:Y:S01]  /*6dd0*/  @!P6 IMAD.MOV R10, RZ, RZ, -R10 ;  /* 0x000000ffff0ae224 */ /* 0x000fe200078e0a0a */
[----:B------:R-:W-:Y:S01]  /*6de0*/  ISETP.GE.AND P2, PT, R52, RZ, PT ;  /* 0x000000ff3400720c */ /* 0x000fe20003f46270 */
[----:B------:R-:W-:Y:S01]  /*6df0*/  IMAD.MOV.U32 R39, RZ, RZ, R9 ;  /* 0x000000ffff277224 */ /* 0x000fe200078e0009 */
[----:B------:R-:W4:Y:S01]  /*6e00*/  LDL.LU R52, [R1+0x528] ;  /* 0x0005280001347983 */ /* 0x000f220000300800 */
[----:B------:R-:W-:Y:S01]  /*6e10*/  @!P4 IMAD.MOV R7, RZ, RZ, -R7 ;  /* 0x000000ffff07c224 */ /* 0x000fe200078e0a07 */
[----:B-----5:R-:W-:Y:S01]  /*6e20*/  IABS R5, R53 ;  /* 0x0000003500057213 */ /* 0x020fe20000000000 */
[----:B------:R-:W-:Y:S01]  /*6e30*/  @!P3 IMAD.MOV R39, RZ, RZ, -R39 ;  /* 0x000000ffff27b224 */ /* 0x000fe200078e0a27 */
[----:B------:R-:W-:Y:S01]  /*6e40*/  STL [R1+0x80], R11 ;  /* 0x0000800b01007387 */ /* 0x000fe20000100800 */
[----:B------:R-:W-:-:S03]  /*6e50*/  ISETP.GE.AND P3, PT, R53, RZ, PT ;  /* 0x000000ff3500720c */ /* 0x000fc60003f66270 */
[----:B------:R-:W-:Y:S04]  /*6e60*/  STL [R1+0x78], R10 ;  /* 0x0000780a01007387 */ /* 0x000fe80000100800 */
[----:B------:R-:W-:Y:S04]  /*6e70*/  STL [R1+0x70], R7 ;  /* 0x0000700701007387 */ /* 0x000fe80000100800 */
[----:B------:R-:W5:Y:S01]  /*6e80*/  LDL.LU R53, [R1+0x52c] ;  /* 0x00052c0001357983 */ /* 0x000f620000300800 */
[----:B------:R-:W-:Y:S01]  /*6e90*/  @!P0 IMAD.IADD R6, R6, 0x1, -R4 ;  /* 0x0000000106068824 */ /* 0x000fe200078e0a04 */
[----:B------:R-:W-:-:S02]  /*6ea0*/  ISETP.GT.U32.AND P0, PT, R4, R41, PT ;  /* 0x000000290400720c */ /* 0x000fc40003f04070 */
[C---:B------:R-:W-:Y:S02]  /*6eb0*/  ISETP.GT.U32.AND P4, PT, R4.reuse, R2, PT ;  /* 0x000000020400720c */ /* 0x040fe40003f84070 */
[----:B------:R-:W-:-:S09]  /*6ec0*/  ISETP.GT.U32.AND P5, PT, R4, R6, PT ;  /* 0x000000060400720c */ /* 0x000fd20003fa4070 */
[--C-:B------:R-:W-:Y:S02]  /*6ed0*/  @!P0 IMAD.IADD R41, R41, 0x1, -R4.reuse ;  /* 0x0000000129298824 */ /* 0x100fe400078e0a04 */
[----:B------:R-:W-:Y:S02]  /*6ee0*/  @!P4 IMAD.IADD R2, R2, 0x1, -R4 ;  /* 0x000000010202c824 */ /* 0x000fe400078e0a04 */
[----:B------:R-:W-:Y:S01]  /*6ef0*/  IMAD.MOV.U32 R9, RZ, RZ, R41 ;  /* 0x000000ffff097224 */ /* 0x000fe200078e0029 */
[----:B------:R-:W-:Y:S01]  /*6f00*/  ISETP.GE.AND P0, PT, R54, RZ, PT ;  /* 0x000000ff3600720c */ /* 0x000fe20003f06270 */
[----:B------:R-:W-:Y:S01]  /*6f10*/  IMAD.HI.U32 R42, R0, R5, RZ ;  /* 0x00000005002a7227 */ /* 0x000fe200078e00ff */
[----:B------:R-:W-:Y:S01]  /*6f20*/  ISETP.GT.U32.AND P4, PT, R4, R2, PT ;  /* 0x000000020400720c */ /* 0x000fe20003f84070 */
[----:B------:R-:W5:Y:S02]  /*6f30*/  LDL.LU R54, [R1+0x530] ;  /* 0x0005300001367983 */ /* 0x000f640000300800 */
[----:B------:R-:W-:-:S02]  /*6f40*/  @!P2 IMAD.MOV R9, RZ, RZ, -R9 ;  /* 0x000000ffff09a224 */ /* 0x000fc400078e0a09 */
[----:B------:R-:W-:Y:S02]  /*6f50*/  @!P5 IMAD.IADD R6, R6, 0x1, -R4 ;  /* 0x000000010606d824 */ /* 0x000fe400078e0a04 */
[----:B------:R-:W-:Y:S01]  /*6f60*/  IMAD.MOV R42, RZ, RZ, -R42 ;  /* 0x000000ffff2a7224 */ /* 0x000fe200078e0a2a */
[----:B------:R0:W-:Y:S03]  /*6f70*/  STL [R1+0x34], R9 ;  /* 0x0000340901007387 */ /* 0x0001e60000100800 */
[----:B------:R-:W-:Y:S02]  /*6f80*/  IMAD R5, R4, R42, R5 ;  /* 0x0000002a04057224 */ /* 0x000fe400078e0205 */
[----:B0-----:R-:W-:Y:S01]  /*6f90*/  IMAD.MOV.U32 R9, RZ, RZ, R6 ;  /* 0x000000ffff097224 */ /* 0x001fe200078e0006 */
[----:B---3--:R-:W-:-:S03]  /*6fa0*/  IABS R8, R56 ;  /* 0x0000003800087213 */ /* 0x008fc60000000000 */
[----:B------:R-:W-:Y:S02]  /*6fb0*/  @!P1 IMAD.MOV R9, RZ, RZ, -R9 ;  /* 0x000000ffff099224 */ /* 0x000fe400078e0a09 */
[----:B------:R-:W-:-:S04]  /*6fc0*/  IMAD.HI.U32 R40, R0, R8, RZ ;  /* 0x0000000800287227 */ /* 0x000fc800078e00ff */
[----:B------:R-:W-:Y:S01]  /*6fd0*/  IMAD.MOV R40, RZ, RZ, -R40 ;  /* 0x000000ffff287224 */ /* 0x000fe200078e0a28 */
[----:B------:R-:W-:Y:S01]  /*6fe0*/  ISETP.GT.U32.AND P6, PT, R4, R5, PT ;  /* 0x000000050400720c */ /* 0x000fe20003fc4070 */
[----:B------:R-:W-:Y:S01]  /*6ff0*/  @!P4 IMAD.IADD R2, R2, 0x1, -R4 ;  /* 0x000000010202c824 */ /* 0x000fe200078e0a04 */
[----:B------:R0:W-:Y:S01]  /*7000*/  STL [R1+0x58], R9 ;  /* 0x0000580901007387 */ /* 0x0001e20000100800 */
[----:B------:R-:W-:-:S10]  /*7010*/  IMAD R8, R4, R40, R8 ;  /* 0x0000002804087224 */ /* 0x000fd400078e0208 */
[----:B------:R-:W-:-:S05]  /*7020*/  @!P6 IMAD.IADD R5, R5, 0x1, -R4 ;  /* 0x000000010505e824 */ /* 0x000fca00078e0a04 */
[----:B------:R-:W-:Y:S02]  /*7030*/  ISETP.GT.U32.AND P2, PT, R4, R5, PT ;  /* 0x000000050400720c */ /* 0x000fe40003f44070 */
[----:B------:R-:W-:Y:S02]  /*7040*/  ISETP.GE.AND P6, PT, R56, RZ, PT ;  /* 0x000000ff3800720c */ /* 0x000fe40003fc6270 */
[----:B------:R-:W-:-:S09]  /*7050*/  IABS R42, R57 ;  /* 0x00000039002a7213 */ /* 0x000fd20000000000 */
[----:B------:R-:W-:Y:S01]  /*7060*/  @!P2 IMAD.IADD R5, R5, 0x1, -R4 ;  /* 0x000000010505a824 */ /* 0x000fe200078e0a04 */
[----:B------:R-:W-:Y:S02]  /*7070*/  ISETP.GE.AND P2, PT, R57, RZ, PT ;  /* 0x000000ff3900720c */ /* 0x000fe40003f46270 */
[----:B--2---:R-:W-:Y:S02]  /*7080*/  IABS R40, R55 ;  /* 0x0000003700287213 */ /* 0x004fe40000000000 */
[----:B------:R-:W-:Y:S02]  /*7090*/  ISETP.GE.AND P4, PT, R55, RZ, PT ;  /* 0x000000ff3700720c */ /* 0x000fe40003f86270 */
[----:B------:R-:W2:Y:S04]  /*70a0*/  LDL.LU R55, [R1+0x534] ;  /* 0x0005340001377983 */ /* 0x000ea80000300800 */
[----:B------:R-:W3:Y:S04]  /*70b0*/  LDL.LU R56, [R1+0x538] ;  /* 0x0005380001387983 */ /* 0x000ee80000300800 */
[----:B------:R-:W3:Y:S01]  /*70c0*/  LDL.LU R57, [R1+0x53c] ;  /* 0x00053c0001397983 */ /* 0x000ee20000300800 */
[----:B------:R-:W-:-:S04]  /*70d0*/  IMAD.HI.U32 R7, R0, R42, RZ ;  /* 0x0000002a00077227 */ /* 0x000fc800078e00ff */
[----:B------:R-:W-:-:S04]  /*70e0*/  IMAD.MOV R7, RZ, RZ, -R7 ;  /* 0x000000ffff077224 */ /* 0x000fc800078e0a07 */
[C---:B------:R-:W-:Y:S01]  /*70f0*/  IMAD R7, R4.reuse, R7, R42 ;  /* 0x0000000704077224 */ /* 0x040fe200078e022a */
[----:B------:R-:W-:-:S04]  /*7100*/  ISETP.GT.U32.AND P5, PT, R4, R8, PT ;  /* 0x000000080400720c */ /* 0x000fc80003fa4070 */
[----:B------:R-:W-:Y:S01]  /*7110*/  ISETP.GT.U32.AND P1, PT, R4, R7, PT ;  /* 0x000000070400720c */ /* 0x000fe20003f24070 */
[----:B------:R-:W-:-:S05]  /*7120*/  @!P3 IMAD.MOV R5, RZ, RZ, -R5 ;  /* 0x000000ffff05b224 */ /* 0x000fca00078e0a05 */
[----:B------:R1:W-:Y:S03]  /*7130*/  STL [R1+0x38], R5 ;  /* 0x0000380501007387 */ /* 0x0003e60000100800 */
[--C-:B------:R-:W-:Y:S01]  /*7140*/  @!P5 IMAD.IADD R8, R8, 0x1, -R4.reuse ;  /* 0x000000010808d824 */ /* 0x100fe200078e0a04 */
[----:B------:R-:W3:Y:S03]  /*7150*/  LDL.LU R51, [R1+0x540] ;  /* 0x0005400001337983 */ /* 0x000ee60000300800 */
[----:B------:R-:W-:Y:S01]  /*7160*/  @!P1 IMAD.IADD R7, R7, 0x1, -R4 ;  /* 0x0000000107079824 */ /* 0x000fe200078e0a04 */
[----:B------:R-:W-:-:S04]  /*7170*/  ISETP.GT.U32.AND P5, PT, R4, R8, PT ;  /* 0x000000080400720c */ /* 0x000fc80003fa4070 */
[----:B------:R-:W-:Y:S01]  /*7180*/  ISETP.GT.U32.AND P1, PT, R4, R7, PT ;  /* 0x000000070400720c */ /* 0x000fe20003f24070 */
[----:B------:R-:W-:Y:S02]  /*7190*/  IMAD.MOV.U32 R10, RZ, RZ, R2 ;  /* 0x000000ffff0a7224 */ /* 0x000fe400078e0002 */
[----:B------:R-:W-:-:S04]  /*71a0*/  IMAD.HI.U32 R6, R0, R40, RZ ;  /* 0x0000002800067227 */ /* 0x000fc800078e00ff */
[----:B------:R-:W-:Y:S02]  /*71b0*/  @!P0 IMAD.MOV R10, RZ, RZ, -R10 ;  /* 0x000000ffff0a8224 */ /* 0x000fe400078e0a0a */
[----:B------:R-:W-:-:S04]  /*71c0*/  @!P5 IMAD.IADD R8, R8, 0x1, -R4 ;  /* 0x000000010808d824 */ /* 0x000fc800078e0a04 */
[----:B------:R-:W-:Y:S02]  /*71d0*/  @!P1 IMAD.IADD R7, R7, 0x1, -R4 ;  /* 0x0000000107079824 */ /* 0x000fe400078e0a04 */
[----:B------:R-:W-:Y:S01]  /*71e0*/  @!P6 IMAD.MOV R8, RZ, RZ, -R8 ;  /* 0x000000ffff08e224 */ /* 0x000fe200078e0a08 */
[----:B------:R-:W-:Y:S01]  /*71f0*/  STL [R1+0x44], R10 ;  /* 0x0000440a01007387 */ /* 0x000fe20000100800 */
[----:B------:R-:W-:Y:S02]  /*7200*/  IMAD.MOV R6, RZ, RZ, -R6 ;  /* 0x000000ffff067224 */ /* 0x000fe400078e0a06 */
[----:B------:R-:W-:Y:S02]  /*7210*/  @!P2 IMAD.MOV R7, RZ, RZ, -R7 ;  /* 0x000000ffff07a224 */ /* 0x000fe400078e0a07 */
[----:B------:R-:W-:Y:S01]  /*7220*/  IMAD R40, R4, R6, R40 ;  /* 0x0000000604287224 */ /* 0x000fe200078e0228 */
[----:B----4-:R-:W-:Y:S02]  /*7230*/  IABS R41, R52 ;  /* 0x0000003400297213 */ /* 0x010fe40000000000 */
[----:B------:R-:W-:-:S02]  /*7240*/  ISETP.GE.AND P3, PT, R52, RZ, PT ;  /* 0x000000ff3400720c */ /* 0x000fc40003f66270 */
[----:B------:R-:W4:Y:S01]  /*7250*/  LDL.LU R52, [R1+0x544] ;  /* 0x0005440001347983 */ /* 0x000f220000300800 */
[----:B0-----:R-:W-:-:S03]  /*7260*/  IMAD.HI.U32 R9, R0, R41, RZ ;  /* 0x0000002900097227 */ /* 0x001fc600078e00ff */
[----:B------:R0:W-:Y:S04]  /*7270*/  STL [R1+0x4c], R8 ;  /* 0x00004c0801007387 */ /* 0x0001e80000100800 */
[----:B------:R0:W-:Y:S01]  /*7280*/  STL [R1+0x48], R7 ;  /* 0x0000480701007387 */ /* 0x0001e20000100800 */
[----:B-----5:R-:W-:Y:S02]  /*7290*/  IABS R6, R53 ;  /* 0x0000003500067213 */ /* 0x020fe40000000000 */
[----:B------:R-:W-:Y:S02]  /*72a0*/  ISETP.GE.AND P6, PT, R53, RZ, PT ;  /* 0x000000ff3500720c */ /* 0x000fe40003fc6270 */
[----:B------:R-:W5:Y:S01]  /*72b0*/  LDL.LU R53, [R1+0x548] ;  /* 0x0005480001357983 */ /* 0x000f620000300800 */
[----:B------:R-:W-:-:S04]  /*72c0*/  IMAD.MOV R9, RZ, RZ, -R9 ;  /* 0x000000ffff097224 */ /* 0x000fc800078e0a09 */
[----:B------:R-:W-:Y:S02]  /*72d0*/  IMAD R41, R4, R9, R41 ;  /* 0x0000000904297224 */ /* 0x000fe400078e0229 */
[----:B-1----:R-:W-:Y:S01]  /*72e0*/  IMAD.HI.U32 R5, R0, R6, RZ ;  /* 0x0000000600057227 */ /* 0x002fe200078e00ff */
[C---:B------:R-:W-:Y:S02]  /*72f0*/  ISETP.GT.U32.AND P5, PT, R4.reuse, R40, PT ;  /* 0x000000280400720c */ /* 0x040fe40003fa4070 */
[----:B------:R-:W-:Y:S01]  /*7300*/  ISETP.GT.U32.AND P0, PT, R4, R41, PT ;  /* 0x000000290400720c */ /* 0x000fe20003f04070 */
[----:B------:R-:W-:-:S04]  /*7310*/  IMAD.MOV R5, RZ, RZ, -R5 ;  /* 0x000000ffff057224 */ /* 0x000fc800078e0a05 */
[----:B------:R-:W-:-:S05]  /*7320*/  IMAD R6, R4, R5, R6 ;  /* 0x0000000504067224 */ /* 0x000fca00078e0206 */
[----:B------:R-:W-:Y:S01]  /*7330*/  ISETP.GT.U32.AND P2, PT, R4, R6, PT ;  /* 0x000000060400720c */ /* 0x000fe20003f44070 */
[--C-:B------:R-:W-:Y:S01]  /*7340*/  @!P5 IMAD.IADD R40, R40, 0x1, -R4.reuse ;  /* 0x000000012828d824 */ /* 0x100fe200078e0a04 */
[----:B------:R-:W-:Y:S01]  /*7350*/  IABS R2, R54 ;  /* 0x0000003600027213 */ /* 0x000fe20000000000 */
[----:B------:R-:W-:-:S03]  /*7360*/  @!P0 IMAD.IADD R41, R41, 0x1, -R4 ;  /* 0x0000000129298824 */ /* 0x000fc600078e0a04 */
[----:B------:R-:W-:Y:S01]  /*7370*/  ISETP.GT.U32.AND P5, PT, R4, R40, PT ;  /* 0x000000280400720c */ /* 0x000fe20003fa4070 */
[----:B------:R-:W-:Y:S01]  /*7380*/  IMAD.HI.U32 R5, R0, R2, RZ ;  /* 0x0000000200057227 */ /* 0x000fe200078e00ff */
[----:B------:R-:W-:-:S03]  /*7390*/  ISETP.GT.U32.AND P0, PT, R4, R41, PT ;  /* 0x000000290400720c */ /* 0x000fc60003f04070 */
[----:B------:R-:W-:Y:S02]  /*73a0*/  IMAD.MOV R5, RZ, RZ, -R5 ;  /* 0x000000ffff057224 */ /* 0x000fe400078e0a05 */
[----:B------:R-:W-:Y:S01]  /*73b0*/  @!P2 IMAD.IADD R6, R6, 0x1, -R4 ;  /* 0x000000010606a824 */ /* 0x000fe200078e0a04 */
[----:B------:R-:W-:Y:S01]  /*73c0*/  ISETP.GE.AND P1, PT, R54, RZ, PT ;  /* 0x000000ff3600720c */ /* 0x000fe20003f26270 */
[C---:B------:R-:W-:Y:S01]  /*73d0*/  IMAD R2, R4.reuse, R5, R2 ;  /* 0x0000000504027224 */ /* 0x040fe200078e0202 */
[----:B------:R-:W5:Y:S02]  /*73e0*/  LDL.LU R54, [R1+0x54c] ;  /* 0x00054c0001367983 */ /* 0x000f640000300800 */
[----:B------:R-:W-:Y:S01]  /*73f0*/  ISETP.GT.U32.AND P2, PT, R4, R6, PT ;  /* 0x000000060400720c */ /* 0x000fe20003f44070 */
[--C-:B------:R-:W-:Y:S02]  /*7400*/  @!P5 IMAD.IADD R40, R40, 0x1, -R4.reuse ;  /* 0x000000012828d824 */ /* 0x100fe400078e0a04 */
[----:B------:R-:W-:Y:S01]  /*7410*/  @!P0 IMAD.IADD R41, R41, 0x1, -R4 ;  /* 0x0000000129298824 */ /* 0x000fe200078e0a04 */
[----:B------:R-:W-:-:S09]  /*7420*/  ISETP.GT.U32.AND P0, PT, R4, R2, PT ;  /* 0x000000020400720c */ /* 0x000fd20003f04070 */
[----:B------:R-:W-:-:S04]  /*7430*/  @!P2 IMAD.IADD R6, R6, 0x1, -R4 ;  /* 0x000000010606a824 */ /* 0x000fc800078e0a04 */
[----:B------:R-:W-:Y:S02]  /*7440*/  @!P0 IMAD.IADD R2, R2, 0x1, -R4 ;  /* 0x0000000102028824 */ /* 0x000fe400078e0a04 */
[----:B------:R-:W-:-:S04]  /*7450*/  IMAD.MOV.U32 R9, RZ, RZ, R6 ;  /* 0x000000ffff097224 */ /* 0x000fc800078e0006 */
[----:B------:R-:W-:Y:S02]  /*7460*/  @!P6 IMAD.MOV R9, RZ, RZ, -R9 ;  /* 0x000000ffff09e224 */ /* 0x000fe400078e0a09 */
[----:B------:R-:W-:Y:S02]  /*7470*/  @!P3 IMAD.MOV R41, RZ, RZ, -R41 ;  /* 0x000000ffff29b224 */ /* 0x000fe400078e0a29 */
[----:B------:R-:W-:Y:S01]  /*7480*/  @!P4 IMAD.MOV R40, RZ, RZ, -R40 ;  /* 0x000000ffff28c224 */ /* 0x000fe200078e0a28 */
[----:B------:R-:W-:-:S13]  /*7490*/  ISETP.GT.U32.AND P4, PT, R4, R2, PT ;  /* 0x000000020400720c */ /* 0x000fda0003f84070 */
[----:B------:R-:W-:-:S04]  /*74a0*/  @!P4 IMAD.IADD R2, R2, 0x1, -R4 ;  /* 0x000000010202c824 */ /* 0x000fc800078e0a04 */
[----:B------:R-:W-:-:S04]  /*74b0*/  IMAD.MOV.U32 R6, RZ, RZ, R2 ;  /* 0x000000ffff067224 */ /* 0x000fc800078e0002 */
[----:B------:R-:W-:Y:S01]  /*74c0*/  @!P1 IMAD.MOV R6, RZ, RZ, -R6 ;  /* 0x000000ffff069224 */ /* 0x000fe200078e0a06 */
[----:B--2---:R-:W-:Y:S02]  /*74d0*/  IABS R42, R55 ;  /* 0x00000037002a7213 */ /* 0x004fe40000000000 */
[----:B------:R-:W-:Y:S02]  /*74e0*/  ISETP.GE.AND P5, PT, R55, RZ, PT ;  /* 0x000000ff3700720c */ /* 0x000fe40003fa6270 */
[----:B------:R-:W2:Y:S01]  /*74f0*/  LDL.LU R55, [R1+0x550] ;  /* 0x0005500001377983 */ /* 0x000ea20000300800 */
[----:B0-----:R-:W-:-:S04]  /*7500*/  IMAD.HI.U32 R8, R0, R42, RZ ;  /* 0x0000002a00087227 */ /* 0x001fc800078e00ff */
[----:B------:R-:W-:-:S04]  /*7510*/  IMAD.MOV R8, RZ, RZ, -R8 ;  /* 0x000000ffff087224 */ /* 0x000fc800078e0a08 */
[----:B------:R-:W-:-:S05]  /*7520*/  IMAD R42, R4, R8, R42 ;  /* 0x00000008042a7224 */ /* 0x000fca00078e022a */
[----:B------:R-:W-:Y:S01]  /*7530*/  ISETP.GT.U32.AND P0, PT, R4, R42, PT ;  /* 0x0000002a0400720c */ /* 0x000fe20003f04070 */
[----:B------:R0:W-:Y:S01]  /*7540*/  STL [R1+0x2c], R9 ;  /* 0x00002c0901007387 */ /* 0x0001e20000100800 */
[----:B---3--:R-:W-:Y:S02]  /*7550*/  IABS R43, R56 ;  /* 0x00000038002b7213 */ /* 0x008fe40000000000 */
[----:B------:R-:W-:Y:S02]  /*7560*/  ISETP.GE.AND P3, PT, R56, RZ, PT ;  /* 0x000000ff3800720c */ /* 0x000fe40003f66270 */
[----:B------:R-:W3:Y:S01]  /*7570*/  LDL.LU R56, [R1+0x554] ;  /* 0x0005540001387983 */ /* 0x000ee20000300800 */
[----:B------:R-:W-:-:S06]  /*7580*/  IABS R44, R57 ;  /* 0x00000039002c7213 */ /* 0x000fcc0000000000 */
[----:B------:R-:W-:Y:S01]  /*7590*/  @!P0 IMAD.IADD R42, R42, 0x1, -R4 ;  /* 0x000000012a2a8824 */ /* 0x000fe200078e0a04 */
[----:B------:R-:W-:Y:S02]  /*75a0*/  ISETP.GE.AND P0, PT, R57, RZ, PT ;  /* 0x000000ff3900720c */ /* 0x000fe40003f06270 */
[----:B------:R-:W3:Y:S04]  /*75b0*/  LDL.LU R57, [R1+0x558] ;  /* 0x0005580001397983 */ /* 0x000ee80000300800 */
[----:B------:R1:W-:Y:S04]  /*75c0*/  STL [R1+0x30], R6 ;  /* 0x0000300601007387 */ /* 0x0003e80000100800 */
[----:B------:R-:W3:Y:S01]  /*75d0*/  LDL.LU R61, [R1+0x55c] ;  /* 0x00055c00013d7983 */ /* 0x000ee20000300800 */
[----:B------:R-:W-:Y:S01]  /*75e0*/  IMAD.HI.U32 R7, R0, R43, RZ ;  /* 0x0000002b00077227 */ /* 0x000fe200078e00ff */
[----:B------:R-:W-:-:S03]  /*75f0*/  IABS R45, R51 ;  /* 0x00000033002d7213 */ /* 0x000fc60000000000 */
[----:B------:R-:W-:Y:S02]  /*7600*/  IMAD.MOV R7, RZ, RZ, -R7 ;  /* 0x000000ffff077224 */ /* 0x000fe400078e0a07 */
[----:B------:R-:W-:-:S04]  /*7610*/  IMAD.HI.U32 R5, R0, R44, RZ ;  /* 0x0000002c00057227 */ /* 0x000fc800078e00ff */
[----:B------:R-:W-:Y:S02]  /*7620*/  IMAD R43, R4, R7, R43 ;  /* 0x00000007042b7224 */ /* 0x000fe400078e022b */
[----:B------:R-:W-:Y:S02]  /*7630*/  IMAD.MOV R5, RZ, RZ, -R5 ;  /* 0x000000ffff057224 */ /* 0x000fe400078e0a05 */
[----:B------:R-:W-:-:S04]  /*7640*/  IMAD.HI.U32 R7, R0, R45, RZ ;  /* 0x0000002d00077227 */ /* 0x000fc800078e00ff */
[C---:B------:R-:W-:Y:S02]  /*7650*/  IMAD R44, R4.reuse, R5, R44 ;  /* 0x00000005042c7224 */ /* 0x040fe400078e022c */
[----:B------:R-:W-:Y:S01]  /*7660*/  IMAD.MOV R7, RZ, RZ, -R7 ;  /* 0x000000ffff077224 */ /* 0x000fe200078e0a07 */
[C---:B------:R-:W-:Y:S02]  /*7670*/  ISETP.GT.U32.AND P2, PT, R4.reuse, R43, PT ;  /* 0x0000002b0400720c */ /* 0x040fe40003f44070 */
[C---:B------:R-:W-:Y:S01]  /*7680*/  ISETP.GT.U32.AND P6, PT, R4.reuse, R44, PT ;  /* 0x0000002c0400720c */ /* 0x040fe20003fc4070 */
[----:B------:R-:W-:-:S05]  /*7690*/  IMAD R45, R4, R7, R45 ;  /* 0x00000007042d7224 */ /* 0x000fca00078e022d */
[----:B------:R-:W-:Y:S02]  /*76a0*/  ISETP.GT.U32.AND P4, PT, R4, R45, PT ;  /* 0x0000002d0400720c */ /* 0x000fe40003f84070 */
[----:B----4-:R-:W-:-:S03]  /*76b0*/  IABS R46, R52 ;  /* 0x00000034002e7213 */ /* 0x010fc60000000000 */
[--C-:B------:R-:W-:Y:S01]  /*76c0*/  @!P2 IMAD.IADD R43, R43, 0x1, -R4.reuse ;  /* 0x000000012b2ba824 */ /* 0x100fe200078e0a04 */
[----:B------:R-:W-:Y:S01]  /*76d0*/  ISETP.GT.U32.AND P2, PT, R4, R42, PT ;  /* 0x0000002a0400720c */ /* 0x000fe20003f44070 */
[----:B------:R-:W-:Y:S02]  /*76e0*/  @!P6 IMAD.IADD R44, R44, 0x1, -R4 ;  /* 0x000000012c2ce824 */ /* 0x000fe400078e0a04 */
[----:B------:R-:W-:-:S04]  /*76f0*/  IMAD.HI.U32 R5, R0, R46, RZ ;  /* 0x0000002e00057227 */ /* 0x000fc800078e00ff */
[----:B------:R-:W-:Y:S01]  /*7700*/  @!P4 IMAD.IADD R45, R45, 0x1, -R4 ;  /* 0x000000012d2dc824 */ /* 0x000fe200078e0a04 */
[----:B------:R-:W-:Y:S01]  /*7710*/  ISETP.GT.U32.AND P4, PT, R4, R44, PT ;  /* 0x0000002c0400720c */ /* 0x000fe20003f84070 */
[----:B------:R-:W-:Y:S01]  /*7720*/  IMAD.MOV R5, RZ, RZ, -R5 ;  /* 0x000000ffff057224 */ /* 0x000fe200078e0a05 */
[----:B-----5:R-:W-:-:S03]  /*7730*/  IABS R47, R53 ;  /* 0x00000035002f7213 */ /* 0x020fc60000000000 */
[----:B------:R-:W-:Y:S02]  /*7740*/  IMAD R46, R4, R5, R46 ;  /* 0x00000005042e7224 */ /* 0x000fe400078e022e */
[----:B------:R-:W-:-:S04]  /*7750*/  IMAD.HI.U32 R2, R0, R47, RZ ;  /* 0x0000002f00027227 */ /* 0x000fc800078e00ff */
[----:B------:R-:W-:Y:S02]  /*7760*/  IMAD.MOV R2, RZ, RZ, -R2 ;  /* 0x000000ffff027224 */ /* 0x000fe400078e0a02 */
[--C-:B------:R-:W-:Y:S01]  /*7770*/  @!P2 IMAD.IADD R42, R42, 0x1, -R4.reuse ;  /* 0x000000012a2aa824 */ /* 0x100fe200078e0a04 */
[C---:B------:R-:W-:Y:S01]  /*7780*/  ISETP.GT.U32.AND P2, PT, R4.reuse, R46, PT ;  /* 0x0000002e0400720c */ /* 0x040fe20003f44070 */
[----:B------:R-:W-:Y:S02]  /*7790*/  IMAD R47, R4, R2, R47 ;  /* 0x00000002042f7224 */ /* 0x000fe400078e022f */
[----:B------:R-:W-:-:S03]  /*77a0*/  @!P4 IMAD.IADD R44, R44, 0x1, -R4 ;  /* 0x000000012c2cc824 */ /* 0x000fc600078e0a04 */
[----:B------:R-:W-:-:S07]  /*77b0*/  ISETP.GT.U32.AND P4, PT, R4, R47, PT ;  /* 0x0000002f0400720c */ /* 0x000fce0003f84070 */
[----:B------:R-:W-:-:S06]  /*77c0*/  @!P2 IMAD.IADD R46, R46, 0x1, -R4 ;  /* 0x000000012e2ea824 */ /* 0x000fcc00078e0a04 */
[----:B------:R-:W-:Y:S01]  /*77d0*/  @!P4 IMAD.IADD R47, R47, 0x1, -R4 ;  /* 0x000000012f2fc824 */ /* 0x000fe200078e0a04 */
[C---:B------:R-:W-:Y:S01]  /*77e0*/  ISETP.GT.U32.AND P4, PT, R4.reuse, R46, PT ;  /* 0x0000002e0400720c */ /* 0x040fe20003f84070 */
[----:B------:R-:W-:Y:S01]  /*77f0*/  @!P0 IMAD.MOV R44, RZ, RZ, -R44 ;  /* 0x000000ffff2c8224 */ /* 0x000fe200078e0a2c */
[----:B------:R-:W-:Y:S02]  /*7800*/  ISETP.GT.U32.AND P1, PT, R4, R45, PT ;  /* 0x0000002d0400720c */ /* 0x000fe40003f24070 */
[----:B------:R-:W-:Y:S02]  /*7810*/  IABS R48, R54 ;  /* 0x0000003600307213 */ /* 0x000fe40000000000 */
[----:B------:R-:W-:Y:S02]  /*7820*/  ISETP.GE.AND P0, PT, R54, RZ, PT ;  /* 0x000000ff3600720c */ /* 0x000fe40003f06270 */
[----:B------:R-:W4:Y:S05]  /*7830*/  LDL.LU R54, [R1+0x560] ;  /* 0x0005600001367983 */ /* 0x000f2a0000300800 */
[----:B------:R-:W-:-:S02]  /*7840*/  @!P4 IMAD.IADD R46, R46, 0x1, -R4 ;  /* 0x000000012e2ec824 */ /* 0x000fc400078e0a04 */
[----:B------:R-:W-:Y:S01]  /*7850*/  @!P1 IMAD.IADD R45, R45, 0x1, -R4 ;  /* 0x000000012d2d9824 */ /* 0x000fe200078e0a04 */
[----:B------:R-:W-:Y:S01]  /*7860*/  ISETP.GE.AND P1, PT, R52, RZ, PT ;  /* 0x000000ff3400720c */ /* 0x000fe20003f26270 */
[----:B------:R-:W-:Y:S01]  /*7870*/  @!P5 IMAD.MOV R42, RZ, RZ, -R42 ;  /* 0x000000ffff2ad224 */ /* 0x000fe200078e0a2a */
[C---:B------:R-:W-:Y:S02]  /*7880*/  ISETP.GT.U32.AND P5, PT, R4.reuse, R47, PT ;  /* 0x0000002f0400720c */ /* 0x040fe40003fa4070 */
[----:B------:R-:W-:Y:S02]  /*7890*/  ISETP.GT.U32.AND P6, PT, R4, R43, PT ;  /* 0x0000002b0400720c */ /* 0x000fe40003fc4070 */
[----:B------:R-:W-:-:S07]  /*78a0*/  ISETP.GE.AND P2, PT, R53, RZ, PT ;  /* 0x000000ff3500720c */ /* 0x000fce0003f46270 */
[----:B------:R-:W-:Y:S02]  /*78b0*/  @!P1 IMAD.MOV R46, RZ, RZ, -R46 ;  /* 0x000000ffff2e9224 */ /* 0x000fe400078e0a2e */
[--C-:B------:R-:W-:Y:S02]  /*78c0*/  @!P5 IMAD.IADD R47, R47, 0x1, -R4.reuse ;  /* 0x000000012f2fd824 */ /* 0x100fe400078e0a04 */
[----:B------:R-:W-:Y:S01]  /*78d0*/  @!P6 IMAD.IADD R43, R43, 0x1, -R4 ;  /* 0x000000012b2be824 */ /* 0x000fe200078e0a04 */
[----:B------:R-:W-:Y:S01]  /*78e0*/  ISETP.GE.AND P6, PT, R51, RZ, PT ;  /* 0x000000ff3300720c */ /* 0x000fe20003fc6270 */
[----:B------:R-:W-:Y:S02]  /*78f0*/  @!P2 IMAD.MOV R47, RZ, RZ, -R47 ;  /* 0x000000ffff2fa224 */ /* 0x000fe400078e0a2f */
[----:B------:R-:W-:-:S04]  /*7900*/  IMAD.HI.U32 R5, R0, R48, RZ ;  /* 0x0000003000057227 */ /* 0x000fc800078e00ff */
[----:B------:R-:W-:-:S04]  /*7910*/  IMAD.MOV R5, RZ, RZ, -R5 ;  /* 0x000000ffff057224 */ /* 0x000fc800078e0a05 */
[----:B------:R-:W-:Y:S02]  /*7920*/  IMAD R48, R4, R5, R48 ;  /* 0x0000000504307224 */ /* 0x000fe400078e0230 */
[----:B------:R-:W-:-:S03]  /*7930*/  @!P3 IMAD.MOV R43, RZ, RZ, -R43 ;  /* 0x000000ffff2bb224 */ /* 0x000fc600078e0a2b */
[----:B------:R-:W-:-:S13]  /*7940*/  ISETP.GT.U32.AND P3, PT, R4, R48, PT ;  /* 0x000000300400720c */ /* 0x000fda0003f64070 */
[----:B------:R-:W-:-:S05]  /*7950*/  @!P3 IMAD.IADD R48, R48, 0x1, -R4 ;  /* 0x000000013030b824 */ /* 0x000fca00078e0a04 */
[----:B------:R-:W-:Y:S02]  /*7960*/  ISETP.GT.U32.AND P3, PT, R4, R48, PT ;  /* 0x000000300400720c */ /* 0x000fe40003f64070 */
[----:B--2---:R-:W-:Y:S02]  /*7970*/  IABS R49, R55 ;  /* 0x0000003700317213 */ /* 0x004fe40000000000 */
[----:B------:R-:W-:Y:S02]  /*7980*/  ISETP.GE.AND P4, PT, R55, RZ, PT ;  /* 0x000000ff3700720c */ /* 0x000fe40003f86270 */
[----:B------:R-:W2:Y:S01]  /*7990*/  LDL.LU R55, [R1+0x564] ;  /* 0x0005640001377983 */ /* 0x000ea20000300800 */
[----:B---3--:R-:W-:Y:S02]  /*79a0*/  IABS R50, R56 ;  /* 0x0000003800327213 */ /* 0x008fe40000000000 */
[----:B------:R-:W-:Y:S02]  /*79b0*/  ISETP.GE.AND P1, PT, R56, RZ, PT ;  /* 0x000000ff3800720c */ /* 0x000fe40003f26270 */
[----:B------:R-:W3:Y:S01]  /*79c0*/  LDL.LU R56, [R1+0x568] ;  /* 0x0005680001387983 */ /* 0x000ee20000300800 */
[----:B------:R-:W-:-:S02]  /*79d0*/  IABS R51, R57 ;  /* 0x0000003900337213 */ /* 0x000fc40000000000 */
[----:B------:R-:W-:Y:S02]  /*79e0*/  ISETP.GE.AND P2, PT, R57, RZ, PT ;  /* 0x000000ff3900720c */ /* 0x000fe40003f46270 */
[----:B------:R-:W5:Y:S04]  /*79f0*/  LDL.LU R57, [R1+0x56c] ;  /* 0x00056c0001397983 */ /* 0x000f680000300800 */
[----:B------:R-:W5:Y:S04]  /*7a00*/  LDL.LU R15, [R1+0x570] ;  /* 0x00057000010f7983 */ /* 0x000f680000300800 */
[----:B------:R-:W5:Y:S04]  /*7a10*/  LDL.LU R13, [R1+0x574] ;  /* 0x00057400010d7983 */ /* 0x000f680000300800 */
[----:B------:R-:W0:Y:S04]  /*7a20*/  LDL.LU R12, [R1+0x578] ;  /* 0x00057800010c7983 */ /* 0x000e280000300800 */
[----:B------:R-:W5:Y:S04]  /*7a30*/  LDL.LU R11, [R1+0x57c] ;  /* 0x00057c00010b7983 */ /* 0x000f680000300800 */
[----:B------:R-:W5:Y:S01]  /*7a40*/  LDL.LU R60, [R1+0x580] ;  /* 0x00058000013c7983 */ /* 0x000f620000300800 */
[----:B------:R-:W-:Y:S01]  /*7a50*/  @!P3 IMAD.IADD R48, R48, 0x1, -R4 ;  /* 0x000000013030b824 */ /* 0x000fe200078e0a04 */
[----:B------:R-:W-:-:S02]  /*7a60*/  IABS R52, R61 ;  /* 0x0000003d00347213 */ /* 0x000fc40000000000 */
[----:B------:R-:W1:Y:S01]  /*7a70*/  LDL.LU R10, [R1+0x584] ;  /* 0x00058400010a7983 */ /* 0x000e620000300800 */
[----:B------:R-:W-:Y:S01]  /*7a80*/  @!P0 IMAD.MOV R48, RZ, RZ, -R48 ;  /* 0x000000ffff308224 */ /* 0x000fe200078e0a30 */
[----:B------:R-:W-:Y:S02]  /*7a90*/  ISETP.GE.AND P0, PT, R61, RZ, PT ;  /* 0x000000ff3d00720c */ /* 0x000fe40003f06270 */
[----:B------:R-:W5:Y:S04]  /*7aa0*/  LDL.LU R59, [R1+0x588] ;  /* 0x00058800013b7983 */ /* 0x000f680000300800 */
[----:B------:R-:W5:Y:S01]  /*7ab0*/  LDL.LU R61, [R1+0x58c] ;  /* 0x00058c00013d7983 */ /* 0x000f620000300800 */
[----:B------:R-:W-:-:S04]  /*7ac0*/  IMAD.HI.U32 R2, R0, R49, RZ ;  /* 0x0000003100027227 */ /* 0x000fc800078e00ff */
[----:B------:R-:W-:-:S04]  /*7ad0*/  IMAD.MOV R2, RZ, RZ, -R2 ;  /* 0x000000ffff027224 */ /* 0x000fc800078e0a02 */
[----:B------:R-:W-:Y:S02]  /*7ae0*/  IMAD R49, R4, R2, R49 ;  /* 0x0000000204317224 */ /* 0x000fe400078e0231 */
[----:B------:R-:W-:-:S03]  /*7af0*/  @!P6 IMAD.MOV R45, RZ, RZ, -R45 ;  /* 0x000000ffff2de224 */ /* 0x000fc600078e0a2d */
[----:B------:R-:W-:Y:S01]  /*7b00*/  ISETP.GT.U32.AND P6, PT, R4, R49, PT ;  /* 0x000000310400720c */ /* 0x000fe20003fc4070 */
[----:B------:R-:W-:-:S04]  /*7b10*/  IMAD.HI.U32 R2, R0, R50, RZ ;  /* 0x0000003200027227 */ /* 0x000fc800078e00ff */
[----:B------:R-:W-:-:S04]  /*7b20*/  IMAD.MOV R2, RZ, RZ, -R2 ;  /* 0x000000ffff027224 */ /* 0x000fc800078e0a02 */
[----:B------:R-:W-:Y:S02]  /*7b30*/  IMAD R50, R4, R2, R50 ;  /* 0x0000000204327224 */ /* 0x000fe400078e0232 */
[----:B------:R-:W-:-:S04]  /*7b40*/  IMAD.HI.U32 R2, R0, R51, RZ ;  /* 0x0000003300027227 */ /* 0x000fc800078e00ff */
[----:B------:R-:W-:Y:S02]  /*7b50*/  @!P6 IMAD.IADD R49, R49, 0x1, -R4 ;  /* 0x000000013131e824 */ /* 0x000fe400078e0a04 */
[----:B------:R-:W-:-:S03]  /*7b60*/  IMAD.MOV R2, RZ, RZ, -R2 ;  /* 0x000000ffff027224 */ /* 0x000fc600078e0a02 */
[C---:B------:R-:W-:Y:S01]  /*7b70*/  ISETP.GT.U32.AND P6, PT, R4.reuse, R49, PT ;  /* 0x000000310400720c */ /* 0x040fe20003fc4070 */
[----:B------:R-:W-:Y:S02]  /*7b80*/  IMAD R51, R4, R2, R51 ;  /* 0x0000000204337224 */ /* 0x000fe400078e0233 */
[----:B------:R-:W-:-:S03]  /*7b90*/  IMAD.HI.U32 R2, R0, R52, RZ ;  /* 0x0000003400027227 */ /* 0x000fc600078e00ff */
[----:B------:R-:W-:Y:S01]  /*7ba0*/  ISETP.GT.U32.AND P3, PT, R4, R51, PT ;  /* 0x000000330400720c */ /* 0x000fe20003f64070 */
[----:B------:R-:W-:-:S04]  /*7bb0*/  IMAD.MOV R2, RZ, RZ, -R2 ;  /* 0x000000ffff027224 */ /* 0x000fc800078e0a02 */
[----:B------:R-:W-:Y:S02]  /*7bc0*/  IMAD R52, R4, R2, R52 ;  /* 0x0000000204347224 */ /* 0x000fe400078e0234 */
[----:B------:R-:W-:-:S04]  /*7bd0*/  @!P6 IMAD.IADD R49, R49, 0x1, -R4 ;  /* 0x000000013131e824 */ /* 0x000fc800078e0a04 */
[----:B------:R-:W-:Y:S01]  /*7be0*/  @!P4 IMAD.MOV R49, RZ, RZ, -R49 ;  /* 0x000000ffff31c224 */ /* 0x000fe200078e0a31 */
[C---:B------:R-:W-:Y:S01]  /*7bf0*/  ISETP.GT.U32.AND P4, PT, R4.reuse, R52, PT ;  /* 0x000000340400720c */ /* 0x040fe20003f84070 */
[----:B------:R-:W-:Y:S01]  /*7c00*/  @!P3 IMAD.IADD R51, R51, 0x1, -R4 ;  /* 0x000000013333b824 */ /* 0x000fe200078e0a04 */
[----:B------:R-:W-:-:S04]  /*7c10*/  ISETP.GT.U32.AND P5, PT, R4, R50, PT ;  /* 0x000000320400720c */ /* 0x000fc80003fa4070 */
[----:B------:R-:W-:Y:S02]  /*7c20*/  ISETP.GT.U32.AND P3, PT, R4, R51, PT ;  /* 0x000000330400720c */ /* 0x000fe40003f64070 */
[----:B----4-:R-:W-:-:S05]  /*7c30*/  IABS R53, R54 ;  /* 0x0000003600357213 */ /* 0x010fca0000000000 */
[----:B------:R-:W-:Y:S01]  /*7c40*/  @!P4 IMAD.IADD R52, R52, 0x1, -R4 ;  /* 0x000000013434c824 */ /* 0x000fe200078e0a04 */
[----:B------:R-:W-:Y:S01]  /*7c50*/  ISETP.GE.AND P6, PT, R54, RZ, PT ;  /* 0x000000ff3600720c */ /* 0x000fe20003fc6270 */
[----:B------:R-:W-:-:S03]  /*7c60*/  IMAD.HI.U32 R2, R0, R53, RZ ;  /* 0x0000003500027227 */ /* 0x000fc600078e00ff */
[----:B------:R-:W-:Y:S01]  /*7c70*/  ISETP.GT.U32.AND P4, PT, R4, R52, PT ;  /* 0x000000340400720c */ /* 0x000fe20003f84070 */
[----:B------:R-:W-:Y:S02]  /*7c80*/  @!P5 IMAD.IADD R50, R50, 0x1, -R4 ;  /* 0x000000013232d824 */ /* 0x000fe400078e0a04 */
[----:B------:R-:W-:Y:S02]  /*7c90*/  IMAD.MOV R2, RZ, RZ, -R2 ;  /* 0x000000ffff027224 */ /* 0x000fe400078e0a02 */
[----:B------:R-:W-:Y:S01]  /*7ca0*/  @!P3 IMAD.IADD R51, R51, 0x1, -R4 ;  /* 0x000000013333b824 */ /* 0x000fe200078e0a04 */
[C---:B------:R-:W-:Y:S01]  /*7cb0*/  ISETP.GT.U32.AND P5, PT, R4.reuse, R50, PT ;  /* 0x000000320400720c */ /* 0x040fe20003fa4070 */
[----:B------:R-:W-:Y:S02]  /*7cc0*/  IMAD R53, R4, R2, R53 ;  /* 0x0000000204357224 */ /* 0x000fe400078e0235 */
[----:B------:R-:W-:-:S03]  /*7cd0*/  @!P2 IMAD.MOV R51, RZ, RZ, -R51 ;  /* 0x000000ffff33a224 */ /* 0x000fc600078e0a33 */
[----:B------:R-:W-:Y:S01]  /*7ce0*/  ISETP.GT.U32.AND P2, PT, R4, R53, PT ;  /* 0x000000350400720c */ /* 0x000fe20003f44070 */
[----:B------:R-:W-:-:S06]  /*7cf0*/  @!P4 IMAD.IADD R52, R52, 0x1, -R4 ;  /* 0x000000013434c824 */ /* 0x000fcc00078e0a04 */
[----:B------:R-:W-:-:S04]  /*7d00*/  @!P5 IMAD.IADD R50, R50, 0x1, -R4 ;  /* 0x000000013232d824 */ /* 0x000fc800078e0a04 */
[----:B------:R-:W-:Y:S02]  /*7d10*/  @!P1 IMAD.MOV R50, RZ, RZ, -R50 ;  /* 0x000000ffff329224 */ /* 0x000fe400078e0a32 */
[----:B------:R-:W-:Y:S02]  /*7d20*/  @!P2 IMAD.IADD R53, R53, 0x1, -R4 ;  /* 0x000000013535a824 */ /* 0x000fe400078e0a04 */
[----:B------:R-:W-:Y:S01]  /*7d30*/  @!P0 IMAD.MOV R52, RZ, RZ, -R52 ;  /* 0x000000ffff348224 */ /* 0x000fe200078e0a34 */
[----:B--2---:R-:W-:-:S05]  /*7d40*/  IABS R54, R55 ;  /* 0x0000003700367213 */ /* 0x004fca0000000000 */
[----:B------:R-:W-:-:S04]  /*7d50*/  IMAD.HI.U32 R5, R0, R54, RZ ;  /* 0x0000003600057227 */ /* 0x000fc800078e00ff */
[----:B------:R-:W-:-:S04]  /*7d60*/  IMAD.MOV R2, RZ, RZ, -R5 ;  /* 0x000000ffff027224 */ /* 0x000fc800078e0a05 */
[----:B------:R-:W-:Y:S01]  /*7d70*/  IMAD R54, R4, R2, R54 ;  /* 0x0000000204367224 */ /* 0x000fe200078e0236 */
[----:B------:R-:W-:-:S04]  /*7d80*/  ISETP.GE.AND P5, PT, R55, RZ, PT ;  /* 0x000000ff3700720c */ /* 0x000fc80003fa6270 */
[----:B------:R-:W-:Y:S02]  /*7d90*/  ISETP.GT.U32.AND P4, PT, R4, R54, PT ;  /* 0x000000360400720c */ /* 0x000fe40003f84070 */
[----:B---3--:R-:W-:Y:S02]  /*7da0*/  IABS R55, R56 ;  /* 0x0000003800377213 */ /* 0x008fe40000000000 */
[----:B------:R-:W-:-:S03]  /*7db0*/  ISETP.GE.AND P1, PT, R56, RZ, PT ;  /* 0x000000ff3800720c */ /* 0x000fc60003f26270 */
[----:B------:R-:W-:Y:S01]  /*7dc0*/  IMAD.HI.U32 R2, R0, R55, RZ ;  /* 0x0000003700027227 */ /* 0x000fe200078e00ff */
[----:B-----5:R-:W-:-:S05]  /*7dd0*/  IABS R56, R57 ;  /* 0x0000003900387213 */ /* 0x020fca0000000000 */
[----:B------:R-:W-:Y:S01]  /*7de0*/  @!P4 IMAD.IADD R54, R54, 0x1, -R4 ;  /* 0x000000013636c824 */ /* 0x000fe200078e0a04 */
[----:B------:R-:W-:Y:S01]  /*7df0*/  ISETP.GE.AND P3, PT, R57, RZ, PT ;  /* 0x000000ff3900720c */ /* 0x000fe20003f66270 */
[----:B------:R-:W-:Y:S01]  /*7e00*/  IMAD.MOV R2, RZ, RZ, -R2 ;  /* 0x000000ffff027224 */ /* 0x000fe200078e0a02 */
[----:B------:R-:W-:Y:S01]  /*7e10*/  ISETP.GT.U32.AND P4, PT, R4, R53, PT ;  /* 0x000000350400720c */ /* 0x000fe20003f84070 */
[----:B------:R-:W-:Y:S01]  /*7e20*/  IMAD.HI.U32 R5, R0, R56, RZ ;  /* 0x0000003800057227 */ /* 0x000fe200078e00ff */
[----:B------:R-:W-:-:S03]  /*7e30*/  IABS R57, R15 ;  /* 0x0000000f00397213 */ /* 0x000fc60000000000 */
[----:B------:R-:W-:Y:S02]  /*7e40*/  IMAD R55, R4, R2, R55 ;  /* 0x0000000204377224 */ /* 0x000fe400078e0237 */
[----:B------:R-:W-:Y:S02]  /*7e50*/  IMAD.MOV R2, RZ, RZ, -R5 ;  /* 0x000000ffff027224 */ /* 0x000fe400078e0a05 */
[----:B------:R-:W-:Y:S01]  /*7e60*/  IMAD.HI.U32 R5, R0, R57, RZ ;  /* 0x0000003900057227 */ /* 0x000fe200078e00ff */
[----:B0-----:R-:W-:Y:S02]  /*7e70*/  IABS R9, R12 ;  /* 0x0000000c00097213 */ /* 0x001fe40000000000 */
[C---:B------:R-:W-:Y:S01]  /*7e80*/  ISETP.GT.U32.AND P0, PT, R4.reuse, R54, PT ;  /* 0x000000360400720c */ /* 0x040fe20003f04070 */
[----:B------:R-:W-:Y:S01]  /*7e90*/  IMAD R56, R4, R2, R56 ;  /* 0x0000000204387224 */ /* 0x000fe200078e0238 */
[----:B------:R-:W-:Y:S01]  /*7ea0*/  IABS R58, R13 ;  /* 0x0000000d003a7213 */ /* 0x000fe20000000000 */
[----:B------:R-:W-:-:S02]  /*7eb0*/  IMAD.MOV R2, RZ, RZ, -R5 ;  /* 0x000000ffff027224 */ /* 0x000fc400078e0a05 */
[----:B------:R-:W-:Y:S01]  /*7ec0*/  @!P4 IMAD.IADD R53, R53, 0x1, -R4 ;  /* 0x000000013535c824 */ /* 0x000fe200078e0a04 */
[C---:B------:R-:W-:Y:S01]  /*7ed0*/  ISETP.GT.U32.AND P4, PT, R4.reuse, R56, PT ;  /* 0x000000380400720c */ /* 0x040fe20003f84070 */
[----:B------:R-:W-:Y:S02]  /*7ee0*/  IMAD R57, R4, R2, R57 ;  /* 0x0000000204397224 */ /* 0x000fe400078e0239 */
[----:B------:R-:W-:Y:S01]  /*7ef0*/  IMAD.HI.U32 R2, R0, R9, RZ ;  /* 0x0000000900027227 */ /* 0x000fe200078e00ff */
[----:B------:R-:W-:-:S03]  /*7f00*/  ISETP.GT.U32.AND P2, PT, R4, R55, PT ;  /* 0x000000370400720c */ /* 0x000fc60003f44070 */
[----:B------:R-:W-:Y:S01]  /*7f10*/  IMAD.HI.U32 R5, R0, R58, RZ ;  /* 0x0000003a00057227 */ /* 0x000fe200078e00ff */
[----:B------:R-:W-:-:S03]  /*7f20*/  IABS R8, R11 ;  /* 0x0000000b00087213 */ /* 0x000fc60000000000 */
[----:B------:R-:W-:Y:S02]  /*7f30*/  IMAD.MOV R2, RZ, RZ, -R2 ;  /* 0x000000ffff027224 */ /* 0x000fe400078e0a02 */
[----:B------:R-:W-:Y:S02]  /*7f40*/  IMAD.MOV R5, RZ, RZ, -R5 ;  /* 0x000000ffff057224 */ /* 0x000fe400078e0a05 */
[----:B------:R-:W-:Y:S02]  /*7f50*/  IMAD R9, R4, R2, R9 ;  /* 0x0000000204097224 */ /* 0x000fe400078e0209 */
[----:B------:R-:W-:Y:S01]  /*7f60*/  @!P0 IMAD.IADD R54, R54, 0x1, -R4 ;  /* 0x0000000136368824 */ /* 0x000fe200078e0a04 */
[C---:B------:R-:W-:Y:S01]  /*7f70*/  ISETP.GT.U32.AND P0, PT, R4.reuse, R57, PT ;  /* 0x000000390400720c */ /* 0x040fe20003f04070 */
[----:B------:R-:W-:Y:S02]  /*7f80*/  IMAD R58, R4, R5, R58 ;  /* 0x00000005043a7224 */ /* 0x000fe400078e023a */
[----:B------:R-:W-:-:S04]  /*7f90*/  IMAD.HI.U32 R5, R0, R8, RZ ;  /* 0x0000000800057227 */ /* 0x000fc800078e00ff */
[--C-:B------:R-:W-:Y:S01]  /*7fa0*/  @!P4 IMAD.IADD R56, R56, 0x1, -R4.reuse ;  /* 0x000000013838c824 */ /* 0x100fe200078e0a04 */
[C---:B------:R-:W-:Y:S01]  /*7fb0*/  ISETP.GT.U32.AND P4, PT, R4.reuse, R9, PT ;  /* 0x000000090400720c */ /* 0x040fe20003f84070 */
[----:B------:R-:W-:Y:S02]  /*7fc0*/  IMAD.MOV R2, RZ, RZ, -R5 ;  /* 0x000000ffff027224 */ /* 0x000fe400078e0a05 */
[----:B------:R-:W-:Y:S02]  /*7fd0*/  @!P2 IMAD.IADD R55, R55, 0x1, -R4 ;  /* 0x000000013737a824 */ /* 0x000fe400078e0a04 */
[C---:B------:R-:W-:Y:S02]  /*7fe0*/  IMAD R8, R4.reuse, R2, R8 ;  /* 0x0000000204087224 */ /* 0x040fe400078e0208 */
[----:B------:R-:W-:Y:S01]  /*7ff0*/  @!P0 IMAD.IADD R57, R57, 0x1, -R4 ;  /* 0x0000000139398824 */ /* 0x000fe200078e0a04 */
[C---:B------:R-:W-:Y:S02]  /*8000*/  ISETP.GT.U32.AND P2, PT, R4.reuse, R55, PT ;  /* 0x000000370400720c */ /* 0x040fe40003f44070 */
[----:B------:R-:W-:-:S03]  /*8010*/  ISETP.GT.U32.AND P0, PT, R4, R8, PT ;  /* 0x000000080400720c */ /* 0x000fc60003f04070 */
[----:B------:R-:W-:Y:S01]  /*8020*/  @!P4 IMAD.IADD R9, R9, 0x1, -R4 ;  /* 0x000000010909c824 */ /* 0x000fe200078e0a04 */
[----:B------:R-:W-:Y:S02]  /*8030*/  ISETP.GT.U32.AND P4, PT, R4, R56, PT ;  /* 0x000000380400720c */ /* 0x000fe40003f84070 */
[----:B------:R-:W-:-:S05]  /*8040*/  IABS R7, R60 ;  /* 0x0000003c00077213 */ /* 0x000fca0000000000 */
[----:B------:R-:W-:Y:S01]  /*8050*/  @!P2 IMAD.IADD R55, R55, 0x1, -R4 ;  /* 0x000000013737a824 */ /* 0x000fe200078e0a04 */
[----:B------:R-:W-:Y:S01]  /*8060*/  ISETP.GT.U32.AND P2, PT, R4, R58, PT ;  /* 0x0000003a0400720c */ /* 0x000fe20003f44070 */
[----:B------:R-:W-:-:S04]  /*8070*/  IMAD.HI.U32 R2, R0, R7, RZ ;  /* 0x0000000700027227 */ /* 0x000fc800078e00ff */
[----:B------:R-:W-:Y:S01]  /*8080*/  @!P0 IMAD.IADD R8, R8, 0x1, -R4 ;  /* 0x0000000108088824 */ /* 0x000fe200078e0a04 */
[----:B------:R-:W-:Y:S01]  /*8090*/  ISETP.GT.U32.AND P0, PT, R4, R57, PT ;  /* 0x000000390400720c */ /* 0x000fe20003f04070 */
[----:B------:R-:W-:Y:S02]  /*80a0*/  IMAD.MOV R2, RZ, RZ, -R2 ;  /* 0x000000ffff027224 */ /* 0x000fe400078e0a02 */
[--C-:B------:R-:W-:Y:S01]  /*80b0*/  @!P4 IMAD.IADD R56, R56, 0x1, -R4.reuse ;  /* 0x000000013838c824 */ /* 0x100fe200078e0a04 */
[----:B------:R-:W-:Y:S01]  /*80c0*/  ISETP.GE.AND P4, PT, R15, RZ, PT ;  /* 0x000000ff0f00720c */ /* 0x000fe20003f86270 */
[----:B------:R-:W-:Y:S02]  /*80d0*/  IMAD R7, R4, R2, R7 ;  /* 0x0000000204077224 */ /* 0x000fe400078e0207 */
[----:B------:R-:W-:-:S03]  /*80e0*/  @!P2 IMAD.IADD R58, R58, 0x1, -R4 ;  /* 0x000000013a3aa824 */ /* 0x000fc600078e0a04 */
[----:B------:R-:W-:-:S03]  /*80f0*/  ISETP.GT.U32.AND P2, PT, R4, R7, PT ;  /* 0x000000070400720c */ /* 0x000fc60003f44070 */
[----:B------:R-:W-:-:S04]  /*8100*/  @!P0 IMAD.IADD R57, R57, 0x1, -R4 ;  /* 0x0000000139398824 */ /* 0x000fc800078e0a04 */
[----:B------:R-:W-:Y:S01]  /*8110*/  @!P4 IMAD.MOV R57, RZ, RZ, -R57 ;  /* 0x000000ffff39c224 */ /* 0x000fe200078e0a39 */
[----:B------:R-:W-:Y:S02]  /*8120*/  ISETP.GE.AND P4, PT, R60, RZ, PT ;  /* 0x000000ff3c00720c */ /* 0x000fe40003f86270 */
[----:B------:R-:W0:Y:S01]  /*8130*/  S2R R60, SR_TID.X ;  /* 0x00000000003c7919 */ /* 0x000e220000002100 */
[----:B------:R-:W-:Y:S02]  /*8140*/  IABS R14, R61 ;  /* 0x0000003d000e7213 */ /* 0x000fe40000000000 */
[----:B------:R-:W-:Y:S01]  /*8150*/  IABS R5, R59 ;  /* 0x0000003b00057213 */ /* 0x000fe20000000000 */
[----:B------:R-:W-:Y:S01]  /*8160*/  @!P2 IMAD.IADD R7, R7, 0x1, -R4 ;  /* 0x000000010707a824 */ /* 0x000fe200078e0a04 */
[----:B-1----:R-:W-:Y:S01]  /*8170*/  IABS R6, R10 ;  /* 0x0000000a00067213 */ /* 0x002fe20000000000 */
[----:B------:R-:W-:Y:S01]  /*8180*/  IMAD.MOV.U32 R2, RZ, RZ, R14 ;  /* 0x000000ffff027224 */ /* 0x000fe200078e000e */
[----:B------:R-:W-:Y:S01]  /*8190*/  ISETP.GT.U32.AND P2, PT, R4, R9, PT ;  /* 0x000000090400720c */ /* 0x000fe20003f44070 */
[----:B------:R-:W-:-:S04]  /*81a0*/  IMAD.HI.U32 R14, R0, R5, RZ ;  /* 0x00000005000e7227 */ /* 0x000fc800078e00ff */
[----:B------:R-:W-:-:S04]  /*81b0*/  IMAD.HI.U32 R16, R0, R6, RZ ;  /* 0x0000000600107227 */ /* 0x000fc800078e00ff */
[----:B------:R-:W-:Y:S02]  /*81c0*/  IMAD.MOV R14, RZ, RZ, -R14 ;  /* 0x000000ffff0e7224 */ /* 0x000fe400078e0a0e */
[----:B------:R-:W-:Y:S02]  /*81d0*/  IMAD.MOV R16, RZ, RZ, -R16 ;  /* 0x000000ffff107224 */ /* 0x000fe400078e0a10 */
[C---:B------:R-:W-:Y:S02]  /*81e0*/  IMAD R5, R4.reuse, R14, R5 ;  /* 0x0000000e04057224 */ /* 0x040fe400078e0205 */
[C---:B------:R-:W-:Y:S02]  /*81f0*/  IMAD R6, R4.reuse, R16, R6 ;  /* 0x0000001004067224 */ /* 0x040fe400078e0206 */
[----:B------:R-:W-:Y:S01]  /*8200*/  @!P2 IMAD.IADD R9, R9, 0x1, -R4 ;  /* 0x000000010909a824 */ /* 0x000fe200078e0a04 */
[C---:B------:R-:W-:Y:S01]  /*8210*/  ISETP.GT.U32.AND P2, PT, R4.reuse, R5, PT ;  /* 0x000000050400720c */ /* 0x040fe20003f44070 */
[----:B------:R-:W-:Y:S01]  /*8220*/  @!P5 IMAD.MOV R54, RZ, RZ, -R54 ;  /* 0x000000ffff36d224 */ /* 0x000fe200078e0a36 */
[----:B------:R-:W-:Y:S01]  /*8230*/  ISETP.GT.U32.AND P5, PT, R4, R8, PT ;  /* 0x000000080400720c */ /* 0x000fe20003fa4070 */
[----:B------:R-:W-:Y:S01]  /*8240*/  IMAD.HI.U32 R0, R0, R2, RZ ;  /* 0x0000000200007227 */ /* 0x000fe200078e00ff */
[----:B------:R-:W-:-:S03]  /*8250*/  ISETP.GT.U32.AND P0, PT, R4, R6, PT ;  /* 0x000000060400720c */ /* 0x000fc60003f04070 */
[----:B------:R-:W-:-:S04]  /*8260*/  IMAD.MOV R0, RZ, RZ, -R0 ;  /* 0x000000ffff007224 */ /* 0x000fc800078e0a00 */
[----:B------:R-:W-:Y:S02]  /*8270*/  IMAD R2, R4, R0, R2 ;  /* 0x0000000004027224 */ /* 0x000fe400078e0202 */
[----:B0-----:R-:W-:Y:S02]  /*8280*/  IMAD.SHL.U32 R0, R60, 0x40, RZ ;  /* 0x000000403c007824 */ /* 0x001fe400078e00ff */
[--C-:B------:R-:W-:Y:S01]  /*8290*/  @!P2 IMAD.IADD R5, R5, 0x1, -R4.reuse ;  /* 0x000000010505a824 */ /* 0x100fe200078e0a04 */
[----:B------:R-:W-:Y:S01]  /*82a0*/  ISETP.GE.AND P2, PT, R10, RZ, PT ;  /* 0x000000ff0a00720c */ /* 0x000fe20003f46270 */
[--C-:B------:R-:W-:Y:S01]  /*82b0*/  @!P5 IMAD.IADD R8, R8, 0x1, -R4.reuse ;  /* 0x000000010808d824 */ /* 0x100fe200078e0a04 */
[----:B------:R-:W-:Y:S01]  /*82c0*/  ISETP.GE.AND P5, PT, R12, RZ, PT ;  /* 0x000000ff0c00720c */ /* 0x000fe20003fa6270 */
[C---:B------:R-:W-:Y:S01]  /*82d0*/  IMAD.SHL.U32 R10, R60.reuse, 0x8, RZ ;  /* 0x000000083c0a7824 */ /* 0x040fe200078e00ff */
[----:B------:R-:W-:Y:S01]  /*82e0*/  LOP3.LUT R12, R60, 0x3, RZ, 0xc0, !PT ;  /* 0x000000033c0c7812 */ /* 0x000fe200078ec0ff */
[----:B------:R-:W-:Y:S01]  /*82f0*/  @!P0 IMAD.IADD R6, R6, 0x1, -R4 ;  /* 0x0000000106068824 */ /* 0x000fe200078e0a04 */
[----:B------:R-:W-:-:S02]  /*8300*/  LOP3.LUT R0, R0, 0x1c0, RZ, 0xc0, !PT ;  /* 0x000001c000007812 */ /* 0x000fc400078ec0ff */
[----:B------:R-:W-:Y:S02]  /*8310*/  ISETP.GE.AND P0, PT, R11, RZ, PT ;  /* 0x000000ff0b00720c */ /* 0x000fe40003f06270 */
[----:B------:R-:W-:Y:S02]  /*8320*/  SHF.R.U32.HI R11, RZ, 0x2, R60 ;  /* 0x00000002ff0b7819 */ /* 0x000fe4000001163c */
[----:B------:R-:W-:Y:S01]  /*8330*/  LOP3.LUT R10, R0, 0x30, R10, 0xf8, !PT ;  /* 0x00000030000a7812 */ /* 0x000fe200078ef80a */
[----:B------:R-:W-:Y:S01]  /*8340*/  IMAD R0, R12, 0x110, RZ ;  /* 0x000001100c007824 */ /* 0x000fe200078e02ff */
[----:B------:R-:W-:Y:S01]  /*8350*/  SGXT.U32 R12, R11, 0x3 ;  /* 0x000000030b0c781a */ /* 0x000fe20000000000 */
[----:B------:R-:W-:Y:S01]  /*8360*/  @!P6 IMAD.MOV R53, RZ, RZ, -R53 ;  /* 0x000000ffff35e224 */ /* 0x000fe200078e0a35 */
[----:B------:R-:W-:Y:S02]  /*8370*/  ISETP.GT.U32.AND P6, PT, R4, R58, PT ;  /* 0x0000003a0400720c */ /* 0x000fe40003fc4070 */
[----:B------:R-:W-:-:S05]  /*8380*/  LOP3.LUT R0, R0, R12, RZ, 0xfc, !PT ;  /* 0x0000000c00007212 */ /* 0x000fca00078efcff */
[----:B------:R0:W-:Y:S04]  /*8390*/  STL [R1+0x1568], R0 ;  /* 0x0015680001007387 */ /* 0x0001e80000100800 */
[----:B------:R-:W2:Y:S04]  /*83a0*/  LDL.LU R25, [R1+0xec] ;  /* 0x0000ec0001197983 */ /* 0x000ea80000300800 */
[----:B------:R-:W3:Y:S01]  /*83b0*/  LDL.LU R24, [R1+0xf0] ;  /* 0x0000f00001187983 */ /* 0x000ee20000300800 */
[----:B------:R-:W-:-:S03]  /*83c0*/  @!P6 IMAD.IADD R58, R58, 0x1, -R4 ;  /* 0x000000013a3ae824 */ /* 0x000fc600078e0a04 */
[----:B------:R-:W4:Y:S01]  /*83d0*/  LDL.LU R23, [R1+0xc4] ;  /* 0x0000c40001177983 */ /* 0x000f220000300800 */
[----:B------:R-:W-:-:S03]  /*83e0*/  ISETP.GE.AND P6, PT, R13, RZ, PT ;  /* 0x000000ff0d00720c */ /* 0x000fc60003fc6270 */
[----:B------:R-:W5:Y:S04]  /*83f0*/  LDL.LU R22, [R1+0xb4] ;  /* 0x0000b40001167983 */ /* 0x000f680000300800 */
[----:B------:R-:W5:Y:S04]  /*8400*/  LDL.LU R21, [R1+0x9c] ;  /* 0x00009c0001157983 */ /* 0x000f680000300800 */
[----:B------:R-:W5:Y:S04]  /*8410*/  LDL.LU R20, [R1+0x94] ;  /* 0x0000940001147983 */ /* 0x000f680000300800 */
[----:B------:R-:W5:Y:S01]  /*8420*/  LDL.LU R19, [R1+0x90] ;  /* 0x0000900001137983 */ /* 0x000f620000300800 */
[----:B------:R-:W-:-:S03]  /*8430*/  @!P3 IMAD.MOV R56, RZ, RZ, -R56 ;  /* 0x000000ffff38b224 */ /* 0x000fc600078e0a38 */
[----:B------:R-:W5:Y:S01]  /*8440*/  LDL.LU R18, [R1+0x8c] ;  /* 0x00008c0001127983 */ /* 0x000f620000300800 */
[----:B------:R-:W-:-:S03]  /*8450*/  ISETP.GT.U32.AND P3, PT, R4, R6, PT ;  /* 0x000000060400720c */ /* 0x000fc60003f64070 */
[----:B------:R-:W5:Y:S01]  /*8460*/  LDL.LU R17, [R1+0x88] ;  /* 0x0000880001117983 */ /* 0x000f620000300800 */
[----:B------:R-:W-:-:S03]  /*8470*/  @!P6 IMAD.MOV R58, RZ, RZ, -R58 ;  /* 0x000000ffff3ae224 */ /* 0x000fc600078e0a3a */
[----:B------:R-:W5:Y:S01]  /*8480*/  LDL.LU R16, [R1+0x84] ;  /* 0x0000840001107983 */ /* 0x000f620000300800 */
[----:B------:R-:W-:Y:S01]  /*8490*/  ISETP.GT.U32.AND P6, PT, R4, R5, PT ;  /* 0x000000050400720c */ /* 0x000fe20003fc4070 */
[----:B------:R-:W-:Y:S02]  /*84a0*/  IMAD.SHL.U32 R11, R60, 0x2, RZ ;  /* 0x000000023c0b7824 */ /* 0x000fe400078e00ff */
[----:B------:R-:W5:Y:S04]  /*84b0*/  LDL.LU R15, [R1+0x40] ;  /* 0x00004000010f7983 */ /* 0x000f680000300800 */
[----:B------:R-:W5:Y:S01]  /*84c0*/  LDL.LU R14, [R1+0x3c] ;  /* 0x00003c00010e7983 */ /* 0x000f620000300800 */
[----:B0-----:R-:W-:-:S03]  /*84d0*/  LOP3.LUT R0, R10, 0x30, R11, 0x78, !PT ;  /* 0x000000300a007812 */ /* 0x001fc600078e780b */
[----:B------:R-:W5:Y:S04]  /*84e0*/  LDL.LU R13, [R1+0x28] ;  /* 0x00002800010d7983 */ /* 0x000f680000300800 */
[----:B------:R-:W5:Y:S01]  /*84f0*/  LDL.LU R12, [R1+0x1c] ;  /* 0x00001c00010c7983 */ /* 0x000f620000300800 */
[----:B------:R-:W-:-:S03]  /*8500*/  @!P3 IMAD.IADD R6, R6, 0x1, -R4 ;  /* 0x000000010606b824 */ /* 0x000fc600078e0a04 */
[----:B------:R-:W5:Y:S01]  /*8510*/  LDL.LU R11, [R1+0x18] ;  /* 0x00001800010b7983 */ /* 0x000f620000300800 */
[----:B------:R-:W-:-:S03]  /*8520*/  ISETP.GE.AND P3, PT, R59, RZ, PT ;  /* 0x000000ff3b00720c */ /* 0x000fc60003f66270 */
[----:B------:R-:W5:Y:S01]  /*8530*/  LDL.LU R10, [R1+0x14] ;  /* 0x00001400010a7983 */ /* 0x000f620000300800 */
[----:B------:R-:W-:-:S03]  /*8540*/  @!P6 IMAD.IADD R5, R5, 0x1, -R4 ;  /* 0x000000010505e824 */ /* 0x000fc600078e0a04 */
[----:B------:R-:W5:Y:S01]  /*8550*/  LDL.LU R59, [R1+0x10] ;  /* 0x00001000013b7983 */ /* 0x000f620000300800 */
[----:B------:R-:W-:-:S03]  /*8560*/  ISETP.GE.AND P6, PT, R61, RZ, PT ;  /* 0x000000ff3d00720c */ /* 0x000fc60003fc6270 */
[----:B------:R-:W5:Y:S04]  /*8570*/  LDL.LU R60, [R1+0xc] ;  /* 0x00000c00013c7983 */ /* 0x000f680000300800 */
[----:B------:R-:W5:Y:S01]  /*8580*/  LDL.LU R61, [R1+0x8] ;  /* 0x00000800013d7983 */ /* 0x000f620000300800 */
[----:B------:R-:W-:Y:S01]  /*8590*/  @!P1 IMAD.MOV R55, RZ, RZ, -R55 ;  /* 0x000000ffff379224 */ /* 0x000fe200078e0a37 */
[----:B------:R-:W-:-:S13]  /*85a0*/  ISETP.GT.U32.AND P1, PT, R4, R7, PT ;  /* 0x000000070400720c */ /* 0x000fda0003f24070 */
[----:B------:R-:W-:Y:S01]  /*85b0*/  @!P1 IMAD.IADD R7, R7, 0x1, -R4 ;  /* 0x0000000107079824 */ /* 0x000fe200078e0a04 */
[----:B------:R-:W-:-:S13]  /*85c0*/  ISETP.GT.U32.AND P1, PT, R4, R2, PT ;  /* 0x000000020400720c */ /* 0x000fda0003f24070 */
[----:B------:R-:W-:-:S05]  /*85d0*/  @!P1 IMAD.IADD R2, R2, 0x1, -R4 ;  /* 0x0000000102029824 */ /* 0x000fca00078e0a04 */
[----:B------:R-:W-:-:S13]  /*85e0*/  ISETP.GT.U32.AND P1, PT, R4, R2, PT ;  /* 0x000000020400720c */ /* 0x000fda0003f24070 */
[----:B------:R-:W-:Y:S01]  /*85f0*/  @!P1 IMAD.IADD R2, R2, 0x1, -R4 ;  /* 0x0000000102029824 */ /* 0x000fe200078e0a04 */
[----:B------:R-:W-:Y:S01]  /*8600*/  ISETP.NE.AND P1, PT, R3, RZ, PT ;  /* 0x000000ff0300720c */ /* 0x000fe20003f25270 */
[----:B------:R-:W5:Y:S01]  /*8610*/  LDL.LU R4, [R1+0x4] ;  /* 0x0000040001047983 */ /* 0x000f620000300800 */
[----:B------:R-:W-:-:S03]  /*8620*/  LOP3.LUT R3, RZ, R3, RZ, 0x33, !PT ;  /* 0x00000003ff037212 */ /* 0x000fc600078e33ff */
[----:B------:R-:W5:Y:S01]  /*8630*/  LDL.LU R0, [R1] ;  /* 0x0000000001007983 */ /* 0x000f620000300800 */
[C---:B--2---:R-:W-:Y:S02]  /*8640*/  SEL R25, R3.reuse, R25, !P1 ;  /* 0x0000001903197207 */ /* 0x044fe40004800000 */
[----:B---3--:R-:W-:-:S03]  /*8650*/  SEL R24, R3, R24, !P1 ;  /* 0x0000001803187207 */ /* 0x008fc60004800000 */
[----:B------:R0:W-:Y:S01]  /*8660*/  STL [R1+0x144], R25 ;  /* 0x0001441901007387 */ /* 0x0001e20000100800 */
[C---:B----4-:R-:W-:Y:S02]  /*8670*/  SEL R23, R3.reuse, R23, !P1 ;  /* 0x0000001703177207 */ /* 0x050fe40004800000 */
[C---:B-----5:R-:W-:Y:S01]  /*8680*/  SEL R22, R3.reuse, R22, !P1 ;  /* 0x0000001603167207 */ /* 0x060fe20004800000 */
[----:B0-----:R-:W2:Y:S01]  /*8690*/  LDL.LU R25, [R1+0x16ac] ;  /* 0x0016ac0001197983 */ /* 0x001ea20000300800 */
[----:B------:R-:W-:-:S03]  /*86a0*/  SEL R21, R3, R21, !P1 ;  /* 0x0000001503157207 */ /* 0x000fc60004800000 */
[----:B------:R0:W-:Y:S01]  /*86b0*/  STL [R1+0x150], R24 ;  /* 0x0001501801007387 */ /* 0x0001e20000100800 */
[C---:B------:R-:W-:Y:S02]  /*86c0*/  SEL R20, R3.reuse, R20, !P1 ;  /* 0x0000001403147207 */ /* 0x040fe40004800000 */
[C---:B------:R-:W-:Y:S01]  /*86d0*/  SEL R19, R3.reuse, R19, !P1 ;  /* 0x0000001303137207 */ /* 0x040fe20004800000 */
[----:B0-----:R-:W3:Y:S04]  /*86e0*/  LDL.LU R24, [R1+0x16a8] ;  /* 0x0016a80001187983 */ /* 0x001ee80000300800 */
[----:B------:R0:W-:Y:S01]  /*86f0*/  STL [R1+0x1d4], R23 ;  /* 0x0001d41701007387 */ /* 0x0001e20000100800 */
[C---:B------:R-:W-:Y:S02]  /*8700*/  SEL R18, R3.reuse, R18, !P1 ;  /* 0x0000001203127207 */ /* 0x040fe40004800000 */
[C---:B------:R-:W-:Y:S01]  /*8710*/  SEL R17, R3.reuse, R17, !P1 ;  /* 0x0000001103117207 */ /* 0x040fe20004800000 */
[----:B0-----:R-:W4:Y:S04]  /*8720*/  LDL.LU R23, [R1+0x16a4] ;  /* 0x0016a40001177983 */ /* 0x001f280000300800 */
[----:B------:R0:W-:Y:S01]  /*8730*/  STL [R1+0x1d0], R22 ;  /* 0x0001d01601007387 */ /* 0x0001e20000100800 */
[----:B------:R-:W-:-:S03]  /*8740*/  SEL R16, R3, R16, !P1 ;  /* 0x0000001003107207 */ /* 0x000fc60004800000 */
[----:B0-----:R-:W5:Y:S04]  /*8750*/  LDL.LU R22, [R1+0x16a0] ;  /* 0x0016a00001167983 */ /* 0x001f680000300800 */
[----:B------:R0:W-:Y:S01]  /*8760*/  STL [R1+0x1cc], R21 ;  /* 0x0001cc1501007387 */ /* 0x0001e20000100800 */
[----:B------:R-:W-:-:S03]  /*8770*/  SEL R15, R3, R15, !P1 ;  /* 0x0000000f030f7207 */ /* 0x000fc60004800000 */
[----:B0-----:R-:W2:Y:S04]  /*8780*/  LDL.LU R21, [R1+0x169c] ;  /* 0x00169c0001157983 */ /* 0x001ea80000300800 */
        /* <DEDUP_REMOVED lines=23> */
[----:B0-----:R-:W3:Y:S04]  /*8900*/  LDL.LU R13, [R1+0x167c] ;  /* 0x00167c00010d7983 */ /* 0x001ee80000300800 */
[----:B------:R0:W-:Y:S04]  /*8910*/  STL [R1+0x1a8], R12 ;  /* 0x0001a80c01007387 */ /* 0x0001e80000100800 */
[----:B0-----:R-:W3:Y:S04]  /*8920*/  LDL.LU R12, [R1+0x1678] ;  /* 0x00167800010c7983 */ /* 0x001ee80000300800 */
[----:B------:R0:W-:Y:S04]  /*8930*/  STL [R1+0x1a4], R11 ;  /* 0x0001a40b01007387 */ /* 0x0001e80000100800 */
[----:B0-----:R-:W3:Y:S04]  /*8940*/  LDL.LU R11, [R1+0x1674] ;  /* 0x00167400010b7983 */ /* 0x001ee80000300800 */
[----:B------:R0:W-:Y:S04]  /*8950*/  STL [R1+0x1a0], R10 ;  /* 0x0001a00a01007387 */ /* 0x0001e80000100800 */
[----:B0-----:R-:W3:Y:S04]  /*8960*/  LDL.LU R10, [R1+0x1670] ;  /* 0x00167000010a7983 */ /* 0x001ee80000300800 */
[----:B------:R0:W-:Y:S04]  /*8970*/  STL [R1+0x19c], R59 ;  /* 0x00019c3b01007387 */ /* 0x0001e80000100800 */
[----:B0-----:R-:W4:Y:S04]  /*8980*/  LDL.LU R59, [R1+0x166c] ;  /* 0x00166c00013b7983 */ /* 0x001f280000300800 */
[----:B------:R0:W-:Y:S04]  /*8990*/  STL [R1+0x198], R60 ;  /* 0x0001983c01007387 */ /* 0x0001e80000100800 */
[----:B0-----:R-:W5:Y:S04]  /*89a0*/  LDL.LU R60, [R1+0x1668] ;  /* 0x00166800013c7983 */ /* 0x001f680000300800 */
[----:B------:R0:W-:Y:S04]  /*89b0*/  STL [R1+0x194], R61 ;  /* 0x0001943d01007387 */ /* 0x0001e80000100800 */
[----:B0-----:R-:W5:Y:S01]  /*89c0*/  LDL.LU R61, [R1+0x1664] ;  /* 0x00166400013d7983 */ /* 0x001f620000300800 */
[----:B------:R-:W-:-:S02]  /*89d0*/  SEL R4, R3, R4, !P1 ;  /* 0x0000000403047207 */ /* 0x000fc40004800000 */
[----:B------:R-:W-:-:S03]  /*89e0*/  SEL R0, R3, R0, !P1 ;  /* 0x0000000003007207 */ /* 0x000fc60004800000 */
[----:B------:R-:W-:Y:S04]  /*89f0*/  STL [R1+0x190], R4 ;  /* 0x0001900401007387 */ /* 0x000fe80000100800 */
[----:B------:R4:W-:Y:S01]  /*8a00*/  STL [R1+0x18c], R0 ;  /* 0x00018c0001007387 */ /* 0x0009e20000100800 */
[C---:B--2---:R-:W-:Y:S02]  /*8a10*/  SEL R14, R3.reuse, R14, !P1 ;  /* 0x0000000e030e7207 */ /* 0x044fe40004800000 */
[C---:B---3--:R-:W-:Y:S02]  /*8a20*/  SEL R10, R3.reuse, R10, !P1 ;  /* 0x0000000a030a7207 */ /* 0x048fe40004800000 */
[C---:B----4-:R-:W-:Y:S02]  /*8a30*/  SEL R0, R3.reuse, R59, !P1 ;  /* 0x0000003b03007207 */ /* 0x050fe40004800000 */
[----:B-----5:R-:W-:-:S02]  /*8a40*/  SEL R4, R3, R60, !P1 ;  /* 0x0000003c03047207 */ /* 0x020fc40004800000 */
[----:B------:R-:W-:-:S05]  /*8a50*/  SEL R61, R3, R61, !P1 ;  /* 0x0000003d033d7207 */ /* 0x000fca0004800000 */
[----:B------:R-:W-:Y:S04]  /*8a60*/  STL [R1+0x188], R61 ;  /* 0x0001883d01007387 */ /* 0x000fe80000100800 */
[----:B------:R0:W-:Y:S04]  /*8a70*/  STL [R1+0x184], R4 ;  /* 0x0001840401007387 */ /* 0x0001e80000100800 */
[----:B0-----:R-:W2:Y:S04]  /*8a80*/  LDL.LU R4, [R1+0xcc] ;  /* 0x0000cc0001047983 */ /* 0x001ea80000300800 */
[----:B------:R0:W-:Y:S04]  /*8a90*/  STL [R1+0x180], R0 ;  /* 0x0001800001007387 */ /* 0x0001e80000100800 */
[----:B------:R1:W-:Y:S01]  /*8aa0*/  STL [R1+0x17c], R10 ;  /* 0x00017c0a01007387 */ /* 0x0003e20000100800 */
[----:B0-----:R-:W-:-:S03]  /*8ab0*/  SEL R0, R3, R11, !P1 ;  /* 0x0000000b03007207 */ /* 0x001fc60004800000 */
[----:B------:R-:W3:Y:S04]  /*8ac0*/  LDL.LU R11, [R1+0xe8] ;  /* 0x0000e800010b7983 */ /* 0x000ee80000300800 */
[----:B-1----:R-:W4:Y:S04]  /*8ad0*/  LDL.LU R10, [R1+0xd8] ;  /* 0x0000d800010a7983 */ /* 0x002f280000300800 */
[----:B------:R0:W-:Y:S02]  /*8ae0*/  STL [R1+0x178], R0 ;  /* 0x0001780001007387 */ /* 0x0001e40000100800 */
[----:B0-----:R-:W-:-:S02]  /*8af0*/  SEL R0, R3, R12, !P1 ;  /* 0x0000000c03007207 */ /* 0x001fc40004800000 */
[----:B------:R-:W5:Y:S04]  /*8b00*/  LDL.LU R12, [R1+0xe0] ;  /* 0x0000e000010c7983 */ /* 0x000f680000300800 */
[----:B------:R-:W4:Y:S04]  /*8b10*/  LDL.LU R59, [R1+0x1d8] ;  /* 0x0001d800013b7983 */ /* 0x000f280000300800 */
[----:B------:R0:W-:Y:S04]  /*8b20*/  STL [R1+0x174], R0 ;  /* 0x0001740001007387 */ /* 0x0001e80000100800 */
[----:B------:R-:W4:Y:S01]  /*8b30*/  LDL.LU R60, [R1+0xd4] ;  /* 0x0000d400013c7983 */ /* 0x000f220000300800 */
[----:B0-----:R-:W-:-:S05]  /*8b40*/  SEL R0, R3, R13, !P1 ;  /* 0x0000000d03007207 */ /* 0x001fca0004800000 */
[----:B------:R0:W-:Y:S04]  /*8b50*/  STL [R1+0x170], R0 ;  /* 0x0001700001007387 */ /* 0x0001e80000100800 */
[----:B0-----:R-:W4:Y:S04]  /*8b60*/  LDL.LU R0, [R1+0xb8] ;  /* 0x0000b80001007983 */ /* 0x001f280000300800 */
[----:B------:R0:W-:Y:S04]  /*8b70*/  STL [R1+0x16c], R14 ;  /* 0x00016c0e01007387 */ /* 0x0001e80000100800 */
[----:B------:R-:W4:Y:S01]  /*8b80*/  LDL.LU R61, [R1+0xac] ;  /* 0x0000ac00013d7983 */ /* 0x000f220000300800 */
[----:B------:R-:W-:-:S02]  /*8b90*/  SEL R13, R3, R15, !P1 ;  /* 0x0000000f030d7207 */ /* 0x000fc40004800000 */
[C---:B------:R-:W-:Y:S02]  /*8ba0*/  SEL R15, R3.reuse, R16, !P1 ;  /* 0x00000010030f7207 */ /* 0x040fe40004800000 */
[C---:B0-----:R-:W-:Y:S01]  /*8bb0*/  SEL R14, R3.reuse, R17, !P1 ;  /* 0x00000011030e7207 */ /* 0x041fe20004800000 */
[----:B------:R0:W-:Y:S04]  /*8bc0*/  STL [R1+0x168], R13 ;  /* 0x0001680d01007387 */ /* 0x0001e80000100800 */
[----:B------:R1:W-:Y:S04]  /*8bd0*/  STL [R1+0x164], R15 ;  /* 0x0001640f01007387 */ /* 0x0003e80000100800 */
[----:B------:R1:W-:Y:S01]  /*8be0*/  STL [R1+0x160], R14 ;  /* 0x0001600e01007387 */ /* 0x0003e20000100800 */
[----:B0-----:R-:W-:-:S02]  /*8bf0*/  SEL R13, R3, R18, !P1 ;  /* 0x00000012030d7207 */ /* 0x001fc40004800000 */
[----:B-1----:R-:W-:-:S03]  /*8c00*/  SEL R15, R3, R19, !P1 ;  /* 0x00000013030f7207 */ /* 0x002fc60004800000 */
[----:B------:R0:W-:Y:S01]  /*8c10*/  STL [R1+0x15c], R13 ;  /* 0x00015c0d01007387 */ /* 0x0001e20000100800 */
[----:B------:R-:W-:-:S03]  /*8c20*/  SEL R14, R3, R20, !P1 ;  /* 0x00000014030e7207 */ /* 0x000fc60004800000 */
[----:B------:R1:W-:Y:S04]  /*8c30*/  STL [R1+0x158], R15 ;  /* 0x0001580f01007387 */ /* 0x0003e80000100800 */
[----:B------:R1:W-:Y:S01]  /*8c40*/  STL [R1+0x14c], R14 ;  /* 0x00014c0e01007387 */ /* 0x0003e20000100800 */
[C---:B0-----:R-:W-:Y:S02]  /*8c50*/  SEL R13, R3.reuse, R21, !P1 ;  /* 0x00000015030d7207 */ /* 0x041fe40004800000 */
        /* <DEDUP_REMOVED lines=21> */
[----:B0-----:R-:W4:Y:S04]  /*8db0*/  LDL.LU R13, [R1+0x6c] ;  /* 0x00006c00010d7983 */ /* 0x001f280000300800 */
[----:B------:R2:W-:Y:S04]  /*8dc0*/  STL [R1+0xf8], R15 ;  /* 0x0000f80f01007387 */ /* 0x0005e80000100800 */
[----:B------:R5:W-:Y:S01]  /*8dd0*/  STL [R1+0xf4], R14 ;  /* 0x0000f40e01007387 */ /* 0x000be20000100800 */
[----:B--2---:R-:W-:-:S03]  /*8de0*/  SEL R15, R3, R4, !P1 ;  /* 0x00000004030f7207 */ /* 0x004fc60004800000 */
[----:B------:R-:W2:Y:S04]  /*8df0*/  LDL.LU R4, [R1+0x74] ;  /* 0x0000740001047983 */ /* 0x000ea80000300800 */
[----:B------:R-:W-:Y:S01]  /*8e00*/  STL [R1+0xf0], R15 ;  /* 0x0000f00f01007387 */ /* 0x000fe20000100800 */
[C---:B-----5:R-:W-:Y:S02]  /*8e10*/  SEL R14, R3.reuse, R12, !P1 ;  /* 0x0000000c030e7207 */ /* 0x060fe40004800000 */
[C---:B---3--:R-:W-:Y:S02]  /*8e20*/  SEL R12, R3.reuse, R11, !P1 ;  /* 0x0000000b030c7207 */ /* 0x048fe40004800000 */
[C---:B----4-:R-:W-:Y:S01]  /*8e30*/  SEL R11, R3.reuse, R10, !P1 ;  /* 0x0000000a030b7207 */ /* 0x050fe20004800000 */
[----:B------:R0:W-:Y:S04]  /*8e40*/  STL [R1+0xec], R14 ;  /* 0x0000ec0e01007387 */ /* 0x0001e80000100800 */
[----:B------:R-:W3:Y:S04]  /*8e50*/  LDL.LU R10, [R1+0x154] ;  /* 0x00015400010a7983 */ /* 0x000ee80000300800 */
[----:B------:R1:W-:Y:S01]  /*8e60*/  STL [R1+0xe8], R12 ;  /* 0x0000e80c01007387 */ /* 0x0003e20000100800 */
[----:B0-----:R-:W-:-:S03]  /*8e70*/  SEL R14, R3, R60, !P1 ;  /* 0x0000003c030e7207 */ /* 0x001fc60004800000 */
[----:B------:R0:W-:Y:S01]  /*8e80*/  STL [R1+0xe0], R11 ;  /* 0x0000e00b01007387 */ /* 0x0001e20000100800 */
[----:B-1----:R-:W-:-:S03]  /*8e90*/  SEL R12, R3, R59, !P1 ;  /* 0x0000003b030c7207 */ /* 0x002fc60004800000 */
[----:B0-----:R-:W4:Y:S04]  /*8ea0*/  LDL.LU R11, [R1+0x7c] ;  /* 0x00007c00010b7983 */ /* 0x001f280000300800 */
[----:B------:R0:W-:Y:S01]  /*8eb0*/  STL [R1+0xd8], R12 ;  /* 0x0000d80c01007387 */ /* 0x0001e20000100800 */
[----:B------:R-:W-:-:S03]  /*8ec0*/  SEL R15, R3, R0, !P1 ;  /* 0x00000000030f7207 */ /* 0x000fc60004800000 */
[----:B0-----:R-:W5:Y:S04]  /*8ed0*/  LDL.LU R12, [R1+0x148] ;  /* 0x00014800010c7983 */ /* 0x001f680000300800 */
[----:B------:R0:W-:Y:S04]  /*8ee0*/  STL [R1+0xd4], R14 ;  /* 0x0000d40e01007387 */ /* 0x0001e80000100800 */
[----:B------:R-:W5:Y:S04]  /*8ef0*/  LDL.LU R0, [R1+0x60] ;  /* 0x0000600001007983 */ /* 0x000f680000300800 */
[----:B------:R-:W-:Y:S01]  /*8f00*/  STL [R1+0xcc], R15 ;  /* 0x0000cc0f01007387 */ /* 0x000fe20000100800 */
[----:B0-----:R-:W-:-:S03]  /*8f10*/  SEL R14, R3, R61, !P1 ;  /* 0x0000003d030e7207 */ /* 0x001fc60004800000 */
[----:B------:R-:W5:Y:S04]  /*8f20*/  LDL.LU R23, [R1+0x68] ;  /* 0x0000680001177983 */ /* 0x000f680000300800 */
[----:B------:R-:W5:Y:S04]  /*8f30*/  LDL.LU R22, [R1+0x64] ;  /* 0x0000640001167983 */ /* 0x000f680000300800 */
[----:B------:R0:W-:Y:S04]  /*8f40*/  STL [R1+0xc4], R14 ;  /* 0x0000c40e01007387 */ /* 0x0001e80000100800 */
[----:B------:R-:W5:Y:S04]  /*8f50*/  LDL.LU R61, [R1+0x54] ;  /* 0x00005400013d7983 */ /* 0x000f680000300800 */
[----:B------:R-:W5:Y:S01]  /*8f60*/  LDL.LU R60, [R1+0x5c] ;  /* 0x00005c00013c7983 */ /* 0x000f620000300800 */
[----:B0-----:R-:W-:-:S02]  /*8f70*/  SEL R14, R3, R33, !P1 ;  /* 0x00000021030e7207 */ /* 0x001fc40004800000 */
[----:B------:R-:W-:-:S03]  /*8f80*/  SEL R15, R3, R34, !P1 ;  /* 0x00000022030f7207 */ /* 0x000fc60004800000 */
[----:B------:R0:W-:Y:S04]  /*8f90*/  STL [R1+0xb8], R14 ;  /* 0x0000b80e01007387 */ /* 0x0001e80000100800 */
[----:B------:R-:W5:Y:S04]  /*8fa0*/  LDL.LU R59, [R1+0x50] ;  /* 0x00005000013b7983 */ /* 0x000f680000300800 */
[----:B------:R1:W-:Y:S01]  /*8fb0*/  STL [R1+0xb4], R15 ;  /* 0x0000b40f01007387 */ /* 0x0003e20000100800 */
[----:B0-----:R-:W-:-:S03]  /*8fc0*/  SEL R14, R3, R35, !P1 ;  /* 0x00000023030e7207 */ /* 0x001fc60004800000 */
[----:B------:R-:W5:Y:S04]  /*8fd0*/  LDL.LU R21, [R1+0x110] ;  /* 0x0001100001157983 */ /* 0x000f680000300800 */
[----:B------:R-:W5:Y:S04]  /*8fe0*/  LDL.LU R20, [R1+0x114] ;  /* 0x0001140001147983 */ /* 0x000f680000300800 */
[----:B------:R0:W-:Y:S01]  /*8ff0*/  STL [R1+0xac], R14 ;  /* 0x0000ac0e01007387 */ /* 0x0001e20000100800 */
[----:B-1----:R-:W-:-:S03]  /*9000*/  SEL R15, R3, R37, !P1 ;  /* 0x00000025030f7207 */ /* 0x002fc60004800000 */
[----:B------:R-:W5:Y:S04]  /*9010*/  LDL.LU R19, [R1+0x11c] ;  /* 0x00011c0001137983 */ /* 0x000f680000300800 */
[----:B------:R-:W5:Y:S01]  /*9020*/  LDL.LU R18, [R1+0x120] ;  /* 0x0001200001127983 */ /* 0x000f620000300800 */
[----:B0-----:R-:W-:-:S05]  /*9030*/  SEL R14, R3, R36, !P1 ;  /* 0x00000024030e7207 */ /* 0x001fca0004800000 */
[----:B------:R0:W-:Y:S04]  /*9040*/  STL [R1+0x9c], R14 ;  /* 0x00009c0e01007387 */ /* 0x0001e80000100800 */
[----:B------:R-:W5:Y:S01]  /*9050*/  LDL.LU R17, [R1+0x124] ;  /* 0x0001240001117983 */ /* 0x000f620000300800 */
[----:B0-----:R-:W-:-:S03]  /*9060*/  SEL R14, R3, R38, !P1 ;  /* 0x00000026030e7207 */ /* 0x001fc60004800000 */
[----:B------:R0:W-:Y:S04]  /*9070*/  STL [R1+0x94], R15 ;  /* 0x0000940f01007387 */ /* 0x0001e80000100800 */
[----:B------:R-:W5:Y:S01]  /*9080*/  LDL.LU R16, [R1+0xb0] ;  /* 0x0000b00001107983 */ /* 0x000f620000300800 */
[----:B------:R-:W-:-:S03]  /*9090*/  SEL R13, R3, R13, !P1 ;  /* 0x0000000d030d7207 */ /* 0x000fc60004800000 */
[----:B------:R1:W-:Y:S04]  /*90a0*/  STL [R1+0x90], R14 ;  /* 0x0000900e01007387 */ /* 0x0003e80000100800 */
[----:B0-----:R-:W5:Y:S04]  /*90b0*/  LDL.LU R15, [R1+0xfc] ;  /* 0x0000fc00010f7983 */ /* 0x001f680000300800 */
[----:B------:R0:W-:Y:S04]  /*90c0*/  STL [R1+0x8c], R13 ;  /* 0x00008c0d01007387 */ /* 0x0001e80000100800 */
[----:B-1----:R-:W5:Y:S04]  /*90d0*/  LDL.LU R14, [R1+0x108] ;  /* 0x00010800010e7983 */ /* 0x002f680000300800 */
[----:B0-----:R-:W5:Y:S01]  /*90e0*/  LDL.LU R13, [R1+0x100] ;  /* 0x00010000010d7983 */ /* 0x001f620000300800 */
[----:B--2---:R-:W-:-:S05]  /*90f0*/  SEL R4, R3, R4, !P1 ;  /* 0x0000000403047207 */ /* 0x004fca0004800000 */
[----:B------:R0:W-:Y:S04]  /*9100*/  STL [R1+0x88], R4 ;  /* 0x0000880401007387 */ /* 0x0001e80000100800 */
[----:B0-----:R-:W2:Y:S01]  /*9110*/  LDL.LU R4, [R1+0xbc] ;  /* 0x0000bc0001047983 */ /* 0x001ea20000300800 */
[----:B---3--:R-:W-:-:S03]  /*9120*/  SEL R24, R3, R10, !P1 ;  /* 0x0000000a03187207 */ /* 0x008fc60004800000 */
[----:B------:R-:W3:Y:S04]  /*9130*/  LDL.LU R10, [R1+0xe4] ;  /* 0x0000e400010a7983 */ /* 0x000ee80000300800 */
[----:B------:R5:W-:Y:S01]  /*9140*/  STL [R1+0x84], R24 ;  /* 0x0000841801007387 */ /* 0x000be20000100800 */
[----:B----4-:R-:W-:-:S03]  /*9150*/  SEL R25, R3, R11, !P1 ;  /* 0x0000000b03197207 */ /* 0x010fc60004800000 */
[----:B------:R-:W4:Y:S04]  /*9160*/  LDL.LU R11, [R1+0xc0] ;  /* 0x0000c000010b7983 */ /* 0x000f280000300800 */
[----:B------:R0:W-:Y:S01]  /*9170*/  STL [R1+0x7c], R25 ;  /* 0x00007c1901007387 */ /* 0x0001e20000100800 */
[----:B-----5:R-:W-:-:S03]  /*9180*/  SEL R24, R3, R12, !P1 ;  /* 0x0000000c03187207 */ /* 0x020fc60004800000 */
[----:B------:R-:W5:Y:S04]  /*9190*/  LDL.LU R12, [R1+0xdc] ;  /* 0x0000dc00010c7983 */ /* 0x000f680000300800 */
[----:B------:R1:W-:Y:S01]  /*91a0*/  STL [R1+0x74], R24 ;  /* 0x0000741801007387 */ /* 0x0003e20000100800 */
[----:B0-----:R-:W-:-:S03]  /*91b0*/  SEL R25, R3, R0, !P1 ;  /* 0x0000000003197207 */ /* 0x001fc60004800000 */
[----:B------:R-:W5:Y:S01]  /*91c0*/  LDL.LU R0, [R1+0xc8] ;  /* 0x0000c80001007983 */ /* 0x000f620000300800 */
[----:B-1----:R-:W-:-:S03]  /*91d0*/  SEL R24, R3, R23, !P1 ;  /* 0x0000001703187207 */ /* 0x002fc60004800000 */
[----:B------:R-:W-:Y:S01]  /*91e0*/  STL [R1+0x6c], R25 ;  /* 0x00006c1901007387 */ /* 0x000fe20000100800 */
[----:B------:R-:W-:-:S03]  /*91f0*/  SEL R23, R3, R22, !P1 ;  /* 0x0000001603177207 */ /* 0x000fc60004800000 */
[----:B------:R-:W-:Y:S01]  /*9200*/  STL [R1+0x68], R24 ;  /* 0x0000681801007387 */ /* 0x000fe20000100800 */
[----:B------:R-:W-:-:S03]  /*9210*/  SEL R22, R3, R61, !P1 ;  /* 0x0000003d03167207 */ /* 0x000fc60004800000 */
[----:B------:R-:W5:Y:S04]  /*9220*/  LDL.LU R61, [R1+0xd0] ;  /* 0x0000d000013d7983 */ /* 0x000f680000300800 */
[----:B------:R0:W-:Y:S04]  /*9230*/  STL [R1+0x64], R23 ;  /* 0x0000641701007387 */ /* 0x0001e80000100800 */
[----:B------:R1:W-:Y:S01]  /*9240*/  STL [R1+0x60], R22 ;  /* 0x0000601601007387 */ /* 0x0003e20000100800 */
[----:B0-----:R-:W-:-:S03]  /*9250*/  SEL R23, R3, R60, !P1 ;  /* 0x0000003c03177207 */ /* 0x001fc60004800000 */
[----:B------:R-:W5:Y:S01]  /*9260*/  LDL.LU R60, [R1+0xa8] ;  /* 0x0000a800013c7983 */ /* 0x000f620000300800 */
[----:B-1----:R-:W-:-:S03]  /*9270*/  SEL R22, R3, R59, !P1 ;  /* 0x0000003b03167207 */ /* 0x002fc60004800000 */
[----:B------:R-:W-:Y:S01]  /*9280*/  STL [R1+0x5c], R23 ;  /* 0x00005c1701007387 */ /* 0x000fe20000100800 */
[----:B------:R-:W-:-:S03]  /*9290*/  SEL R21, R3, R21, !P1 ;  /* 0x0000001503157207 */ /* 0x000fc60004800000 */
[----:B------:R-:W5:Y:S04]  /*92a0*/  LDL.LU R59, [R1+0xa4] ;  /* 0x0000a400013b7983 */ /* 0x000f680000300800 */
[----:B------:R0:W-:Y:S04]  /*92b0*/  STL [R1+0x54], R22 ;  /* 0x0000541601007387 */ /* 0x0001e80000100800 */
[----:B------:R1:W-:Y:S01]  /*92c0*/  STL [R1+0x50], R21 ;  /* 0x0000501501007387 */ /* 0x0003e20000100800 */
[C---:B0-----:R-:W-:Y:S02]  /*92d0*/  SEL R22, R3.reuse, R20, !P1 ;  /* 0x0000001403167207 */ /* 0x041fe40004800000 */
[----:B------:R-:W-:-:S02]  /*92e0*/  SEL R20, R3, R19, !P1 ;  /* 0x0000001303147207 */ /* 0x000fc40004800000 */
[C---:B------:R-:W-:Y:S01]  /*92f0*/  SEL R19, R3.reuse, R18, !P1 ;  /* 0x0000001203137207 */ /* 0x040fe20004800000 */
[----:B-1----:R-:W5:Y:S04]  /*9300*/  LDL.LU R21, [R1+0xa0] ;  /* 0x0000a00001157983 */ /* 0x002f680000300800 */
[----:B------:R-:W-:Y:S01]  /*9310*/  STL [R1+0x40], R22 ;  /* 0x0000401601007387 */ /* 0x000fe20000100800 */
[----:B------:R-:W-:-:S03]  /*9320*/  SEL R18, R3, R17, !P1 ;  /* 0x0000001103127207 */ /* 0x000fc60004800000 */
[----:B------:R0:W-:Y:S01]  /*9330*/  STL [R1+0x3c], R20 ;  /* 0x00003c1401007387 */ /* 0x0001e20000100800 */
[----:B------:R-:W-:-:S03]  /*9340*/  SEL R17, R3, R16, !P1 ;  /* 0x0000001003117207 */ /* 0x000fc60004800000 */
[----:B0-----:R-:W5:Y:S04]  /*9350*/  LDL.LU R20, [R1+0x98] ;  /* 0x0000980001147983 */ /* 0x001f680000300800 */
[----:B------:R0:W-:Y:S01]  /*9360*/  STL [R1+0x28], R19 ;  /* 0x0000281301007387 */ /* 0x0001e20000100800 */
[----:B------:R-:W-:-:S03]  /*9370*/  SEL R16, R3, R15, !P1 ;  /* 0x0000000f03107207 */ /* 0x000fc60004800000 */
[----:B0-----:R-:W5:Y:S01]  /*9380*/  LDL.LU R19, [R1+0x80] ;  /* 0x0000800001137983 */ /* 0x001f620000300800 */
[----:B------:R-:W-:-:S03]  /*9390*/  SEL R15, R3, R14, !P1 ;  /* 0x0000000e030f7207 */ /* 0x000fc60004800000 */
[----:B------:R0:W-:Y:S01]  /*93a0*/  STL [R1+0x24], R18 ;  /* 0x0000241201007387 */ /* 0x0001e20000100800 */
[----:B------:R-:W-:-:S03]  /*93b0*/  SEL R13, R3, R13, !P1 ;  /* 0x0000000d030d7207 */ /* 0x000fc60004800000 */
[----:B0-----:R-:W5:Y:S04]  /*93c0*/  LDL.LU R18, [R1+0x78] ;  /* 0x0000780001127983 */ /* 0x001f680000300800 */
[----:B------:R0:W-:Y:S04]  /*93d0*/  STL [R1+0x20], R17 ;  /* 0x0000201101007387 */ /* 0x0001e80000100800 */
[----:B0-----:R-:W5:Y:S04]  /*93e0*/  LDL.LU R17, [R1+0x70] ;  /* 0x0000700001117983 */ /* 0x001f680000300800 */
[----:B------:R-:W-:Y:S04]  /*93f0*/  STL [R1+0x1c], R16 ;  /* 0x00001c1001007387 */ /* 0x000fe80000100800 */
[----:B------:R-:W-:Y:S01]  /*9400*/  STL [R1+0x18], R15 ;  /* 0x0000180f01007387 */ /* 0x000fe20000100800 */
[----:B--2---:R-:W-:-:S03]  /*9410*/  SEL R14, R3, R4, !P1 ;  /* 0x00000004030e7207 */ /* 0x004fc60004800000 */
[----:B------:R-:W2:Y:S04]  /*9420*/  LDL.LU R4, [R1+0x34] ;  /* 0x0000340001047983 */ /* 0x000ea80000300800 */
[----:B------:R3:W-:Y:S04]  /*9430*/  STL [R1+0x14], R13 ;  /* 0x0000140d01007387 */ /* 0x0007e80000100800 */
[----:B------:R4:W-:Y:S01]  /*9440*/  STL [R1+0x10], R14 ;  /* 0x0000100e01007387 */ /* 0x0009e20000100800 */
[----:B---3--:R-:W-:-:S03]  /*9450*/  SEL R13, R3, R10, !P1 ;  /* 0x0000000a030d7207 */ /* 0x008fc60004800000 */
[----:B------:R-:W3:Y:S04]  /*9460*/  LDL.LU R10, [R1+0x58] ;  /* 0x00005800010a7983 */ /* 0x000ee80000300800 */
[----:B------:R5:W-:Y:S01]  /*9470*/  STL [R1+0xc], R13 ;  /* 0x00000c0d01007387 */ /* 0x000be20000100800 */
[----:B----4-:R-:W-:-:S03]  /*9480*/  SEL R14, R3, R11, !P1 ;  /* 0x0000000b030e7207 */ /* 0x010fc60004800000 */
[----:B------:R-:W4:Y:S04]  /*9490*/  LDL.LU R11, [R1+0x38] ;  /* 0x00003800010b7983 */ /* 0x000f280000300800 */
[----:B------:R-:W-:Y:S01]  /*94a0*/  STL [R1+0x8], R14 ;  /* 0x0000080e01007387 */ /* 0x000fe20000100800 */
[----:B-----5:R-:W-:-:S03]  /*94b0*/  SEL R13, R3, R12, !P1 ;  /* 0x0000000c030d7207 */ /* 0x020fc60004800000 */
[----:B------:R-:W5:Y:S04]  /*94c0*/  LDL.LU R12, [R1+0x44] ;  /* 0x00004400010c7983 */ /* 0x000f680000300800 */
[----:B------:R0:W-:Y:S01]  /*94d0*/  STL [R1+0x4], R13 ;  /* 0x0000040d01007387 */ /* 0x0001e20000100800 */
[----:B------:R-:W-:-:S03]  /*94e0*/  SEL R0, R3, R0, !P1 ;  /* 0x0000000003007207 */ /* 0x000fc60004800000 */
[----:B0-----:R-:W5:Y:S04]  /*94f0*/  LDL.LU R13, [R1+0x4c] ;  /* 0x00004c00010d7983 */ /* 0x001f680000300800 */
[----:B------:R-:W5:Y:S04]  /*9500*/  LDL.LU R14, [R1+0x48] ;  /* 0x00004800010e7983 */ /* 0x000f680000300800 */
[----:B------:R-:W-:Y:S01]  /*9510*/  STL [R1+0x15f8], R0 ;  /* 0x0015f80001007387 */ /* 0x000fe20000100800 */
[----:B------:R-:W-:-:S05]  /*9520*/  SEL R61, R3, R61, !P1 ;  /* 0x0000003d033d7207 */ /* 0x000fca0004800000 */
[----:B------:R-:W-:Y:S01]  /*9530*/  STL [R1+0x15fc], R61 ;  /* 0x0015fc3d01007387 */ /* 0x000fe20000100800 */
[----:B------:R-:W-:-:S05]  /*9540*/  SEL R60, R3, R60, !P1 ;  /* 0x0000003c033c7207 */ /* 0x000fca0004800000 */
[----:B------:R-:W-:Y:S04]  /*9550*/  STL [R1+0x1600], R60 ;  /* 0x0016003c01007387 */ /* 0x000fe80000100800 */
[----:B------:R-:W5:Y:S01]  /*9560*/  LDL.LU R16, [R1+0x2c] ;  /* 0x00002c0001107983 */ /* 0x000f620000300800 */
[----:B------:R-:W-:-:S03]  /*9570*/  SEL R59, R3, R59, !P1 ;  /* 0x0000003b033b7207 */ /* 0x000fc60004800000 */
[----:B------:R-:W5:Y:S01]  /*9580*/  LDL.LU R15, [R1+0x30] ;  /* 0x00003000010f7983 */ /* 0x000f620000300800 */
[----:B------:R-:W-:-:S03]  /*9590*/  SEL R39, R3, R39, !P1 ;  /* 0x0000002703277207 */ /* 0x000fc60004800000 */
[----:B------:R-:W-:Y:S01]  /*95a0*/  STL [R1+0x1604], R59 ;  /* 0x0016043b01007387 */ /* 0x000fe20000100800 */
[----:B------:R-:W-:-:S05]  /*95b0*/  SEL R38, R3, R21, !P1 ;  /* 0x0000001503267207 */ /* 0x000fca0004800000 */
[----:B------:R-:W-:Y:S01]  /*95c0*/  STL [R1+0x1608], R38 ;  /* 0x0016082601007387 */ /* 0x000fe20000100800 */
[C---:B------:R-:W-:Y:S02]  /*95d0*/  SEL R40, R3.reuse, R40, !P1 ;  /* 0x0000002803287207 */ /* 0x040fe40004800000 */
[----:B------:R-:W-:-:S05]  /*95e0*/  SEL R37, R3, R20, !P1 ;  /* 0x0000001403257207 */ /* 0x000fca0004800000 */
[----:B------:R-:W-:Y:S01]  /*95f0*/  STL [R1+0x160c], R37 ;  /* 0x00160c2501007387 */ /* 0x000fe20000100800 */
[----:B------:R-:W-:-:S05]  /*9600*/  SEL R36, R3, R19, !P1 ;  /* 0x0000001303247207 */ /* 0x000fca0004800000 */
[----:B------:R-:W-:Y:S01]  /*9610*/  STL [R1+0x1610], R36 ;  /* 0x0016102401007387 */ /* 0x000fe20000100800 */
[----:B------:R-:W-:-:S05]  /*9620*/  SEL R35, R3, R18, !P1 ;  /* 0x0000001203237207 */ /* 0x000fca0004800000 */
[----:B------:R-:W-:Y:S01]  /*9630*/  STL [R1+0x1614], R35 ;  /* 0x0016142301007387 */ /* 0x000fe20000100800 */
[C---:B------:R-:W-:Y:S02]  /*9640*/  SEL R34, R3.reuse, R17, !P1 ;  /* 0x0000001103227207 */ /* 0x040fe40004800000 */
[C---:B------:R-:W-:Y:S02]  /*9650*/  SEL R41, R3.reuse, R41, !P1 ;  /* 0x0000002903297207 */ /* 0x040fe40004800000 */
[C---:B--2---:R-:W-:Y:S01]  /*9660*/  SEL R4, R3.reuse, R4, !P1 ;  /* 0x0000000403047207 */ /* 0x044fe20004800000 */
[----:B------:R-:W-:Y:S01]  /*9670*/  STL [R1+0x1618], R34 ;  /* 0x0016182201007387 */ /* 0x000fe20000100800 */
[----:B------:R-:W0:Y:S03]  /*9680*/  LDC R17, c[0x0][0x3ac] ;  /* 0x0000eb00ff117b82 */ /* 0x000e260000000800 */
[----:B------:R-:W-:Y:S04]  /*9690*/  STL [R1+0x161c], R39 ;  /* 0x00161c2701007387 */ /* 0x000fe80000100800 */
[----:B------:R1:W-:Y:S01]  /*96a0*/  STL [R1+0x1620], R4 ;  /* 0x0016200401007387 */ /* 0x0003e20000100800 */
[----:B---3--:R-:W-:-:S05]  /*96b0*/  SEL R10, R3, R10, !P1 ;  /* 0x0000000a030a7207 */ /* 0x008fca0004800000 */
[----:B------:R-:W-:Y:S01]  /*96c0*/  STL [R1+0x1624], R10 ;  /* 0x0016240a01007387 */ /* 0x000fe20000100800 */
[----:B----4-:R-:W-:-:S05]  /*96d0*/  SEL R11, R3, R11, !P1 ;  /* 0x0000000b030b7207 */ /* 0x010fca0004800000 */
[----:B------:R-:W-:Y:S01]  /*96e0*/  STL [R1+0x1628], R11 ;  /* 0x0016280b01007387 */ /* 0x000fe20000100800 */
[----:B-----5:R-:W-:-:S05]  /*96f0*/  SEL R12, R3, R12, !P1 ;  /* 0x0000000c030c7207 */ /* 0x020fca0004800000 */
[----:B------:R-:W-:Y:S01]  /*9700*/  STL [R1+0x162c], R12 ;  /* 0x00162c0c01007387 */ /* 0x000fe20000100800 */
[C---:B------:R-:W-:Y:S02]  /*9710*/  SEL R13, R3.reuse, R13, !P1 ;  /* 0x0000000d030d7207 */ /* 0x040fe40004800000 */
[----:B------:R-:W-:-:S03]  /*9720*/  SEL R14, R3, R14, !P1 ;  /* 0x0000000e030e7207 */ /* 0x000fc60004800000 */
[----:B------:R-:W-:Y:S04]  /*9730*/  STL [R1+0x1630], R13 ;  /* 0x0016300d01007387 */ /* 0x000fe80000100800 */
[----:B------:R-:W-:Y:S04]  /*9740*/  STL [R1+0x1634], R14 ;  /* 0x0016340e01007387 */ /* 0x000fe80000100800 */
[----:B------:R-:W-:Y:S04]  /*9750*/  STL [R1+0x1638], R40 ;  /* 0x0016382801007387 */ /* 0x000fe80000100800 */
[----:B------:R-:W-:Y:S01]  /*9760*/  STL [R1+0x163c], R41 ;  /* 0x00163c2901007387 */ /* 0x000fe20000100800 */
[----:B------:R-:W-:-:S05]  /*9770*/  SEL R16, R3, R16, !P1 ;  /* 0x0000001003107207 */ /* 0x000fca0004800000 */
[----:B------:R-:W-:Y:S04]  /*9780*/  STL [R1+0x1640], R16 ;  /* 0x0016401001007387 */ /* 0x000fe80000100800 */
[----:B------:R-:W2:Y:S04]  /*9790*/  LDL.LU R20, [R1+0x1f4] ;  /* 0x0001f40001147983 */ /* 0x000ea80000300800 */
[----:B------:R-:W3:Y:S01]  /*97a0*/  LDL.LU R19, [R1+0x1f0] ;  /* 0x0001f00001137983 */ /* 0x000ee20000300800 */
[----:B------:R-:W4:Y:S01]  /*97b0*/  S2R R18, SR_TID.X ;  /* 0x0000000000127919 */ /* 0x000f220000002100 */
[C---:B------:R-:W-:Y:S01]  /*97c0*/  SEL R15, R3.reuse, R15, !P1 ;  /* 0x0000000f030f7207 */ /* 0x040fe20004800000 */
[----:B------:R-:W-:Y:S01]  /*97d0*/  @!P5 IMAD.MOV R9, RZ, RZ, -R9 ;  /* 0x000000ffff09d224 */ /* 0x000fe200078e0a09 */
[C---:B------:R-:W-:Y:S01]  /*97e0*/  SEL R42, R3.reuse, R42, !P1 ;  /* 0x0000002a032a7207 */ /* 0x040fe20004800000 */
[----:B------:R-:W-:Y:S01]  /*97f0*/  @!P0 IMAD.MOV R8, RZ, RZ, -R8 ;  /* 0x000000ffff088224 */ /* 0x000fe200078e0a08 */
[C---:B------:R-:W-:Y:S01]  /*9800*/  SEL R43, R3.reuse, R43, !P1 ;  /* 0x0000002b032b7207 */ /* 0x040fe20004800000 */
[----:B------:R-:W-:Y:S01]  /*9810*/  @!P4 IMAD.MOV R7, RZ, RZ, -R7 ;  /* 0x000000ffff07c224 */ /* 0x000fe200078e0a07 */
[----:B------:R-:W-:Y:S01]  /*9820*/  SEL R44, R3, R44, !P1 ;  /* 0x0000002c032c7207 */ /* 0x000fe20004800000 */
[----:B------:R-:W-:-:S02]  /*9830*/  @!P2 IMAD.MOV R6, RZ, RZ, -R6 ;  /* 0x000000ffff06a224 */ /* 0x000fc400078e0a06 */
[----:B------:R-:W-:Y:S02]  /*9840*/  @!P3 IMAD.MOV R5, RZ, RZ, -R5 ;  /* 0x000000ffff05b224 */ /* 0x000fe400078e0a05 */
[----:B------:R-:W-:Y:S01]  /*9850*/  @!P6 IMAD.MOV R2, RZ, RZ, -R2 ;  /* 0x000000ffff02e224 */ /* 0x000fe200078e0a02 */
[C---:B------:R-:W-:Y:S01]  /*9860*/  SEL R45, R3.reuse, R45, !P1 ;  /* 0x0000002d032d7207 */ /* 0x040fe20004800000 */
[----:B------:R-:W-:Y:S01]  /*9870*/  STL [R1+0x1644], R15 ;  /* 0x0016440f01007387 */ /* 0x000fe20000100800 */
[C---:B------:R-:W-:Y:S02]  /*9880*/  SEL R46, R3.reuse, R46, !P1 ;  /* 0x0000002e032e7207 */ /* 0x040fe40004800000 */
[C---:B------:R-:W-:Y:S01]  /*9890*/  SEL R47, R3.reuse, R47, !P1 ;  /* 0x0000002f032f7207 */ /* 0x040fe20004800000 */
[----:B------:R-:W-:Y:S01]  /*98a0*/  STL [R1+0x1648], R42 ;  /* 0x0016482a01007387 */ /* 0x000fe20000100800 */
[C---:B------:R-:W-:Y:S02]  /*98b0*/  SEL R48, R3.reuse, R48, !P1 ;  /* 0x0000003003307207 */ /* 0x040fe40004800000 */
[C---:B------:R-:W-:Y:S01]  /*98c0*/  SEL R49, R3.reuse, R49, !P1 ;  /* 0x0000003103317207 */ /* 0x040fe20004800000 */
[----:B------:R-:W-:Y:S01]  /*98d0*/  STL [R1+0x164c], R43 ;  /* 0x00164c2b01007387 */ /* 0x000fe20000100800 */
[----:B------:R-:W-:-:S02]  /*98e0*/  SEL R50, R3, R50, !P1 ;  /* 0x0000003203327207 */ /* 0x000fc40004800000 */
[----:B----4-:R-:W-:-:S05]  /*98f0*/  LOP3.LUT R18, R18, 0x1f, RZ, 0xc0, !PT ;  /* 0x0000001f12127812 */ /* 0x010fca00078ec0ff */
[----:B0-----:R-:W-:Y:S01]  /*9900*/  IMAD R18, R18, R17, RZ ;  /* 0x0000001112127224 */ /* 0x001fe200078e02ff */
[C---:B------:R-:W-:Y:S01]  /*9910*/  SEL R51, R3.reuse, R51, !P1 ;  /* 0x0000003303337207 */ /* 0x040fe20004800000 */
[----:B------:R-:W-:Y:S01]  /*9920*/  STL [R1+0x1650], R44 ;  /* 0x0016502c01007387 */ /* 0x000fe20000100800 */
[C---:B------:R-:W-:Y:S02]  /*9930*/  SEL R52, R3.reuse, R52, !P1 ;  /* 0x0000003403347207 */ /* 0x040fe40004800000 */
[C---:B------:R-:W-:Y:S02]  /*9940*/  SEL R53, R3.reuse, R53, !P1 ;  /* 0x0000003503357207 */ /* 0x040fe40004800000 */
[C---:B------:R-:W-:Y:S02]  /*9950*/  SEL R54, R3.reuse, R54, !P1 ;  /* 0x0000003603367207 */ /* 0x040fe40004800000 */
[C---:B------:R-:W-:Y:S02]  /*9960*/  SEL R55, R3.reuse, R55, !P1 ;  /* 0x0000003703377207 */ /* 0x040fe40004800000 */
[----:B------:R-:W-:-:S02]  /*9970*/  SEL R56, R3, R56, !P1 ;  /* 0x0000003803387207 */ /* 0x000fc40004800000 */
[C---:B------:R-:W-:Y:S02]  /*9980*/  SEL R57, R3.reuse, R57, !P1 ;  /* 0x0000003903397207 */ /* 0x040fe40004800000 */
[C---:B------:R-:W-:Y:S02]  /*9990*/  SEL R58, R3.reuse, R58, !P1 ;  /* 0x0000003a033a7207 */ /* 0x040fe40004800000 */
[C---:B------:R-:W-:Y:S02]  /*99a0*/  SEL R9, R3.reuse, R9, !P1 ;  /* 0x0000000903097207 */ /* 0x040fe40004800000 */
[C---:B------:R-:W-:Y:S02]  /*99b0*/  SEL R8, R3.reuse, R8, !P1 ;  /* 0x0000000803087207 */ /* 0x040fe40004800000 */
[C---:B------:R-:W-:Y:S02]  /*99c0*/  SEL R7, R3.reuse, R7, !P1 ;  /* 0x0000000703077207 */ /* 0x040fe40004800000 */
[----:B------:R-:W-:-:S02]  /*99d0*/  SEL R6, R3, R6, !P1 ;  /* 0x0000000603067207 */ /* 0x000fc40004800000 */
[C---:B------:R-:W-:Y:S02]  /*99e0*/  SEL R5, R3.reuse, R5, !P1 ;  /* 0x0000000503057207 */ /* 0x040fe40004800000 */
[----:B------:R-:W-:Y:S01]  /*99f0*/  SEL R2, R3, R2, !P1 ;  /* 0x0000000203027207 */ /* 0x000fe20004800000 */
[----:B------:R-:W-:Y:S01]  /*9a00*/  STL [R1+0x1654], R45 ;  /* 0x0016542d01007387 */ /* 0x000fe20000100800 */
[----:B------:R-:W-:-:S03]  /*9a10*/  IADD3 R3, P2, PT, R18, UR14, RZ ;  /* 0x0000000e12037c10 */ /* 0x000fc6000ff5e0ff */
[----:B------:R-:W-:Y:S04]  /*9a20*/  STL [R1+0x1658], R46 ;  /* 0x0016582e01007387 */ /* 0x000fe80000100800 */
[----:B------:R-:W-:Y:S04]  /*9a30*/  STL [R1+0x165c], R47 ;  /* 0x00165c2f01007387 */ /* 0x000fe80000100800 */
[----:B------:R-:W-:Y:S04]  /*9a40*/  STL [R1+0x1660], R48 ;  /* 0x0016603001007387 */ /* 0x000fe80000100800 */
[----:B------:R0:W-:Y:S04]  /*9a50*/  STL [R1+0x156c], R3 ;  /* 0x00156c0301007387 */ /* 0x0001e80000100800 */
[----:B-1----:R-:W4:Y:S01]  /*9a60*/  LDL.LU R4, [R1+0x144] ;  /* 0x0001440001047983 */ /* 0x002f220000300800 */
[----:B--2---:R-:W-:-:S02]  /*9a70*/  IMAD R20, R20, UR8, RZ ;  /* 0x0000000814147c24 */ /* 0x004fc4000f8e02ff */
[----:B---3--:R-:W-:-:S03]  /*9a80*/  IMAD R19, R19, UR8, RZ ;  /* 0x0000000813137c24 */ /* 0x008fc6000f8e02ff */
[----:B0-----:R-:W-:Y:S02]  /*9a90*/  IADD3 R3, P0, PT, R20, UR12, RZ ;  /* 0x0000000c14037c10 */ /* 0x001fe4000ff1e0ff */
[----:B------:R-:W-:-:S03]  /*9aa0*/  IADD3 R0, P1, PT, R19, UR12, RZ ;  /* 0x0000000c13007c10 */ /* 0x000fc6000ff3e0ff */
[----:B------:R-:W-:Y:S04]  /*9ab0*/  STL [R1+0x794], R3 ;  /* 0x0007940301007387 */ /* 0x000fe80000100800 */
[----:B------:R-:W2:Y:S04]  /*9ac0*/  LDL.LU R39, [R1+0x150] ;  /* 0x0001500001277983 */ /* 0x000ea80000300800 */
[----:B------:R0:W-:Y:S04]  /*9ad0*/  STL [R1+0x79c], R0 ;  /* 0x00079c0001007387 */ /* 0x0001e80000100800 */
[----:B------:R-:W3:Y:S04]  /*9ae0*/  LDL.LU R22, [R1+0x1d4] ;  /* 0x0001d40001167983 */ /* 0x000ee80000300800 */
[----:B------:R-:W5:Y:S04]  /*9af0*/  LDL.LU R23, [R1+0x1d0] ;  /* 0x0001d00001177983 */ /* 0x000f680000300800 */
[----:B------:R-:W2:Y:S04]  /*9b00*/  LDL.LU R24, [R1+0x1cc] ;  /* 0x0001cc0001187983 */ /* 0x000ea80000300800 */
        /* <DEDUP_REMOVED lines=10> */
[----:B------:R-:W3:Y:S04]  /*9bb0*/  LDL.LU R35, [R1+0x1a0] ;  /* 0x0001a00001237983 */ /* 0x000ee80000300800 */
[----:B------:R-:W5:Y:S04]  /*9bc0*/  LDL.LU R36, [R1+0x19c] ;  /* 0x00019c0001247983 */ /* 0x000f680000300800 */
[----:B------:R-:W5:Y:S04]  /*9bd0*/  LDL.LU R37, [R1+0x198] ;  /* 0x0001980001257983 */ /* 0x000f680000300800 */
[----:B------:R-:W5:Y:S04]  /*9be0*/  LDL.LU R38, [R1+0x194] ;  /* 0x0001940001267983 */ /* 0x000f680000300800 */
[----:B------:R-:W5:Y:S04]  /*9bf0*/  LDL.LU R59, [R1+0x190] ;  /* 0x00019000013b7983 */ /* 0x000f680000300800 */
[----:B------:R-:W5:Y:S04]  /*9c00*/  LDL.LU R60, [R1+0x18c] ;  /* 0x00018c00013c7983 */ /* 0x000f680000300800 */
[----:B------:R-:W5:Y:S04]  /*9c10*/  LDL.LU R61, [R1+0x188] ;  /* 0x00018800013d7983 */ /* 0x000f680000300800 */
[----:B0-----:R-:W5:Y:S01]  /*9c20*/  LDL.LU R0, [R1+0x184] ;  /* 0x0001840001007983 */ /* 0x001f620000300800 */
[----:B------:R-:W-:Y:S01]  /*9c30*/  IMAD R21, R17, 0x20, R18 ;  /* 0x0000002011157824 */ /* 0x000fe200078e0212 */
[----:B------:R-:W-:-:S04]  /*9c40*/  LEA.HI.X.SX32 R18, R18, UR15, 0x1, P2 ;  /* 0x0000000f12127c11 */ /* 0x000fc800090f0eff */
[----:B------:R-:W-:Y:S02]  /*9c50*/  IADD3 R17, P3, PT, R21, UR14, RZ ;  /* 0x0000000e15117c10 */ /* 0x000fe4000ff7e0ff */
[----:B------:R-:W-:Y:S02]  /*9c60*/  LEA.HI.X.SX32 R10, R20, UR13, 0x1, P0 ;  /* 0x0000000d140a7c11 */ /* 0x000fe400080f0eff */
[----:B------:R-:W-:Y:S02]  /*9c70*/  LEA.HI.X.SX32 R3, R19, UR13, 0x1, P1 ;  /* 0x0000000d13037c11 */ /* 0x000fe400088f0eff */
[----:B------:R-:W-:Y:S01]  /*9c80*/  LEA.HI.X.SX32 R19, R21, UR15, 0x1, P3 ;  /* 0x0000000f15137c11 */ /* 0x000fe200098f0eff */
[----:B------:R-:W-:Y:S01]  /*9c90*/  STL [R1+0x1570], R17 ;  /* 0x0015701101007387 */ /* 0x000fe20000100800 */
[----:B----4-:R-:W-:-:S03]  /*9ca0*/  IMAD R20, R4, UR10, RZ ;  /* 0x0000000a04147c24 */ /* 0x010fc6000f8e02ff */
[----:B------:R-:W-:Y:S04]  /*9cb0*/  STL [R1+0x1574], R18 ;  /* 0x0015741201007387 */ /* 0x000fe80000100800 */
[----:B------:R-:W-:Y:S04]  /*9cc0*/  STL [R1+0x790], R10 ;  /* 0x0007900a01007387 */ /* 0x000fe80000100800 */
[----:B------:R-:W-:Y:S04]  /*9cd0*/  STL [R1+0x1578], R19 ;  /* 0x0015781301007387 */ /* 0x000fe80000100800 */
[----:B------:R3:W-:Y:S01]  /*9ce0*/  STL [R1+0x798], R3 ;  /* 0x0007980301007387 */ /* 0x0007e20000100800 */
[----:B--2---:R-:W-:-:S02]  /*9cf0*/  IMAD R4, R34, UR10, RZ ;  /* 0x0000000a22047c24 */ /* 0x004fc4000f8e02ff */
[----:B---3--:R-:W-:-:S03]  /*9d00*/  IMAD R3, R35, UR10, RZ ;  /* 0x0000000a23037c24 */ /* 0x008fc6000f8e02ff */
[----:B------:R0:W-:Y:S01]  /*9d10*/  STL [R1+0x2c], R4 ;  /* 0x00002c0401007387 */ /* 0x0001e20000100800 */
[----:B-----5:R-:W-:-:S03]  /*9d20*/  IMAD R10, R36, UR10, RZ ;  /* 0x0000000a240a7c24 */ /* 0x020fc6000f8e02ff */
[----:B------:R1:W-:Y:S01]  /*9d30*/  STL [R1+0x30], R3 ;  /* 0x0000300301007387 */ /* 0x0003e20000100800 */
[----:B0-----:R-:W-:-:S03]  /*9d40*/  IMAD R4, R37, UR10, RZ ;  /* 0x0000000a25047c24 */ /* 0x001fc6000f8e02ff */
[----:B------:R0:W-:Y:S01]  /*9d50*/  STL [R1+0x34], R10 ;  /* 0x0000340a01007387 */ /* 0x0001e20000100800 */
[----:B-1----:R-:W-:-:S03]  /*9d60*/  IMAD R3, R38, UR10, RZ ;  /* 0x0000000a26037c24 */ /* 0x002fc6000f8e02ff */
[----:B------:R1:W-:Y:S04]  /*9d70*/  STL [R1+0x38], R4 ;  /* 0x0000380401007387 */ /* 0x0003e80000100800 */
[----:B------:R2:W-:Y:S01]  /*9d80*/  STL [R1+0x44], R3 ;  /* 0x0000440301007387 */ /* 0x0005e20000100800 */
[----:B0-----:R-:W-:Y:S02]  /*9d90*/  IMAD R10, R59, UR10, RZ ;  /* 0x0000000a3b0a7c24 */ /* 0x001fe4000f8e02ff */
[----:B-1----:R-:W-:-:S03]  /*9da0*/  IMAD R4, R60, UR10, RZ ;  /* 0x0000000a3c047c24 */ /* 0x002fc6000f8e02ff */
[----:B------:R-:W-:Y:S01]  /*9db0*/  STL [R1+0x48], R10 ;  /* 0x0000480a01007387 */ /* 0x000fe20000100800 */
[----:B--2---:R-:W-:-:S03]  /*9dc0*/  IMAD R3, R61, UR10, RZ ;  /* 0x0000000a3d037c24 */ /* 0x004fc6000f8e02ff */
[----:B------:R-:W-:Y:S01]  /*9dd0*/  STL [R1+0x4c], R4 ;  /* 0x00004c0401007387 */ /* 0x000fe20000100800 */
[----:B------:R-:W-:-:S03]  /*9de0*/  IMAD R0, R0, UR10, RZ ;  /* 0x0000000a00007c24 */ /* 0x000fc6000f8e02ff */
[----:B------:R-:W2:Y:S04]  /*9df0*/  LDL.LU R19, [R1+0x180] ;  /* 0x0001800001137983 */ /* 0x000ea80000300800 */
[----:B------:R0:W-:Y:S04]  /*9e00*/  STL [R1+0x58], R3 ;  /* 0x0000580301007387 */ /* 0x0001e80000100800 */
[----:B------:R-:W3:Y:S04]  /*9e10*/  LDL.LU R18, [R1+0x17c] ;  /* 0x00017c0001127983 */ /* 0x000ee80000300800 */
[----:B------:R1:W-:Y:S04]  /*9e20*/  STL [R1+0x70], R0 ;  /* 0x0000700001007387 */ /* 0x0003e80000100800 */
[----:B------:R-:W4:Y:S04]  /*9e30*/  LDL.LU R17, [R1+0x178] ;  /* 0x0001780001117983 */ /* 0x000f280000300800 */
[----:B0-----:R-:W5:Y:S04]  /*9e40*/  LDL.LU R3, [R1+0x174] ;  /* 0x0001740001037983 */ /* 0x001f680000300800 */
[----:B------:R-:W5:Y:S04]  /*9e50*/  LDL.LU R48, [R1+0x170] ;  /* 0x0001700001307983 */ /* 0x000f680000300800 */
        /* <DEDUP_REMOVED lines=13> */
[----:B------:R-:W5:Y:S01]  /*9f30*/  LDL.LU R11, [R1+0x128] ;  /* 0x00012800010b7983 */ /* 0x000f620000300800 */
[----:B------:R-:W-:-:S03]  /*9f40*/  IMAD R21, R39, UR10, RZ ;  /* 0x0000000a27157c24 */ /* 0x000fc6000f8e02ff */
        /* <DEDUP_REMOVED lines=11> */
[----:B-1----:R-:W5:Y:S01]  /*a000*/  LDL.LU R0, [R1+0xcc] ;  /* 0x0000cc0001007983 */ /* 0x002f620000300800 */
[----:B--2---:R-:W-:-:S02]  /*a010*/  IMAD R19, R19, UR10, RZ ;  /* 0x0000000a13137c24 */ /* 0x004fc4000f8e02ff */
[----:B---3--:R-:W-:-:S03]  /*a020*/  IMAD R18, R18, UR10, RZ ;  /* 0x0000000a12127c24 */ /* 0x008fc6000f8e02ff */
[----:B------:R4:W-:Y:S04]  /*a030*/  STL [R1+0x78], R19 ;  /* 0x0000781301007387 */ /* 0x0009e80000100800 */
[----:B------:R5:W-:Y:S01]  /*a040*/  STL [R1+0x80], R18 ;  /* 0x0000801201007387 */ /* 0x000be20000100800 */
[----:B----4-:R-:W-:Y:S02]  /*a050*/  IMAD R19, R17, UR10, RZ ;  /* 0x0000000a11137c24 */ /* 0x010fe4000f8e02ff */
[----:B-----5:R-:W-:Y:S02]  /*a060*/  IMAD R18, R3, UR10, RZ ;  /* 0x0000000a03127c24 */ /* 0x020fe4000f8e02ff */
[----:B------:R-:W-:Y:S01]  /*a070*/  IMAD R17, R48, UR10, RZ ;  /* 0x0000000a30117c24 */ /* 0x000fe2000f8e02ff */
[----:B------:R-:W-:Y:S01]  /*a080*/  STL [R1+0x98], R19 ;  /* 0x0000981301007387 */ /* 0x000fe20000100800 */
[----:B------:R-:W-:-:S03]  /*a090*/  IMAD R3, R47, UR10, RZ ;  /* 0x0000000a2f037c24 */ /* 0x000fc6000f8e02ff */
[----:B------:R0:W-:Y:S04]  /*a0a0*/  STL [R1+0xa0], R18 ;  /* 0x0000a01201007387 */ /* 0x0001e80000100800 */
[----:B------:R1:W-:Y:S04]  /*a0b0*/  STL [R1+0xa4], R17 ;  /* 0x0000a41101007387 */ /* 0x0003e80000100800 */
[----:B------:R2:W-:Y:S01]  /*a0c0*/  STL [R1+0xa8], R3 ;  /* 0x0000a80301007387 */ /* 0x0005e20000100800 */
[----:B0-----:R-:W-:Y:S02]  /*a0d0*/  IMAD R18, R46, UR10, RZ ;  /* 0x0000000a2e127c24 */ /* 0x001fe4000f8e02ff */
[----:B-1----:R-:W-:-:S03]  /*a0e0*/  IMAD R17, R45, UR10, RZ ;  /* 0x0000000a2d117c24 */ /* 0x002fc6000f8e02ff */
[----:B------:R0:W-:Y:S01]  /*a0f0*/  STL [R1+0xb0], R18 ;  /* 0x0000b01201007387 */ /* 0x0001e20000100800 */
[----:B--2---:R-:W-:-:S03]  /*a100*/  IMAD R3, R44, UR10, RZ ;  /* 0x0000000a2c037c24 */ /* 0x004fc6000f8e02ff */
[----:B------:R1:W-:Y:S04]  /*a110*/  STL [R1+0xbc], R17 ;  /* 0x0000bc1101007387 */ /* 0x0003e80000100800 */
[----:B------:R2:W-:Y:S01]  /*a120*/  STL [R1+0xc0], R3 ;  /* 0x0000c00301007387 */ /* 0x0005e20000100800 */
[----:B0-----:R-:W-:Y:S02]  /*a130*/  IMAD R18, R43, UR10, RZ ;  /* 0x0000000a2b127c24 */ /* 0x001fe4000f8e02ff */
[----:B-1----:R-:W-:-:S03]  /*a140*/  IMAD R17, R42, UR10, RZ ;  /* 0x0000000a2a117c24 */ /* 0x002fc6000f8e02ff */
[----:B------:R-:W-:Y:S01]  /*a150*/  STL [R1+0xc8], R18 ;  /* 0x0000c81201007387 */ /* 0x000fe20000100800 */
[----:B--2---:R-:W-:-:S03]  /*a160*/  IMAD R3, R15, UR10, RZ ;  /* 0x0000000a0f037c24 */ /* 0x004fc6000f8e02ff */
[----:B------:R-:W-:Y:S01]  /*a170*/  STL [R1+0xd0], R17 ;  /* 0x0000d01101007387 */ /* 0x000fe20000100800 */
[----:B------:R-:W-:Y:S02]  /*a180*/  IMAD R16, R16, UR10, RZ ;  /* 0x0000000a10107c24 */ /* 0x000fe4000f8e02ff */
[----:B------:R-:W-:Y:S01]  /*a190*/  IMAD R15, R41, UR10, RZ ;  /* 0x0000000a290f7c24 */ /* 0x000fe2000f8e02ff */
[----:B------:R0:W-:Y:S01]  /*a1a0*/  STL [R1+0xdc], R3 ;  /* 0x0000dc0301007387 */ /* 0x0001e20000100800 */
[----:B------:R-:W-:-:S03]  /*a1b0*/  IMAD R14, R14, UR10, RZ ;  /* 0x0000000a0e0e7c24 */ /* 0x000fc6000f8e02ff */
[----:B------:R-:W-:Y:S01]  /*a1c0*/  STL [R1+0xe4], R16 ;  /* 0x0000e41001007387 */ /* 0x000fe20000100800 */
[----:B------:R-:W-:Y:S02]  /*a1d0*/  IMAD R13, R13, UR10, RZ ;  /* 0x0000000a0d0d7c24 */ /* 0x000fe4000f8e02ff */
[----:B0-----:R-:W-:Y:S01]  /*a1e0*/  IMAD R3, R40, UR10, RZ ;  /* 0x0000000a28037c24 */ /* 0x001fe2000f8e02ff */
[----:B------:R-:W-:Y:S04]  /*a1f0*/  STL [R1+0xfc], R15 ;  /* 0x0000fc0f01007387 */ /* 0x000fe80000100800 */
[----:B------:R0:W-:Y:S04]  /*a200*/  STL [R1+0x100], R3 ;  /* 0x0001000301007387 */ /* 0x0001e80000100800 */
[----:B------:R-:W-:Y:S01]  /*a210*/  STL [R1+0x108], R14 ;  /* 0x0001080e01007387 */ /* 0x000fe20000100800 */
[----:B0-----:R-:W-:-:S03]  /*a220*/  IMAD R3, R12, UR10, RZ ;  /* 0x0000000a0c037c24 */ /* 0x001fc6000f8e02ff */
[----:B------:R-:W-:Y:S01]  /*a230*/  STL [R1+0x110], R13 ;  /* 0x0001100d01007387 */ /* 0x000fe20000100800 */
[----:B------:R-:W-:Y:S02]  /*a240*/  IMAD R12, R11, UR10, RZ ;  /* 0x0000000a0b0c7c24 */ /* 0x000fe4000f8e02ff */
[----:B------:R-:W-:Y:S01]  /*a250*/  IMAD R11, R10, UR10, RZ ;  /* 0x0000000a0a0b7c24 */ /* 0x000fe2000f8e02ff */
[----:B------:R0:W-:Y:S01]  /*a260*/  STL [R1+0x114], R3 ;  /* 0x0001140301007387 */ /* 0x0001e20000100800 */
[----:B------:R-:W-:-:S03]  /*a270*/  IMAD R10, R39, UR10, RZ ;  /* 0x0000000a270a7c24 */ /* 0x000fc6000f8e02ff */
[----:B------:R-:W-:Y:S01]  /*a280*/  STL [R1+0x11c], R12 ;  /* 0x00011c0c01007387 */ /* 0x000fe20000100800 */
[----:B0-----:R-:W-:-:S03]  /*a290*/  IMAD R3, R4, UR10, RZ ;  /* 0x0000000a04037c24 */ /* 0x001fc6000f8e02ff */
[----:B------:R-:W-:Y:S01]  /*a2a0*/  STL [R1+0x118], R11 ;  /* 0x0001180b01007387 */ /* 0x000fe20000100800 */
[----:B------:R-:W-:-:S03]  /*a2b0*/  IMAD R4, R34, UR10, RZ ;  /* 0x0000000a22047c24 */ /* 0x000fc6000f8e02ff */
[----:B------:R0:W-:Y:S04]  /*a2c0*/  STL [R1+0x10c], R3 ;  /* 0x00010c0301007387 */ /* 0x0001e80000100800 */
[----:B------:R1:W-:Y:S01]  /*a2d0*/  STL [R1+0x104], R10 ;  /* 0x0001040a01007387 */ /* 0x0003e20000100800 */
[----:B0-----:R-:W-:-:S03]  /*a2e0*/  IMAD R3, R35, UR10, RZ ;  /* 0x0000000a23037c24 */ /* 0x001fc6000f8e02ff */
[----:B------:R0:W-:Y:S01]  /*a2f0*/  STL [R1+0xf8], R4 ;  /* 0x0000f80401007387 */ /* 0x0001e20000100800 */
[----:B-1----:R-:W-:-:S03]  /*a300*/  IMAD R10, R36, UR10, RZ ;  /* 0x0000000a240a7c24 */ /* 0x002fc6000f8e02ff */
[----:B------:R1:W-:Y:S01]  /*a310*/  STL [R1+0xf4], R3 ;  /* 0x0000f40301007387 */ /* 0x0003e20000100800 */
[----:B0-----:R-:W-:-:S03]  /*a320*/  IMAD R4, R37, UR10, RZ ;  /* 0x0000000a25047c24 */ /* 0x001fc6000f8e02ff */
[----:B------:R0:W-:Y:S01]  /*a330*/  STL [R1+0xf0], R10 ;  /* 0x0000f00a01007387 */ /* 0x0001e20000100800 */
[----:B-1----:R-:W-:-:S03]  /*a340*/  IMAD R3, R38, UR10, RZ ;  /* 0x0000000a26037c24 */ /* 0x002fc6000f8e02ff */
[----:B------:R1:W-:Y:S01]  /*a350*/  STL [R1+0xec], R4 ;  /* 0x0000ec0401007387 */ /* 0x0003e20000100800 */
[----:B------:R-:W-:-:S03]  /*a360*/  IMAD R0, R0, UR10, RZ ;  /* 0x0000000a00007c24 */ /* 0x000fc6000f8e02ff */
[----:B------:R2:W-:Y:S01]  /*a370*/  STL [R1+0xe8], R3 ;  /* 0x0000e80301007387 */ /* 0x0005e20000100800 */
[----:B0-----:R-:W-:Y:S02]  /*a380*/  IMAD R10, R59, UR10, RZ ;  /* 0x0000000a3b0a7c24 */ /* 0x001fe4000f8e02ff */
[----:B-1----:R-:W-:-:S03]  /*a390*/  IMAD R4, R60, UR10, RZ ;  /* 0x0000000a3c047c24 */ /* 0x002fc6000f8e02ff */
[----:B------:R0:W-:Y:S01]  /*a3a0*/  STL [R1+0xe0], R10 ;  /* 0x0000e00a01007387 */ /* 0x0001e20000100800 */
[----:B--2---:R-:W-:-:S03]  /*a3b0*/  IMAD R3, R61, UR10, RZ ;  /* 0x0000000a3d037c24 */ /* 0x004fc6000f8e02ff */
[----:B------:R1:W-:Y:S04]  /*a3c0*/  STL [R1+0xd8], R4 ;  /* 0x0000d80401007387 */ /* 0x0003e80000100800 */
[----:B------:R-:W2:Y:S04]  /*a3d0*/  LDL.LU R48, [R1+0xc4] ;  /* 0x0000c40001307983 */ /* 0x000ea80000300800 */
[----:B------:R-:W-:Y:S04]  /*a3e0*/  STL [R1+0xd4], R3 ;  /* 0x0000d40301007387 */ /* 0x000fe80000100800 */
[----:B------:R-:W3:Y:S04]  /*a3f0*/  LDL.LU R47, [R1+0xb8] ;  /* 0x0000b800012f7983 */ /* 0x000ee80000300800 */
[----:B------:R4:W-:Y:S04]  /*a400*/  STL [R1+0xcc], R0 ;  /* 0x0000cc0001007387 */ /* 0x0009e80000100800 */
        /* <DEDUP_REMOVED lines=13> */
[----:B0-----:R-:W5:Y:S04]  /*a4e0*/  LDL.LU R10, [R1+0x60] ;  /* 0x00006000010a7983 */ /* 0x001f680000300800 */
[----:B-1----:R-:W5:Y:S04]  /*a4f0*/  LDL.LU R4, [R1+0x5c] ;  /* 0x00005c0001047983 */ /* 0x002f680000300800 */
        /* <DEDUP_REMOVED lines=9> */
[----:B----4-:R-:W4:Y:S04]  /*a590*/  LDL.LU R0, [R1+0x14] ;  /* 0x0000140001007983 */ /* 0x010f280000300800 */
[----:B------:R-:W4:Y:S04]  /*a5a0*/  LDL.LU R19, [R1+0x10] ;  /* 0x0000100001137983 */ /* 0x000f280000300800 */
[----:B------:R-:W4:Y:S04]  /*a5b0*/  LDL.LU R18, [R1+0xc] ;  /* 0x00000c0001127983 */ /* 0x000f280000300800 */
[----:B------:R-:W4:Y:S04]  /*a5c0*/  LDL.LU R17, [R1+0x8] ;  /* 0x0000080001117983 */ /* 0x000f280000300800 */
[----:B------:R-:W4:Y:S01]  /*a5d0*/  LDL.LU R3, [R1+0x4] ;  /* 0x0000040001037983 */ /* 0x000f220000300800 */
[----:B--2---:R-:W-:-:S05]  /*a5e0*/  IMAD R48, R48, UR10, RZ ;  /* 0x0000000a30307c24 */ /* 0x004fca000f8e02ff */
[----:B------:R0:W-:Y:S01]  /*a5f0*/  STL [R1+0xc4], R48 ;  /* 0x0000c43001007387 */ /* 0x0001e20000100800 */
[----:B---3--:R-:W-:-:S03]  /*a600*/  IMAD R47, R47, UR10, RZ ;  /* 0x0000000a2f2f7c24 */ /* 0x008fc6000f8e02ff */
[----:B0-----:R-:W2:Y:S01]  /*a610*/  LDL.LU R48, [R1+0x1660] ;  /* 0x0016600001307983 */ /* 0x001ea20000300800 */
[----:B-----5:R-:W-:-:S03]  /*a620*/  IMAD R46, R46, UR10, RZ ;  /* 0x0000000a2e2e7c24 */ /* 0x020fc6000f8e02ff */
[----:B------:R0:W-:Y:S01]  /*a630*/  STL [R1+0xb8], R47 ;  /* 0x0000b82f01007387 */ /* 0x0001e20000100800 */
[----:B------:R-:W-:Y:S02]  /*a640*/  IMAD R45, R45, UR10, RZ ;  /* 0x0000000a2d2d7c24 */ /* 0x000fe4000f8e02ff */
[----:B------:R-:W-:Y:S01]  /*a650*/  IMAD R44, R44, UR10, RZ ;  /* 0x0000000a2c2c7c24 */ /* 0x000fe2000f8e02ff */
[----:B0-----:R-:W3:Y:S01]  /*a660*/  LDL.LU R47, [R1+0x165c] ;  /* 0x00165c00012f7983 */ /* 0x001ee20000300800 */
[----:B------:R-:W-:-:S03]  /*a670*/  IMAD R43, R43, UR10, RZ ;  /* 0x0000000a2b2b7c24 */ /* 0x000fc6000f8e02ff */
[----:B------:R0:W-:Y:S01]  /*a680*/  STL [R1+0xb4], R46 ;  /* 0x0000b42e01007387 */ /* 0x0001e20000100800 */
[----:B------:R-:W-:Y:S02]  /*a690*/  IMAD R42, R42, UR10, RZ ;  /* 0x0000000a2a2a7c24 */ /* 0x000fe4000f8e02ff */
[----:B------:R-:W-:Y:S01]  /*a6a0*/  IMAD R15, R15, UR10, RZ ;  /* 0x0000000a0f0f7c24 */ /* 0x000fe2000f8e02ff */
[----:B0-----:R-:W5:Y:S04]  /*a6b0*/  LDL.LU R46, [R1+0x1658] ;  /* 0x00165800012e7983 */ /* 0x001f680000300800 */
[----:B------:R0:W-:Y:S01]  /*a6c0*/  STL [R1+0xac], R45 ;  /* 0x0000ac2d01007387 */ /* 0x0001e20000100800 */
[----:B------:R-:W-:Y:S02]  /*a6d0*/  IMAD R16, R16, UR10, RZ ;  /* 0x0000000a10107c24 */ /* 0x000fe4000f8e02ff */
[----:B------:R-:W-:Y:S01]  /*a6e0*/  IMAD R41, R41, UR10, RZ ;  /* 0x0000000a29297c24 */ /* 0x000fe2000f8e02ff */
[----:B0-----:R-:W2:Y:S04]  /*a6f0*/  LDL.LU R45, [R1+0x1654] ;  /* 0x00165400012d7983 */ /* 0x001ea80000300800 */
[----:B------:R0:W-:Y:S01]  /*a700*/  STL [R1+0x9c], R44 ;  /* 0x00009c2c01007387 */ /* 0x0001e20000100800 */
[----:B------:R-:W-:-:S03]  /*a710*/  IMAD R40, R40, UR10, RZ ;  /* 0x0000000a28287c24 */ /* 0x000fc6000f8e02ff */
        /* <DEDUP_REMOVED lines=39> */
[----:B0-----:R-:W3:Y:S04]  /*a990*/  LDL.LU R39, [R1+0x161c] ;  /* 0x00161c0001277983 */ /* 0x001ee80000300800 */
[----:B------:R0:W-:Y:S01]  /*a9a0*/  STL [R1+0x148], R34 ;  /* 0x0001482201007387 */ /* 0x0001e20000100800 */
[----:B------:R-:W-:-:S03]  /*a9b0*/  IMAD R60, R60, UR10, RZ ;  /* 0x0000000a3c3c7c24 */ /* 0x000fc6000f8e02ff */
[----:B0-----:R-:W3:Y:S04]  /*a9c0*/  LDL.LU R34, [R1+0x1618] ;  /* 0x0016180001227983 */ /* 0x001ee80000300800 */
[----:B------:R0:W-:Y:S01]  /*a9d0*/  STL [R1+0x14c], R35 ;  /* 0x00014c2301007387 */ /* 0x0001e20000100800 */
[----:B------:R-:W-:-:S03]  /*a9e0*/  IMAD R61, R61, UR10, RZ ;  /* 0x0000000a3d3d7c24 */ /* 0x000fc6000f8e02ff */
[----:B0-----:R-:W3:Y:S04]  /*a9f0*/  LDL.LU R35, [R1+0x1614] ;  /* 0x0016140001237983 */ /* 0x001ee80000300800 */
[----:B------:R0:W-:Y:S01]  /*aa00*/  STL [R1+0x154], R36 ;  /* 0x0001542401007387 */ /* 0x0001e20000100800 */
[----:B----4-:R-:W-:-:S03]  /*aa10*/  IMAD R0, R0, UR10, RZ ;  /* 0x0000000a00007c24 */ /* 0x010fc6000f8e02ff */
[----:B0-----:R-:W4:Y:S04]  /*aa20*/  LDL.LU R36, [R1+0x1610] ;  /* 0x0016100001247983 */ /* 0x001f280000300800 */
[----:B------:R0:W-:Y:S04]  /*aa30*/  STL [R1+0x15c], R37 ;  /* 0x00015c2501007387 */ /* 0x0001e80000100800 */
        /* <DEDUP_REMOVED lines=10> */
[----:B0-----:R-:W5:Y:S01]  /*aae0*/  LDL.LU R0, [R1+0x15f8] ;  /* 0x0015f80001007983 */ /* 0x001f620000300800 */
[----:B------:R-:W-:-:S02]  /*aaf0*/  IMAD R19, R19, UR10, RZ ;  /* 0x0000000a13137c24 */ /* 0x000fc4000f8e02ff */
[----:B------:R-:W-:Y:S02]  /*ab00*/  IMAD R18, R18, UR10, RZ ;  /* 0x0000000a12127c24 */ /* 0x000fe4000f8e02ff */
[----:B------:R-:W-:Y:S02]  /*ab10*/  IMAD R17, R17, UR10, RZ ;  /* 0x0000000a11117c24 */ /* 0x000fe4000f8e02ff */
[----:B------:R-:W-:Y:S01]  /*ab20*/  IMAD R3, R3, UR10, RZ ;  /* 0x0000000a03037c24 */ /* 0x000fe2000f8e02ff */
[----:B------:R0:W-:Y:S04]  /*ab30*/  STL [R1+0x180], R19 ;  /* 0x0001801301007387 */ /* 0x0001e80000100800 */
[----:B------:R1:W-:Y:S04]  /*ab40*/  STL [R1+0x188], R18 ;  /* 0x0001881201007387 */ /* 0x0003e80000100800 */
[----:B------:R-:W-:Y:S04]  /*ab50*/  STL [R1+0x18c], R17 ;  /* 0x00018c1101007387 */ /* 0x000fe80000100800 */
[----:B------:R3:W-:Y:S01]  /*ab60*/  STL [R1+0x194], R3 ;  /* 0x0001940301007387 */ /* 0x0007e20000100800 */
[----:B0-----:R-:W-:-:S02]  /*ab70*/  IMAD R19, R9, UR10, RZ ;  /* 0x0000000a09137c24 */ /* 0x001fc4000f8e02ff */
[----:B-1----:R-:W-:Y:S02]  /*ab80*/  IMAD R18, R8, UR10, RZ ;  /* 0x0000000a08127c24 */ /* 0x002fe4000f8e02ff */
[----:B------:R-:W-:Y:S02]  /*ab90*/  IMAD R2, R2, UR10, RZ ;  /* 0x0000000a02027c24 */ /* 0x000fe4000f8e02ff */
[----:B------:R-:W-:Y:S02]  /*aba0*/  IMAD R22, R22, UR10, RZ ;  /* 0x0000000a16167c24 */ /* 0x000fe4000f8e02ff */
[----:B------:R-:W-:Y:S02]  /*abb0*/  IMAD R23, R23, UR10, RZ ;  /* 0x0000000a17177c24 */ /* 0x000fe4000f8e02ff */
[----:B------:R-:W-:Y:S02]  /*abc0*/  IMAD R24, R24, UR10, RZ ;  /* 0x0000000a18187c24 */ /* 0x000fe4000f8e02ff */
[----:B------:R-:W-:-:S02]  /*abd0*/  IMAD R25, R25, UR10, RZ ;  /* 0x0000000a19197c24 */ /* 0x000fc4000f8e02ff */
[----:B------:R-:W-:Y:S02]  /*abe0*/  IMAD R26, R26, UR10, RZ ;  /* 0x0000000a1a1a7c24 */ /* 0x000fe4000f8e02ff */
[----:B------:R-:W-:Y:S02]  /*abf0*/  IMAD R27, R27, UR10, RZ ;  /* 0x0000000a1b1b7c24 */ /* 0x000fe4000f8e02ff */
[----:B------:R-:W-:Y:S02]  /*ac00*/  IMAD R28, R28, UR10, RZ ;  /* 0x0000000a1c1c7c24 */ /* 0x000fe4000f8e02ff */
[----:B------:R-:W-:Y:S02]  /*ac10*/  IMAD R29, R29, UR10, RZ ;  /* 0x0000000a1d1d7c24 */ /* 0x000fe4000f8e02ff */
[----:B------:R-:W-:Y:S02]  /*ac20*/  IMAD R30, R30, UR10, RZ ;  /* 0x0000000a1e1e7c24 */ /* 0x000fe4000f8e02ff */
[----:B------:R-:W-:-:S02]  /*ac30*/  IMAD R31, R31, UR10, RZ ;  /* 0x0000000a1f1f7c24 */ /* 0x000fc4000f8e02ff */
[----:B------:R-:W-:Y:S02]  /*ac40*/  IMAD R32, R32, UR10, RZ ;  /* 0x0000000a20207c24 */ /* 0x000fe4000f8e02ff */
[----:B--2---:R-:W-:Y:S02]  /*ac50*/  IMAD R4, R4, UR10, RZ ;  /* 0x0000000a04047c24 */ /* 0x004fe4000f8e02ff */
[----:B---3--:R-:W-:Y:S02]  /*ac60*/  IMAD R3, R60, UR10, RZ ;  /* 0x0000000a3c037c24 */ /* 0x008fe4000f8e02ff */
[----:B----4-:R-:W-:Y:S02]  /*ac70*/  IMAD R17, R61, UR10, RZ ;  /* 0x0000000a3d117c24 */ /* 0x010fe4000f8e02ff */
[----:B-----5:R-:W-:-:S05]  /*ac80*/  IMAD R0, R0, UR10, RZ ;  /* 0x0000000a00007c24 */ /* 0x020fca000f8e02ff */
        /* <DEDUP_REMOVED lines=15> */
[----:B------:R0:W-:Y:S04]  /*ad80*/  STL [R1+0x1cc], R3 ;  /* 0x0001cc0301007387 */ /* 0x0001e80000100800 */
        /* <DEDUP_REMOVED lines=52> */
[----:B------:R0:W-:Y:S01]  /*b0d0*/  STL [R1+0x278], R3 ;  /* 0x0002780301007387 */ /* 0x0001e20000100800 */
[----:B------:R-:W-:-:S03]  /*b0e0*/  IMAD R17, R7, UR10, RZ ;  /* 0x0000000a07117c24 */ /* 0x000fc6000f8e02ff */
[----:B------:R1:W-:Y:S04]  /*b0f0*/  STL [R1+0x280], R0 ;  /* 0x0002800001007387 */ /* 0x0003e80000100800 */
[----:B------:R-:W-:Y:S01]  /*b100*/  STL [R1+0x284], R19 ;  /* 0x0002841301007387 */ /* 0x000fe20000100800 */
[----:B------:R-:W-:-:S03]  /*b110*/  SHF.R.S32.HI R43, RZ, 0x1f, R20 ;  /* 0x0000001fff2b7819 */ /* 0x000fc60000011414 */
[----:B------:R-:W-:Y:S04]  /*b120*/  STL [R1+0x157c], R19 ;  /* 0x00157c1301007387 */ /* 0x000fe80000100800 */
[----:B------:R-:W-:Y:S01]  /*b130*/  STL [R1+0x28c], R18 ;  /* 0x00028c1201007387 */ /* 0x000fe20000100800 */
[----:B0-----:R-:W-:-:S03]  /*b140*/  IMAD R3, R6, UR10, RZ ;  /* 0x0000000a06037c24 */ /* 0x001fc6000f8e02ff */
[----:B------:R-:W-:Y:S04]  /*b150*/  STL [R1+0x1580], R18 ;  /* 0x0015801201007387 */ /* 0x000fe80000100800 */
[----:B------:R-:W2:Y:S04]  /*b160*/  LDL R10, [R1+0x2c] ;  /* 0x00002c00010a7983 */ /* 0x000ea80000100800 */
[----:B------:R-:W3:Y:S01]  /*b170*/  LDL R51, [R1+0x30] ;  /* 0x0000300001337983 */ /* 0x000ee20000100800 */
[----:B------:R-:W-:-:S03]  /*b180*/  SHF.R.S32.HI R40, RZ, 0x1f, R21 ;  /* 0x0000001fff287819 */ /* 0x000fc60000011415 */
[----:B------:R-:W-:Y:S04]  /*b190*/  STL [R1+0x2a8], R2 ;  /* 0x0002a80201007387 */ /* 0x000fe80000100800 */
[----:B------:R-:W4:Y:S04]  /*b1a0*/  LDL R50, [R1+0x34] ;  /* 0x0000340001327983 */ /* 0x000f280000100800 */
[----:B------:R-:W5:Y:S04]  /*b1b0*/  LDL R49, [R1+0x38] ;  /* 0x0000380001317983 */ /* 0x000f680000100800 */
[----:B------:R-:W2:Y:S04]  /*b1c0*/  LDL R48, [R1+0x44] ;  /* 0x0000440001307983 */ /* 0x000ea80000100800 */
        /* <DEDUP_REMOVED lines=9> */
[----:B------:R-:W2:Y:S01]  /*b260*/  LDL R61, [R1+0xa8] ;  /* 0x0000a800013d7983 */ /* 0x000ea20000100800 */
[----:B-1----:R-:W-:-:S03]  /*b270*/  IMAD R0, R5, UR10, RZ ;  /* 0x0000000a05007c24 */ /* 0x002fc6000f8e02ff */
[----:B------:R-:W-:Y:S04]  /*b280*/  STL [R1+0x294], R17 ;  /* 0x0002941101007387 */ /* 0x000fe80000100800 */
[----:B------:R-:W-:Y:S01]  /*b290*/  STL [R1+0x1584], R17 ;  /* 0x0015841101007387 */ /* 0x000fe20000100800 */
[----:B------:R-:W-:-:S03]  /*b2a0*/  SHF.R.S32.HI R39, RZ, 0x1f, R22 ;  /* 0x0000001fff277819 */ /* 0x000fc60000011416 */
        /* <DEDUP_REMOVED lines=24> */
[----:B------:R0:W-:Y:S04]  /*b430*/  STL [R1+0x15c4], R35 ;  /* 0x0015c42301007387 */ /* 0x0001e80000100800 */
[----:B------:R-:W-:Y:S01]  /*b440*/  STL [R1+0x15c0], R26 ;  /* 0x0015c01a01007387 */ /* 0x000fe20000100800 */
[----:B------:R-:W-:-:S03]  /*b450*/  SHF.R.S32.HI R13, RZ, 0x1f, R31 ;  /* 0x0000001fff0d7819 */ /* 0x000fc6000001141f */
[----:B------:R-:W-:Y:S04]  /*b460*/  STL [R1+0x15cc], R34 ;  /* 0x0015cc2201007387 */ /* 0x000fe80000100800 */
[----:B------:R-:W-:Y:S01]  /*b470*/  STL [R1+0x15c8], R27 ;  /* 0x0015c81b01007387 */ /* 0x000fe20000100800 */
[----:B------:R-:W-:-:S03]  /*b480*/  SHF.R.S32.HI R12, RZ, 0x1f, R32 ;  /* 0x0000001fff0c7819 */ /* 0x000fc60000011420 */
[----:B------:R-:W-:Y:S04]  /*b490*/  STL [R1+0x15d4], R16 ;  /* 0x0015d41001007387 */ /* 0x000fe80000100800 */
[----:B------:R-:W-:Y:S04]  /*b4a0*/  STL [R1+0x15d0], R28 ;  /* 0x0015d01c01007387 */ /* 0x000fe80000100800 */
[----:B------:R-:W-:Y:S04]  /*b4b0*/  STL [R1+0x15dc], R15 ;  /* 0x0015dc0f01007387 */ /* 0x000fe80000100800 */
[----:B------:R-:W-:Y:S04]  /*b4c0*/  STL [R1+0x15d8], R29 ;  /* 0x0015d81d01007387 */ /* 0x000fe80000100800 */
[----:B------:R-:W-:Y:S04]  /*b4d0*/  STL [R1+0x15e4], R14 ;  /* 0x0015e40e01007387 */ /* 0x000fe80000100800 */
[----:B------:R-:W-:Y:S04]  /*b4e0*/  STL [R1+0x15e0], R30 ;  /* 0x0015e01e01007387 */ /* 0x000fe80000100800 */
[----:B------:R-:W-:Y:S04]  /*b4f0*/  STL [R1+0x15ec], R13 ;  /* 0x0015ec0d01007387 */ /* 0x000fe80000100800 */
[----:B------:R-:W-:Y:S04]  /*b500*/  STL [R1+0x15e8], R31 ;  /* 0x0015e81f01007387 */ /* 0x000fe80000100800 */
[----:B------:R1:W-:Y:S04]  /*b510*/  STL [R1+0x15f4], R12 ;  /* 0x0015f40c01007387 */ /* 0x0003e80000100800 */
[----:B------:R-:W-:Y:S04]  /*b520*/  STL [R1+0x15f0], R32 ;  /* 0x0015f02001007387 */ /* 0x000fe80000100800 */
[----:B0-----:R-:W1:Y:S04]  /*b530*/  LDL R35, [R1+0x118] ;  /* 0x0001180001237983 */ /* 0x001e680000100800 */
        /* <DEDUP_REMOVED lines=24> */
[----:B---3--:R-:W-:-:S03]  /*b6c0*/  SHF.R.S32.HI R9, RZ, 0x1f, R51 ;  /* 0x0000001fff097819 */ /* 0x008fc60000011433 */
[----:B------:R-:W3:Y:S01]  /*b6d0*/  LDL R51, [R1+0xc0] ;  /* 0x0000c00001337983 */ /* 0x000ee20000100800 */
[----:B----4-:R-:W-:-:S03]  /*b6e0*/  SHF.R.S32.HI R8, RZ, 0x1f, R50 ;  /* 0x0000001fff087819 */ /* 0x010fc60000011432 */
[----:B------:R-:W4:Y:S01]  /*b6f0*/  LDL R50, [R1+0xbc] ;  /* 0x0000bc0001327983 */ /* 0x000f220000100800 */
[----:B-----5:R-:W-:-:S03]  /*b700*/  SHF.R.S32.HI R7, RZ, 0x1f, R49 ;  /* 0x0000001fff077819 */ /* 0x020fc60000011431 */
[----:B------:R-:W5:Y:S01]  /*b710*/  LDL R49, [R1+0xb0] ;  /* 0x0000b00001317983 */ /* 0x000f620000100800 */
[----:B--2---:R-:W-:Y:S02]  /*b720*/  SHF.R.S32.HI R6, RZ, 0x1f, R48 ;  /* 0x0000001fff067819 */ /* 0x004fe40000011430 */
[----:B------:R-:W-:Y:S02]  /*b730*/  SHF.R.S32.HI R5, RZ, 0x1f, R47 ;  /* 0x0000001fff057819 */ /* 0x000fe4000001142f */
[----:B------:R-:W-:Y:S02]  /*b740*/  SHF.R.S32.HI R2, RZ, 0x1f, R46 ;  /* 0x0000001fff027819 */ /* 0x000fe4000001142e */
[----:B------:R-:W-:Y:S02]  /*b750*/  SHF.R.S32.HI R46, RZ, 0x1f, R59 ;  /* 0x0000001fff2e7819 */ /* 0x000fe4000001143b */
[----:B------:R-:W2:Y:S01]  /*b760*/  LDL R59, [R1+0x110] ;  /* 0x00011000013b7983 */ /* 0x000ea20000100800 */
[----:B------:R-:W-:-:S03]  /*b770*/  SHF.R.S32.HI R47, RZ, 0x1f, R60 ;  /* 0x0000001fff2f7819 */ /* 0x000fc6000001143c */
[----:B------:R-:W2:Y:S01]  /*b780*/  LDL R60, [R1+0x114] ;  /* 0x00011400013c7983 */ /* 0x000ea20000100800 */
[----:B------:R-:W-:-:S03]  /*b790*/  SHF.R.S32.HI R48, RZ, 0x1f, R61 ;  /* 0x0000001fff307819 */ /* 0x000fc6000001143d */
[----:B------:R-:W2:Y:S01]  /*b7a0*/  LDL R61, [R1+0x11c] ;  /* 0x00011c00013d7983 */ /* 0x000ea20000100800 */
[----:B-1----:R-:W-:Y:S02]  /*b7b0*/  SHF.R.S32.HI R12, RZ, 0x1f, R35 ;  /* 0x0000001fff0c7819 */ /* 0x002fe40000011423 */
[----:B------:R-:W-:-:S03]  /*b7c0*/  SHF.R.S32.HI R13, RZ, 0x1f, R25 ;  /* 0x0000001fff0d7819 */ /* 0x000fc60000011419 */
[----:B------:R0:W-:Y:S01]  /*b7d0*/  STL [R1], R12 ;  /* 0x0000000c01007387 */ /* 0x0001e20000100800 */
[----:B------:R-:W-:-:S03]  /*b7e0*/  SHF.R.S32.HI R14, RZ, 0x1f, R36 ;  /* 0x0000001fff0e7819 */ /* 0x000fc60000011424 */
[----:B------:R1:W-:Y:S01]  /*b7f0*/  STL [R1+0x4], R13 ;  /* 0x0000040d01007387 */ /* 0x0003e20000100800 */
[----:B0-----:R-:W-:-:S03]  /*b800*/  SHF.R.S32.HI R12, RZ, 0x1f, R24 ;  /* 0x0000001fff0c7819 */ /* 0x001fc60000011418 */
[----:B------:R0:W-:Y:S01]  /*b810*/  STL [R1+0x8], R14 ;  /* 0x0000080e01007387 */ /* 0x0001e20000100800 */
[----:B-1----:R-:W-:-:S03]  /*b820*/  SHF.R.S32.HI R13, RZ, 0x1f, R37 ;  /* 0x0000001fff0d7819 */ /* 0x002fc60000011425 */
[----:B------:R1:W-:Y:S01]  /*b830*/  STL [R1+0xc], R12 ;  /* 0x00000c0c01007387 */ /* 0x0003e20000100800 */
[----:B0-----:R-:W-:-:S03]  /*b840*/  SHF.R.S32.HI R14, RZ, 0x1f, R23 ;  /* 0x0000001fff0e7819 */ /* 0x001fc60000011417 */
[----:B------:R0:W-:Y:S01]  /*b850*/  STL [R1+0x10], R13 ;  /* 0x0000100d01007387 */ /* 0x0001e20000100800 */
[----:B-1----:R-:W-:-:S03]  /*b860*/  SHF.R.S32.HI R12, RZ, 0x1f, R38 ;  /* 0x0000001fff0c7819 */ /* 0x002fc60000011426 */
[----:B------:R1:W-:Y:S04]  /*b870*/  STL [R1+0x14], R14 ;  /* 0x0000140e01007387 */ /* 0x0003e80000100800 */
[----:B------:R1:W-:Y:S01]  /*b880*/  STL [R1+0x18], R12 ;  /* 0x0000180c01007387 */ /* 0x0003e20000100800 */
[----:B0-----:R-:W-:Y:S02]  /*b890*/  SHF.R.S32.HI R13, RZ, 0x1f, R22 ;  /* 0x0000001fff0d7819 */ /* 0x001fe40000011416 */
[----:B-1----:R-:W-:-:S03]  /*b8a0*/  SHF.R.S32.HI R14, RZ, 0x1f, R39 ;  /* 0x0000001fff0e7819 */ /* 0x002fc60000011427 */
[----:B------:R0:W-:Y:S01]  /*b8b0*/  STL [R1+0x1c], R13 ;  /* 0x00001c0d01007387 */ /* 0x0001e20000100800 */
[----:B------:R-:W-:-:S03]  /*b8c0*/  SHF.R.S32.HI R12, RZ, 0x1f, R0 ;  /* 0x0000001fff0c7819 */ /* 0x000fc60000011400 */
[----:B------:R-:W-:Y:S01]  /*b8d0*/  STL [R1+0x20], R14 ;  /* 0x0000200e01007387 */ /* 0x000fe20000100800 */
[----:B------:R-:W-:-:S03]  /*b8e0*/  SHF.R.S32.HI R0, RZ, 0x1f, R40 ;  /* 0x0000001fff007819 */ /* 0x000fc60000011428 */
[----:B------:R1:W-:Y:S01]  /*b8f0*/  STL [R1+0x24], R12 ;  /* 0x0000240c01007387 */ /* 0x0003e20000100800 */
[----:B0-----:R-:W-:-:S05]  /*b900*/  SHF.R.S32.HI R13, RZ, 0x1f, R21 ;  /* 0x0000001fff0d7819 */ /* 0x001fca0000011415 */
[----:B------:R-:W-:Y:S01]  /*b910*/  STL [R1+0x28], R13 ;  /* 0x0000280d01007387 */ /* 0x000fe20000100800 */
[----:B-1----:R-:W-:Y:S02]  /*b920*/  SHF.R.S32.HI R12, RZ, 0x1f, R3 ;  /* 0x0000001fff0c7819 */ /* 0x002fe40000011403 */
[----:B------:R-:W-:Y:S01]  /*b930*/  SHF.R.S32.HI R3, RZ, 0x1f, R20 ;  /* 0x0000001fff037819 */ /* 0x000fe20000011414 */
[----:B------:R0:W-:Y:S04]  /*b940*/  STL [R1+0x3c], R0 ;  /* 0x00003c0001007387 */ /* 0x0001e80000100800 */
[----:B------:R1:W-:Y:S04]  /*b950*/  STL [R1+0x40], R12 ;  /* 0x0000400c01007387 */ /* 0x0003e80000100800 */
[----:B------:R1:W-:Y:S01]  /*b960*/  STL [R1+0x50], R3 ;  /* 0x0000500301007387 */ /* 0x0003e20000100800 */
[----:B0-----:R-:W-:-:S02]  /*b970*/  SHF.R.S32.HI R0, RZ, 0x1f, R43 ;  /* 0x0000001fff007819 */ /* 0x001fc4000001142b */
[----:B-1----:R-:W-:-:S03]  /*b980*/  SHF.R.S32.HI R12, RZ, 0x1f, R17 ;  /* 0x0000001fff0c7819 */ /* 0x002fc60000011411 */
[----:B------:R0:W-:Y:S01]  /*b990*/  STL [R1+0x54], R0 ;  /* 0x0000540001007387 */ /* 0x0001e20000100800 */
[----:B------:R-:W-:-:S03]  /*b9a0*/  SHF.R.S32.HI R3, RZ, 0x1f, R18 ;  /* 0x0000001fff037819 */ /* 0x000fc60000011412 */
[----:B------:R1:W-:Y:S04]  /*b9b0*/  STL [R1+0x5c], R12 ;  /* 0x00005c0c01007387 */ /* 0x0003e80000100800 */
[----:B------:R-:W2:Y:S01]  /*b9c0*/  LDL R32, [R1+0x90] ;  /* 0x0000900001207983 */ /* 0x000ea20000100800 */
[----:B0-----:R-:W-:-:S03]  /*b9d0*/  SHF.R.S32.HI R0, RZ, 0x1f, R19 ;  /* 0x0000001fff007819 */ /* 0x001fc60000011413 */
[----:B------:R-:W-:Y:S04]  /*b9e0*/  STL [R1+0x60], R3 ;  /* 0x0000600301007387 */ /* 0x000fe80000100800 */
[----:B-1----:R-:W3:Y:S04]  /*b9f0*/  LDL R12, [R1+0x8c] ;  /* 0x00008c00010c7983 */ /* 0x002ee80000100800 */
[----:B------:R0:W-:Y:S04]  /*ba00*/  STL [R1+0x64], R0 ;  /* 0x0000640001007387 */ /* 0x0001e80000100800 */
[----:B------:R-:W4:Y:S04]  /*ba10*/  LDL R31, [R1+0x88] ;  /* 0x00008800011f7983 */ /* 0x000f280000100800 */
[----:B------:R-:W5:Y:S04]  /*ba20*/  LDL R13, [R1+0x84] ;  /* 0x00008400010d7983 */ /* 0x000f680000100800 */
        /* <DEDUP_REMOVED lines=18> */
[----:B0-----:R-:W5:Y:S04]  /*bb50*/  LDL R0, [R1+0x188] ;  /* 0x0001880001007983 */ /* 0x001f680000100800 */
[----:B------:R-:W5:Y:S04]  /*bb60*/  LDL R21, [R1+0x18c] ;  /* 0x00018c0001157983 */ /* 0x000f680000100800 */
[----:B------:R-:W5:Y:S04]  /*bb70*/  LDL R40, [R1+0x194] ;  /* 0x0001940001287983 */ /* 0x000f680000100800 */
[----:B------:R-:W5:Y:S04]  /*bb80*/  LDL R3, [R1+0x19c] ;  /* 0x00019c0001037983 */ /* 0x000f680000100800 */
[----:B------:R-:W5:Y:S04]  /*bb90*/  LDL R20, [R1+0x1a0] ;  /* 0x0001a00001147983 */ /* 0x000f680000100800 */
[----:B------:R-:W5:Y:S04]  /*bba0*/  LDL R43, [R1+0x1a8] ;  /* 0x0001a800012b7983 */ /* 0x000f680000100800 */
[----:B------:R-:W5:Y:S04]  /*bbb0*/  LDL R17, [R1+0x1ac] ;  /* 0x0001ac0001117983 */ /* 0x000f680000100800 */
[----:B------:R-:W5:Y:S04]  /*bbc0*/  LDL R18, [R1+0x1b4] ;  /* 0x0001b40001127983 */ /* 0x000f680000100800 */
[----:B------:R-:W5:Y:S01]  /*bbd0*/  LDL R19, [R1+0x1bc] ;  /* 0x0001bc0001137983 */ /* 0x000f620000100800 */
[----:B--2---:R-:W-:-:S05]  /*bbe0*/  SHF.R.S32.HI R32, RZ, 0x1f, R32 ;  /* 0x0000001fff207819 */ /* 0x004fca0000011420 */
[----:B------:R4:W-:Y:S01]  /*bbf0*/  STL [R1+0x68], R32 ;  /* 0x0000682001007387 */ /* 0x0009e20000100800 */
[----:B---3--:R-:W-:-:S05]  /*bc00*/  SHF.R.S32.HI R12, RZ, 0x1f, R12 ;  /* 0x0000001fff0c7819 */ /* 0x008fca000001140c */
[----:B------:R0:W-:Y:S01]  /*bc10*/  STL [R1+0x6c], R12 ;  /* 0x00006c0c01007387 */ /* 0x0001e20000100800 */
[----:B----4-:R-:W-:Y:S02]  /*bc20*/  SHF.R.S32.HI R32, RZ, 0x1f, R31 ;  /* 0x0000001fff207819 */ /* 0x010fe4000001141f */
[----:B-----5:R-:W-:-:S03]  /*bc30*/  SHF.R.S32.HI R31, RZ, 0x1f, R13 ;  /* 0x0000001fff1f7819 */ /* 0x020fc6000001140d */
[----:B------:R-:W-:Y:S01]  /*bc40*/  STL [R1+0x124], R32 ;  /* 0x0001242001007387 */ /* 0x000fe20000100800 */
[----:B0-----:R-:W-:-:S03]  /*bc50*/  SHF.R.S32.HI R12, RZ, 0x1f, R30 ;  /* 0x0000001fff0c7819 */ /* 0x001fc6000001141e */
[----:B------:R-:W-:Y:S01]  /*bc60*/  STL [R1+0x12c], R31 ;  /* 0x00012c1f01007387 */ /* 0x000fe20000100800 */
[----:B------:R-:W-:-:S03]  /*bc70*/  SHF.R.S32.HI R13, RZ, 0x1f, R14 ;  /* 0x0000001fff0d7819 */ /* 0x000fc6000001140e */
[----:B------:R0:W-:Y:S01]  /*bc80*/  STL [R1+0x138], R12 ;  /* 0x0001380c01007387 */ /* 0x0001e20000100800 */
        /* <DEDUP_REMOVED lines=14> */
[----:B--2---:R-:W-:-:S03]  /*bd70*/  SHF.R.S32.HI R12, RZ, 0x1f, R35 ;  /* 0x0000001fff0c7819 */ /* 0x004fc60000011423 */
        /* <DEDUP_REMOVED lines=18> */
[----:B------:R-:W-:Y:S01]  /*bea0*/  STL [R1+0x1f0], R14 ;  /* 0x0001f00e01007387 */ /* 0x000fe20000100800 */
[----:B------:R-:W-:-:S03]  /*beb0*/  SHF.R.S32.HI R0, RZ, 0x1f, R40 ;  /* 0x0000001fff007819 */ /* 0x000fc60000011428 */
[----:B------:R1:W-:Y:S01]  /*bec0*/  STL [R1+0x1fc], R12 ;  /* 0x0001fc0c01007387 */ /* 0x0003e20000100800 */
[----:B0-----:R-:W-:-:S05]  /*bed0*/  SHF.R.S32.HI R13, RZ, 0x1f, R21 ;  /* 0x0000001fff0d7819 */ /* 0x001fca0000011415 */
[----:B------:R-:W-:Y:S01]  /*bee0*/  STL [R1+0x204], R13 ;  /* 0x0002040d01007387 */ /* 0x000fe20000100800 */
[----:B-1----:R-:W-:-:S03]  /*bef0*/  SHF.R.S32.HI R12, RZ, 0x1f, R3 ;  /* 0x0000001fff0c7819 */ /* 0x002fc60000011403 */
        /* <DEDUP_REMOVED lines=10> */
[----:B0-----:R-:W2:Y:S04]  /*bfa0*/  LDL R12, [R1+0x1c0] ;  /* 0x0001c000010c7983 */ /* 0x001ea80000100800 */
[----:B------:R-:W-:Y:S04]  /*bfb0*/  STL [R1+0x244], R3 ;  /* 0x0002440301007387 */ /* 0x000fe80000100800 */
[----:B------:R-:W3:Y:S04]  /*bfc0*/  LDL R32, [R1+0x1c8] ;  /* 0x0001c80001207983 */ /* 0x000ee80000100800 */
        /* <DEDUP_REMOVED lines=32> */
[----:B---3--:R-:W-:-:S03]  /*c1d0*/  SHF.R.S32.HI R32, RZ, 0x1f, R32 ;  /* 0x0000001fff207819 */ /* 0x008fc60000011420 */
[----:B0-----:R-:W2:Y:S01]  /*c1e0*/  LDL.LU R12, [R1+0x15f4] ;  /* 0x0015f400010c7983 */ /* 0x001ea20000300800 */
[----:B----4-:R-:W-:-:S03]  /*c1f0*/  SHF.R.S32.HI R13, RZ, 0x1f, R13 ;  /* 0x0000001fff0d7819 */ /* 0x010fc6000001140d */
[----:B------:R0:W-:Y:S01]  /*c200*/  STL [R1+0x268], R32 ;  /* 0x0002682001007387 */ /* 0x0001e20000100800 */
[----:B-----5:R-:W-:Y:S02]  /*c210*/  SHF.R.S32.HI R31, RZ, 0x1f, R31 ;  /* 0x0000001fff1f7819 */ /* 0x020fe4000001141f */
[----:B------:R-:W-:Y:S01]  /*c220*/  SHF.R.S32.HI R14, RZ, 0x1f, R14 ;  /* 0x0000001fff0e7819 */ /* 0x000fe2000001140e */
[----:B0-----:R-:W3:Y:S01]  /*c230*/  LDL.LU R32, [R1+0x15f0] ;  /* 0x0015f00001207983 */ /* 0x001ee20000300800 */
[----:B------:R-:W-:-:S03]  /*c240*/  SHF.R.S32.HI R30, RZ, 0x1f, R30 ;  /* 0x0000001fff1e7819 */ /* 0x000fc6000001141e */
[----:B------:R0:W-:Y:S01]  /*c250*/  STL [R1+0x270], R13 ;  /* 0x0002700d01007387 */ /* 0x0001e20000100800 */
[----:B------:R-:W-:Y:S02]  /*c260*/  SHF.R.S32.HI R15, RZ, 0x1f, R15 ;  /* 0x0000001fff0f7819 */ /* 0x000fe4000001140f */
[----:B------:R-:W-:Y:S01]  /*c270*/  SHF.R.S32.HI R29, RZ, 0x1f, R29 ;  /* 0x0000001fff1d7819 */ /* 0x000fe2000001141d */
[----:B0-----:R-:W4:Y:S04]  /*c280*/  LDL.LU R13, [R1+0x15ec] ;  /* 0x0015ec00010d7983 */ /* 0x001f280000300800 */
[----:B------:R0:W-:Y:S01]  /*c290*/  STL [R1+0x27c], R31 ;  /* 0x00027c1f01007387 */ /* 0x0001e20000100800 */
[----:B------:R-:W-:Y:S02]  /*c2a0*/  SHF.R.S32.HI R16, RZ, 0x1f, R16 ;  /* 0x0000001fff107819 */ /* 0x000fe40000011410 */
[----:B------:R-:W-:Y:S01]  /*c2b0*/  SHF.R.S32.HI R28, RZ, 0x1f, R28 ;  /* 0x0000001fff1c7819 */ /* 0x000fe2000001141c */
[----:B0-----:R-:W5:Y:S04]  /*c2c0*/  LDL.LU R31, [R1+0x15e8] ;  /* 0x0015e800011f7983 */ /* 0x001f680000300800 */
[----:B------:R0:W-:Y:S01]  /*c2d0*/  STL [R1+0x288], R14 ;  /* 0x0002880e01007387 */ /* 0x0001e20000100800 */
[----:B------:R-:W-:-:S03]  /*c2e0*/  SHF.R.S32.HI R34, RZ, 0x1f, R34 ;  /* 0x0000001fff227819 */ /* 0x000fc60000011422 */
[----:B0-----:R-:W2:Y:S04]  /*c2f0*/  LDL.LU R14, [R1+0x15e4] ;  /* 0x0015e400010e7983 */ /* 0x001ea80000300800 */
        /* <DEDUP_REMOVED lines=60> */
[----:B------:R0:W-:Y:S04]  /*c6c0*/  STL [R1+0x2f0], R3 ;  /* 0x0002f00301007387 */ /* 0x0001e80000100800 */
        /* <DEDUP_REMOVED lines=8> */
[----:B0-----:R-:W3:Y:S04]  /*c750*/  LDL.LU R18, [R1+0x1580] ;  /* 0x0015800001127983 */ /* 0x001ee80000300800 */
[----:B------:R0:W-:Y:S04]  /*c760*/  STL [R1+0x304], R19 ;  /* 0x0003041301007387 */ /* 0x0001e80000100800 */
[----:B0-----:R-:W4:Y:S01]  /*c770*/  LDL.LU R19, [R1+0x157c] ;  /* 0x00157c0001137983 */ /* 0x001f220000300800 */
[----:B--2---:R-:W-:-:S02]  /*c780*/  SHF.R.S32.HI R17, RZ, 0x1f, R17 ;  /* 0x0000001fff117819 */ /* 0x004fc40000011411 */
[----:B---3--:R-:W-:Y:S02]  /*c790*/  SHF.R.S32.HI R18, RZ, 0x1f, R18 ;  /* 0x0000001fff127819 */ /* 0x008fe40000011412 */
[----:B----4-:R-:W-:-:S05]  /*c7a0*/  SHF.R.S32.HI R19, RZ, 0x1f, R19 ;  /* 0x0000001fff137819 */ /* 0x010fca0000011413 */
[----:B------:R0:W-:Y:S04]  /*c7b0*/  STL [R1+0x308], R19 ;  /* 0x0003081301007387 */ /* 0x0001e80000100800 */
[----:B0-----:R-:W2:Y:S04]  /*c7c0*/  LDL.LU R19, [R1+0x1578] ;  /* 0x0015780001137983 */ /* 0x001ea80000300800 */
[----:B------:R0:W-:Y:S04]  /*c7d0*/  STL [R1+0x30c], R18 ;  /* 0x00030c1201007387 */ /* 0x0001e80000100800 */
[----:B0-----:R-:W3:Y:S04]  /*c7e0*/  LDL.LU R18, [R1+0x1574] ;  /* 0x0015740001127983 */ /* 0x001ee80000300800 */
[----:B------:R0:W-:Y:S04]  /*c7f0*/  STL [R1+0x310], R17 ;  /* 0x0003101101007387 */ /* 0x0001e80000100800 */
[----:B0-----:R-:W4:Y:S01]  /*c800*/  LDL.LU R17, [R1+0x1570] ;  /* 0x0015700001117983 */ /* 0x001f220000300800 */
[----:B------:R-:W-:-:S05]  /*c810*/  SHF.R.S32.HI R3, RZ, 0x1f, R3 ;  /* 0x0000001fff037819 */ /* 0x000fca0000011403 */
[----:B------:R4:W-:Y:S02]  /*c820*/  STL [R1+0x314], R3 ;  /* 0x0003140301007387 */ /* 0x0009e40000100800 */
[----:B----4-:R-:W-:-:S05]  /*c830*/  IADD3 R3, P2, PT, R20, R17, RZ ;  /* 0x0000001114037210 */ /* 0x010fca0007f5e0ff */
[----:B------:R0:W-:Y:S04]  /*c840*/  STL [R1+0x1498], R3 ;  /* 0x0014980301007387 */ /* 0x0001e80000100800 */
[----:B0-----:R-:W4:Y:S02]  /*c850*/  LDL.LU R3, [R1+0x156c] ;  /* 0x00156c0001037983 */ /* 0x001f240000300800 */
[----:B----4-:R-:W-:-:S05]  /*c860*/  IADD3 R20, P5, PT, R20, R3, RZ ;  /* 0x0000000314147210 */ /* 0x010fca0007fbe0ff */
[----:B------:R0:W-:Y:S02]  /*c870*/  STL [R1+0x1494], R20 ;  /* 0x0014941401007387 */ /* 0x0001e40000100800 */
[C---:B0-----:R-:W-:Y:S02]  /*c880*/  IADD3 R20, P1, PT, R21.reuse, R17, RZ ;  /* 0x0000001115147210 */ /* 0x041fe40007f3e0ff */
[----:B------:R-:W-:-:S03]  /*c890*/  IADD3 R21, P0, PT, R21, R3, RZ ;  /* 0x0000000315157210 */ /* 0x000fc60007f1e0ff */
[----:B------:R0:W-:Y:S04]  /*c8a0*/  STL [R1+0x1490], R20 ;  /* 0x0014901401007387 */ /* 0x0001e80000100800 */
[----:B------:R1:W-:Y:S01]  /*c8b0*/  STL [R1+0x1488], R21 ;  /* 0x0014881501007387 */ /* 0x0003e20000100800 */
[C---:B0-----:R-:W-:Y:S02]  /*c8c0*/  IADD3 R20, P4, PT, R22.reuse, R17, RZ ;  /* 0x0000001116147210 */ /* 0x041fe40007f9e0ff */
[----:B-1----:R-:W-:Y:S01]  /*c8d0*/  IADD3 R21, P3, PT, R22, R3, RZ ;  /* 0x0000000316157210 */ /* 0x002fe20007f7e0ff */
[----:B--2---:R-:W-:Y:S02]  /*c8e0*/  IMAD.X R22, R43, 0x1, R19, P2 ;  /* 0x000000012b167824 */ /* 0x004fe400010e0613 */
[----:B------:R0:W-:Y:S04]  /*c8f0*/  STL [R1+0x148c], R20 ;  /* 0x00148c1401007387 */ /* 0x0001e80000100800 */
[----:B------:R3:W-:Y:S01]  /*c900*/  STL [R1+0x1478], R21 ;  /* 0x0014781501007387 */ /* 0x0007e20000100800 */
[----:B0-----:R-:W-:-:S03]  /*c910*/  IADD3 R20, P6, PT, R23, R17, RZ ;  /* 0x0000001117147210 */ /* 0x001fc60007fde0ff */
[----:B------:R0:W-:Y:S01]  /*c920*/  STL [R1+0x1480], R22 ;  /* 0x0014801601007387 */ /* 0x0001e20000100800 */
[----:B---3--:R-:W-:-:S03]  /*c930*/  IMAD.X R21, R43, 0x1, R18, P5 ;  /* 0x000000012b157824 */ /* 0x008fc600028e0612 */
[----:B------:R1:W-:Y:S01]  /*c940*/  STL [R1+0x147c], R20 ;  /* 0x00147c1401007387 */ /* 0x0003e20000100800 */
[----:B0-----:R-:W-:-:S03]  /*c950*/  IADD3 R22, P5, PT, R23, R3, RZ ;  /* 0x0000000317167210 */ /* 0x001fc60007fbe0ff */
[----:B------:R0:W-:Y:S01]  /*c960*/  STL [R1+0x1484], R21 ;  /* 0x0014841501007387 */ /* 0x0001e20000100800 */
[----:B-1----:R-:W-:-:S03]  /*c970*/  IADD3 R20, P2, PT, R24, R17, RZ ;  /* 0x0000001118147210 */ /* 0x002fc60007f5e0ff */
[----:B------:R1:W-:Y:S04]  /*c980*/  STL [R1+0x1470], R22 ;  /* 0x0014701601007387 */ /* 0x0003e80000100800 */
[----:B------:R2:W-:Y:S01]  /*c990*/  STL [R1+0x1474], R20 ;  /* 0x0014741401007387 */ /* 0x0005e20000100800 */
[----:B0-----:R-:W-:Y:S01]  /*c9a0*/  IMAD.X R21, R40, 0x1, R19, P1 ;  /* 0x0000000128157824 */ /* 0x001fe200008e0613 */
[----:B-1----:R-:W-:-:S04]  /*c9b0*/  IADD3 R22, P1, PT, R24, R3, RZ ;  /* 0x0000000318167210 */ /* 0x002fc80007f3e0ff */
[----:B------:R0:W-:Y:S01]  /*c9c0*/  STL [R1+0x146c], R21 ;  /* 0x00146c1501007387 */ /* 0x0001e20000100800 */
[----:B--2---:R-:W-:-:S03]  /*c9d0*/  IMAD.X R20, R40, 0x1, R18, P0 ;  /* 0x0000000128147824 */ /* 0x004fc600000e0612 */
[----:B------:R1:W-:Y:S04]  /*c9e0*/  STL [R1+0x1464], R22 ;  /* 0x0014641601007387 */ /* 0x0003e80000100800 */
[----:B------:R2:W-:Y:S01]  /*c9f0*/  STL [R1+0x145c], R20 ;  /* 0x00145c1401007387 */ /* 0x0005e20000100800 */
[----:B0-----:R-:W-:Y:S01]  /*ca00*/  IADD3 R21, P0, PT, R25, R17, RZ ;  /* 0x0000001119157210 */ /* 0x001fe20007f1e0ff */
[----:B-1----:R-:W-:-:S04]  /*ca10*/  IMAD.X R22, R39, 0x1, R19, P4 ;  /* 0x0000000127167824 */ /* 0x002fc800020e0613 */
[----:B------:R0:W-:Y:S01]  /*ca20*/  STL [R1+0x1468], R21 ;  /* 0x0014681501007387 */ /* 0x0001e20000100800 */
[----:B--2---:R-:W-:-:S03]  /*ca30*/  IADD3 R20, P4, PT, R25, R3, RZ ;  /* 0x0000000319147210 */ /* 0x004fc60007f9e0ff */
        /* <DEDUP_REMOVED lines=18> */
[----:B0-----:R-:W2:Y:S04]  /*cb60*/  LDL.LU R21, [R1+0x2c] ;  /* 0x00002c0001157983 */ /* 0x001ea80000300800 */
[----:B------:R0:W-:Y:S04]  /*cb70*/  STL [R1+0x1434], R22 ;  /* 0x0014341601007387 */ /* 0x0001e80000100800 */
[----:B------:R1:W-:Y:S01]  /*cb80*/  STL [R1+0x142c], R20 ;  /* 0x00142c1401007387 */ /* 0x0003e20000100800 */
[----:B0-----:R-:W-:Y:S01]  /*cb90*/  IADD3 R22, P1, PT, R28, R17, RZ ;  /* 0x000000111c167210 */ /* 0x001fe20007f3e0ff */
[----:B-1----:R-:W-:-:S04]  /*cba0*/  IMAD.X R20, R36, 0x1, R19, P0 ;  /* 0x0000000124147824 */ /* 0x002fc800000e0613 */
[----:B------:R-:W-:Y:S04]  /*cbb0*/  STL [R1+0x1438], R22 ;  /* 0x0014381601007387 */ /* 0x000fe80000100800 */
[----:B------:R0:W-:Y:S04]  /*cbc0*/  STL [R1+0x1430], R20 ;  /* 0x0014301401007387 */ /* 0x0001e80000100800 */
[----:B0-----:R-:W3:Y:S01]  /*cbd0*/  LDL.LU R20, [R1+0x30] ;  /* 0x0000300001147983 */ /* 0x001ee20000300800 */
[----:B------:R-:W-:Y:S01]  /*cbe0*/  IADD3 R23, P0, PT, R28, R3, RZ ;  /* 0x000000031c177210 */ /* 0x000fe20007f1e0ff */
[----:B------:R-:W-:-:S02]  /*cbf0*/  IMAD.X R22, R36, 0x1, R18, P4 ;  /* 0x0000000124167824 */ /* 0x000fc400020e0612 */
[----:B------:R-:W-:Y:S02]  /*cc00*/  IMAD.X R24, R35, 0x1, R19, P3 ;  /* 0x0000000123187824 */ /* 0x000fe400018e0613 */
[----:B------:R0:W-:Y:S04]  /*cc10*/  STL [R1+0x1424], R23 ;  /* 0x0014241701007387 */ /* 0x0001e80000100800 */
[----:B------:R1:W-:Y:S01]  /*cc20*/  STL [R1+0x141c], R22 ;  /* 0x00141c1601007387 */ /* 0x0003e20000100800 */
[C---:B0-----:R-:W-:Y:S02]  /*cc30*/  IADD3 R23, P4, PT, R29.reuse, R17, RZ ;  /* 0x000000111d177210 */ /* 0x041fe40007f9e0ff */
[----:B-1----:R-:W-:-:S03]  /*cc40*/  IADD3 R22, P3, PT, R29, R3, RZ ;  /* 0x000000031d167210 */ /* 0x002fc60007f7e0ff */
[----:B------:R0:W-:Y:S04]  /*cc50*/  STL [R1+0x1428], R23 ;  /* 0x0014281701007387 */ /* 0x0001e80000100800 */
[----:B------:R1:W-:Y:S04]  /*cc60*/  STL [R1+0x1420], R24 ;  /* 0x0014201801007387 */ /* 0x0003e80000100800 */
[----:B------:R-:W4:Y:S01]  /*cc70*/  LDL.LU R40, [R1+0x34] ;  /* 0x0000340001287983 */ /* 0x000f220000300800 */
[----:B0-----:R-:W-:-:S03]  /*cc80*/  IMAD.X R23, R35, 0x1, R18, P6 ;  /* 0x0000000123177824 */ /* 0x001fc600030e0612 */
[----:B------:R0:W-:Y:S01]  /*cc90*/  STL [R1+0x1414], R22 ;  /* 0x0014141601007387 */ /* 0x0001e20000100800 */
[----:B-1----:R-:W-:-:S03]  /*cca0*/  IMAD.X R24, R34, 0x1, R19, P5 ;  /* 0x0000000122187824 */ /* 0x002fc600028e0613 */
[----:B------:R1:W-:Y:S01]  /*ccb0*/  STL [R1+0x140c], R23 ;  /* 0x00140c1701007387 */ /* 0x0003e20000100800 */
[C---:B0-----:R-:W-:Y:S02]  /*ccc0*/  IADD3 R22, P6, PT, R30.reuse, R17, RZ ;  /* 0x000000111e167210 */ /* 0x041fe40007fde0ff */
[----:B-1----:R-:W-:-:S03]  /*ccd0*/  IADD3 R23, P5, PT, R30, R3, RZ ;  /* 0x000000031e177210 */ /* 0x002fc60007fbe0ff */
[----:B------:R0:W-:Y:S04]  /*cce0*/  STL [R1+0x1418], R22 ;  /* 0x0014181601007387 */ /* 0x0001e80000100800 */
[----:B------:R1:W-:Y:S01]  /*ccf0*/  STL [R1+0x1410], R24 ;  /* 0x0014101801007387 */ /* 0x0003e20000100800 */
[----:B0-----:R-:W-:Y:S01]  /*cd00*/  IMAD.X R22, R34, 0x1, R18, P2 ;  /* 0x0000000122167824 */ /* 0x001fe200010e0612 */
[----:B-----5:R-:W-:Y:S02]  /*cd10*/  IADD3 R25, P2, PT, R31, R17, RZ ;  /* 0x000000111f197210 */ /* 0x020fe40007f5e0ff */
[----:B-1----:R-:W5:Y:S04]  /*cd20*/  LDL.LU R24, [R1+0x38] ;  /* 0x0000380001187983 */ /* 0x002f680000300800 */
[----:B------:R0:W-:Y:S04]  /*cd30*/  STL [R1+0x1404], R23 ;  /* 0x0014041701007387 */ /* 0x0001e80000100800 */
[----:B------:R1:W-:Y:S01]  /*cd40*/  STL [R1+0x13fc], R22 ;  /* 0x0013fc1601007387 */ /* 0x0003e20000100800 */
[----:B0-----:R-:W-:-:S03]  /*cd50*/  IMAD.X R23, R16, 0x1, R19, P1 ;  /* 0x0000000110177824 */ /* 0x001fc600008e0613 */
[----:B------:R-:W-:Y:S01]  /*cd60*/  STL [R1+0x1408], R25 ;  /* 0x0014081901007387 */ /* 0x000fe20000100800 */
[----:B-1----:R-:W-:-:S03]  /*cd70*/  IADD3 R22, P1, PT, R31, R3, RZ ;  /* 0x000000031f167210 */ /* 0x002fc60007f3e0ff */
[----:B------:R0:W-:Y:S01]  /*cd80*/  STL [R1+0x1400], R23 ;  /* 0x0014001701007387 */ /* 0x0001e20000100800 */
[----:B------:R-:W-:-:S03]  /*cd90*/  IMAD.X R16, R16, 0x1, R18, P0 ;  /* 0x0000000110107824 */ /* 0x000fc600000e0612 */
[----:B0-----:R-:W5:Y:S01]  /*cda0*/  LDL.LU R23, [R1+0x44] ;  /* 0x0000440001177983 */ /* 0x001f620000300800 */
[----:B------:R-:W-:-:S03]  /*cdb0*/  IADD3 R25, P0, PT, R32, R17, RZ ;  /* 0x0000001120197210 */ /* 0x000fc60007f1e0ff */
[----:B------:R0:W-:Y:S01]  /*cdc0*/  STL [R1+0x13f4], R22 ;  /* 0x0013f41601007387 */ /* 0x0001e20000100800 */
[----:B------:R-:W-:-:S03]  /*cdd0*/  IMAD R33, R33, UR10, RZ ;  /* 0x0000000a21217c24 */ /* 0x000fc6000f8e02ff */
[----:B------:R1:W-:Y:S01]  /*cde0*/  STL [R1+0x13ec], R16 ;  /* 0x0013ec1001007387 */ /* 0x0003e20000100800 */
[----:B0-----:R-:W-:-:S03]  /*cdf0*/  IMAD.X R22, R15, 0x1, R19, P4 ;  /* 0x000000010f167824 */ /* 0x001fc600020e0613 */
[----:B------:R-:W-:Y:S01]  /*ce00*/  STL [R1+0x13f8], R25 ;  /* 0x0013f81901007387 */ /* 0x000fe20000100800 */
[----:B-1----:R-:W-:-:S03]  /*ce10*/  IADD3 R16, P4, PT, R32, R3, RZ ;  /* 0x0000000320107210 */ /* 0x002fc60007f9e0ff */
[----:B------:R0:W-:Y:S01]  /*ce20*/  STL [R1+0x13f0], R22 ;  /* 0x0013f01601007387 */ /* 0x0001e20000100800 */
[----:B------:R-:W-:-:S03]  /*ce30*/  IMAD.X R15, R15, 0x1, R18, P3 ;  /* 0x000000010f0f7824 */ /* 0x000fc600018e0612 */
[----:B------:R-:W5:Y:S04]  /*ce40*/  LDL.LU R43, [R1+0x48] ;  /* 0x00004800012b7983 */ /* 0x000f680000300800 */
[----:B------:R1:W-:Y:S01]  /*ce50*/  STL [R1+0x13e4], R16 ;  /* 0x0013e41001007387 */ /* 0x0003e20000100800 */
[----:B0-----:R-:W-:-:S03]  /*ce60*/  IADD3 R22, P3, PT, R33, R17, RZ ;  /* 0x0000001121167210 */ /* 0x001fc60007f7e0ff */
[----:B------:R0:W-:Y:S01]  /*ce70*/  STL [R1+0x13dc], R15 ;  /* 0x0013dc0f01007387 */ /* 0x0001e20000100800 */
[----:B-1----:R-:W-:-:S03]  /*ce80*/  IMAD.X R16, R14, 0x1, R19, P6 ;  /* 0x000000010e107824 */ /* 0x002fc600030e0613 */
[----:B------:R1:W-:Y:S01]  /*ce90*/  STL [R1+0x13e8], R22 ;  /* 0x0013e81601007387 */ /* 0x0003e20000100800 */
[----:B------:R-:W-:Y:S01]  /*cea0*/  IMAD.X R14, R14, 0x1, R18, P5 ;  /* 0x000000010e0e7824 */ /* 0x000fe200028e0612 */
[----:B0-----:R-:W-:Y:S02]  /*ceb0*/  IADD3 R15, P6, PT, R33, R3, RZ ;  /* 0x00000003210f7210 */ /* 0x001fe40007fde0ff */
[----:B------:R-:W-:Y:S04]  /*cec0*/  STL [R1+0x13e0], R16 ;  /* 0x0013e01001007387 */ /* 0x000fe80000100800 */
[----:B-1----:R-:W5:Y:S04]  /*ced0*/  LDL.LU R22, [R1+0x4c] ;  /* 0x00004c0001167983 */ /* 0x002f680000300800 */
[----:B------:R0:W-:Y:S04]  /*cee0*/  STL [R1+0xce0], R15 ;  /* 0x000ce00f01007387 */ /* 0x0001e80000100800 */
[----:B------:R1:W-:Y:S01]  /*cef0*/  STL [R1+0xcc4], R14 ;  /* 0x000cc40e01007387 */ /* 0x0003e20000100800 */
[----:B0-----:R-:W-:-:S02]  /*cf00*/  IMAD.X R15, R13, 0x1, R19, P2 ;  /* 0x000000010d0f7824 */ /* 0x001fc400010e0613 */
[----:B------:R-:W-:Y:S01]  /*cf10*/  IMAD.X R13, R13, 0x1, R18, P1 ;  /* 0x000000010d0d7824 */ /* 0x000fe200008e0612 */
[C---:B--2---:R-:W-:Y:S02]  /*cf20*/  IADD3 R16, P5, PT, R21.reuse, R17, RZ ;  /* 0x0000001115107210 */ /* 0x044fe40007fbe0ff */
[----:B-1----:R-:W-:-:S03]  /*cf30*/  IADD3 R14, P2, PT, R21, R3, RZ ;  /* 0x00000003150e7210 */ /* 0x002fc60007f5e0ff */
[----:B------:R-:W-:Y:S04]  /*cf40*/  STL [R1+0xce8], R16 ;  /* 0x000ce81001007387 */ /* 0x000fe80000100800 */
[----:B------:R-:W-:Y:S04]  /*cf50*/  STL [R1+0xcc8], R15 ;  /* 0x000cc80f01007387 */ /* 0x000fe80000100800 */
[----:B------:R-:W2:Y:S04]  /*cf60*/  LDL.LU R21, [R1+0x58] ;  /* 0x0000580001157983 */ /* 0x000ea80000300800 */
[----:B------:R0:W-:Y:S04]  /*cf70*/  STL [R1+0xcf0], R14 ;  /* 0x000cf00e01007387 */ /* 0x0001e80000100800 */
[----:B------:R1:W-:Y:S01]  /*cf80*/  STL [R1+0xccc], R13 ;  /* 0x000ccc0d01007387 */ /* 0x0003e20000100800 */
[----:B0-----:R-:W-:Y:S01]  /*cf90*/  IMAD.X R14, R12, 0x1, R19, P0 ;  /* 0x000000010c0e7824 */ /* 0x001fe200000e0613 */
[----:B---3--:R-:W-:-:S02]  /*cfa0*/  IADD3 R15, P1, PT, R20, R17, RZ ;  /* 0x00000011140f7210 */ /* 0x008fc40007f3e0ff */
[----:B-1----:R-:W-:-:S03]  /*cfb0*/  IADD3 R13, P0, PT, R20, R3, RZ ;  /* 0x00000003140d7210 */ /* 0x002fc60007f1e0ff */
[----:B------:R-:W-:Y:S04]  /*cfc0*/  STL [R1+0xcf8], R15 ;  /* 0x000cf80f01007387 */ /* 0x000fe80000100800 */
[----:B------:R-:W-:Y:S04]  /*cfd0*/  STL [R1+0xcd0], R14 ;  /* 0x000cd00e01007387 */ /* 0x000fe80000100800 */
[----:B------:R-:W3:Y:S01]  /*cfe0*/  LDL.LU R20, [R1+0x70] ;  /* 0x0000700001147983 */ /* 0x000ee20000300800 */
[----:B------:R-:W-:Y:S01]  /*cff0*/  SHF.R.S32.HI R11, RZ, 0x1f, R33 ;  /* 0x0000001fff0b7819 */ /* 0x000fe20000011421 */
[----:B------:R-:W-:-:S02]  /*d000*/  IMAD.X R12, R12, 0x1, R18, P4 ;  /* 0x000000010c0c7824 */ /* 0x000fc400020e0612 */
[----:B------:R0:W-:Y:S01]  /*d010*/  STL [R1+0xd00], R13 ;  /* 0x000d000d01007387 */ /* 0x0001e20000100800 */
[----:B------:R-:W-:-:S03]  /*d020*/  SHF.R.S32.HI R10, RZ, 0x1f, R10 ;  /* 0x0000001fff0a7819 */ /* 0x000fc6000001140a */
[----:B------:R1:W-:Y:S01]  /*d030*/  STL [R1+0xcd4], R12 ;  /* 0x000cd40c01007387 */ /* 0x0003e20000100800 */
[----:B0-----:R-:W-:Y:S01]  /*d040*/  IMAD.X R13, R11, 0x1, R19, P3 ;  /* 0x000000010b0d7824 */ /* 0x001fe200018e0613 */
[C---:B----4-:R-:W-:Y:S02]  /*d050*/  IADD3 R14, P4, PT, R40.reuse, R17, RZ ;  /* 0x00000011280e7210 */ /* 0x050fe40007f9e0ff */
[----:B-1----:R-:W-:-:S03]  /*d060*/  IADD3 R12, P3, PT, R40, R3, RZ ;  /* 0x00000003280c7210 */ /* 0x002fc60007f7e0ff */
[----:B------:R-:W-:Y:S01]  /*d070*/  STL [R1+0xd08], R14 ;  /* 0x000d080e01007387 */ /* 0x000fe20000100800 */
[----:B------:R-:W-:-:S03]  /*d080*/  IMAD.X R11, R11, 0x1, R18, P6 ;  /* 0x000000010b0b7824 */ /* 0x000fc600030e0612 */
[----:B------:R-:W-:Y:S04]  /*d090*/  STL [R1+0xcd8], R13 ;  /* 0x000cd80d01007387 */ /* 0x000fe80000100800 */
[----:B------:R-:W4:Y:S04]  /*d0a0*/  LDL.LU R40, [R1+0x78] ;  /* 0x0000780001287983 */ /* 0x000f280000300800 */
[----:B------:R0:W-:Y:S04]  /*d0b0*/  STL [R1+0xd10], R12 ;  /* 0x000d100c01007387 */ /* 0x0001e80000100800 */
[----:B------:R1:W-:Y:S01]  /*d0c0*/  STL [R1+0xcdc], R11 ;  /* 0x000cdc0b01007387 */ /* 0x0003e20000100800 */
[----:B0-----:R-:W-:Y:S01]  /*d0d0*/  IMAD.X R12, R10, 0x1, R19, P5 ;  /* 0x000000010a0c7824 */ /* 0x001fe200028e0613 */
[----:B-----5:R-:W-:-:S02]  /*d0e0*/  IADD3 R13, P6, PT, R24, R17, RZ ;  /* 0x00000011180d7210 */ /* 0x020fc40007fde0ff */
[----:B-1----:R-:W-:-:S03]  /*d0f0*/  IADD3 R11, P5, PT, R24, R3, RZ ;  /* 0x00000003180b7210 */ /* 0x002fc60007fbe0ff */
[----:B------:R-:W-:Y:S01]  /*d100*/  STL [R1+0xd18], R13 ;  /* 0x000d180d01007387 */ /* 0x000fe20000100800 */
[----:B------:R-:W-:-:S03]  /*d110*/  IMAD.X R10, R10, 0x1, R18, P2 ;  /* 0x000000010a0a7824 */ /* 0x000fc600010e0612 */
[----:B------:R-:W-:Y:S04]  /*d120*/  STL [R1+0xce4], R12 ;  /* 0x000ce40c01007387 */ /* 0x000fe80000100800 */
[----:B------:R-:W5:Y:S04]  /*d130*/  LDL.LU R24, [R1+0x80] ;  /* 0x0000800001187983 */ /* 0x000f680000300800 */
[----:B------:R0:W-:Y:S04]  /*d140*/  STL [R1+0xd20], R11 ;  /* 0x000d200b01007387 */ /* 0x0001e80000100800 */
[----:B------:R1:W-:Y:S01]  /*d150*/  STL [R1+0xcec], R10 ;  /* 0x000cec0a01007387 */ /* 0x0003e20000100800 */
[----:B0-----:R-:W-:Y:S01]  /*d160*/  IMAD.X R11, R9, 0x1, R19, P1 ;  /* 0x00000001090b7824 */ /* 0x001fe200008e0613 */
[----:B------:R-:W-:-:S02]  /*d170*/  IADD3 R12, P2, PT, R23, R17, RZ ;  /* 0x00000011170c7210 */ /* 0x000fc40007f5e0ff */
[----:B-1----:R-:W-:-:S03]  /*d180*/  IADD3 R10, P1, PT, R23, R3, RZ ;  /* 0x00000003170a7210 */ /* 0x002fc60007f3e0ff */
[----:B------:R-:W-:Y:S04]  /*d190*/  STL [R1+0xd28], R12 ;  /* 0x000d280c01007387 */ /* 0x000fe80000100800 */
[----:B------:R0:W-:Y:S04]  /*d1a0*/  STL [R1+0xcf4], R11 ;  /* 0x000cf40b01007387 */ /* 0x0001e80000100800 */
[----:B------:R-:W5:Y:S01]  /*d1b0*/  LDL.LU R23, [R1+0x98] ;  /* 0x0000980001177983 */ /* 0x000f620000300800 */
[----:B------:R-:W-:-:S03]  /*d1c0*/  IMAD.X R9, R9, 0x1, R18, P0 ;  /* 0x0000000109097824 */ /* 0x000fc600000e0612 */
[----:B------:R1:W-:Y:S01]  /*d1d0*/  STL [R1+0xd30], R10 ;  /* 0x000d300a01007387 */ /* 0x0003e20000100800 */
[----:B0-----:R-:W-:-:S03]  /*d1e0*/  IADD3 R11, P0, PT, R43, R17, RZ ;  /* 0x000000112b0b7210 */ /* 0x001fc60007f1e0ff */
[----:B------:R0:W-:Y:S01]  /*d1f0*/  STL [R1+0xcfc], R9 ;  /* 0x000cfc0901007387 */ /* 0x0001e20000100800 */
[----:B-1----:R-:W-:-:S03]  /*d200*/  IMAD.X R10, R8, 0x1, R19, P4 ;  /* 0x00000001080a7824 */ /* 0x002fc600020e0613 */
[----:B------:R-:W-:Y:S04]  /*d210*/  STL [R1+0xd38], R11 ;  /* 0x000d380b01007387 */ /* 0x000fe80000100800 */
[----:B------:R1:W-:Y:S01]  /*d220*/  STL [R1+0xd04], R10 ;  /* 0x000d040a01007387 */ /* 0x0003e20000100800 */
[----:B0-----:R-:W-:-:S03]  /*d230*/  IADD3 R9, P4, PT, R43, R3, RZ ;  /* 0x000000032b097210 */ /* 0x001fc60007f9e0ff */
[----:B------:R-:W5:Y:S01]  /*d240*/  LDL.LU R43, [R1+0xa0] ;  /* 0x0000a000012b7983 */ /* 0x000f620000300800 */
[----:B------:R-:W-:-:S03]  /*d250*/  IMAD.X R8, R8, 0x1, R18, P3 ;  /* 0x0000000108087824 */ /* 0x000fc600018e0612 */
[----:B------:R0:W-:Y:S04]  /*d260*/  STL [R1+0x13c0], R9 ;  /* 0x0013c00901007387 */ /* 0x0001e80000100800 */
[----:B------:R0:W-:Y:S01]  /*d270*/  STL [R1+0xd0c], R8 ;  /* 0x000d0c0801007387 */ /* 0x0001e20000100800 */
[----:B-1----:R-:W-:Y:S01]  /*d280*/  IADD3 R10, P3, PT, R22, R17, RZ ;  /* 0x00000011160a7210 */ /* 0x002fe20007f7e0ff */
[----:B0-----:R-:W-:-:S04]  /*d290*/  IMAD.X R9, R7, 0x1, R19, P6 ;  /* 0x0000000107097824 */ /* 0x001fc800030e0613 */
[----:B------:R-:W-:Y:S01]  /*d2a0*/  STL [R1+0x13cc], R10 ;  /* 0x0013cc0a01007387 */ /* 0x000fe20000100800 */
[----:B------:R-:W-:Y:S01]  /*d2b0*/  IADD3 R8, P6, PT, R22, R3, RZ ;  /* 0x0000000316087210 */ /* 0x000fe20007fde0ff */
[----:B------:R-:W-:Y:S02]  /*d2c0*/  IMAD.X R7, R7, 0x1, R18, P5 ;  /* 0x0000000107077824 */ /* 0x000fe400028e0612 */
[----:B------:R-:W-:Y:S04]  /*d2d0*/  STL [R1+0xd14], R9 ;  /* 0x000d140901007387 */ /* 0x000fe80000100800 */
[----:B------:R-:W5:Y:S04]  /*d2e0*/  LDL.LU R22, [R1+0xa4] ;  /* 0x0000a40001167983 */ /* 0x000f680000300800 */
        /* <DEDUP_REMOVED lines=19> */
[----:B------:R0:W-:Y:S04]  /*d420*/  STL [R1+0x13c8], R6 ;  /* 0x0013c80601007387 */ /* 0x0001e80000100800 */
[----:B------:R1:W-:Y:S01]  /*d430*/  STL [R1+0xd3c], R5 ;  /* 0x000d3c0501007387 */ /* 0x0003e20000100800 */
[----:B0-----:R-:W-:Y:S01]  /*d440*/  IMAD.X R6, R4, 0x1, R19, P3 ;  /* 0x0000000104067824 */ /* 0x001fe200018e0613 */
[C---:B----4-:R-:W-:Y:S02]  /*d450*/  IADD3 R7, P4, PT, R40.reuse, R17, RZ ;  /* 0x0000001128077210 */ /* 0x050fe40007f9e0ff */
[----:B-1----:R-:W-:Y:S01]  /*d460*/  IADD3 R5, P3, PT, R40, R3, RZ ;  /* 0x0000000328057210 */ /* 0x002fe20007f7e0ff */
[----:B------:R-:W-:Y:S02]  /*d470*/  IMAD.X R4, R4, 0x1, R18, P6 ;  /* 0x0000000104047824 */ /* 0x000fe400030e0612 */
[----:B------:R-:W-:Y:S04]  /*d480*/  STL [R1+0x13b8], R7 ;  /* 0x0013b80701007387 */ /* 0x000fe80000100800 */
[----:B------:R-:W-:Y:S04]  /*d490*/  STL [R1+0x13b4], R6 ;  /* 0x0013b40601007387 */ /* 0x000fe80000100800 */
[----:B------:R-:W4:Y:S04]  /*d4a0*/  LDL.LU R40, [R1+0xbc] ;  /* 0x0000bc0001287983 */ /* 0x000f280000300800 */
[----:B------:R0:W-:Y:S01]  /*d4b0*/  STL [R1+0x13bc], R5 ;  /* 0x0013bc0501007387 */ /* 0x0001e20000100800 */
[----:B------:R-:W-:-:S03]  /*d4c0*/  SHF.R.S32.HI R41, RZ, 0x1f, R41 ;  /* 0x0000001fff297819 */ /* 0x000fc60000011429 */
[----:B------:R1:W-:Y:S01]  /*d4d0*/  STL [R1+0xd40], R4 ;  /* 0x000d400401007387 */ /* 0x0003e20000100800 */
[----:B0-----:R-:W-:Y:S01]  /*d4e0*/  IMAD.X R5, R2, 0x1, R19, P5 ;  /* 0x0000000102057824 */ /* 0x001fe200028e0613 */
[C---:B-----5:R-:W-:Y:S02]  /*d4f0*/  IADD3 R6, P6, PT, R24.reuse, R17, RZ ;  /* 0x0000001118067210 */ /* 0x060fe40007fde0ff */
[----:B-1----:R-:W-:-:S03]  /*d500*/  IADD3 R4, P5, PT, R24, R3, RZ ;  /* 0x0000000318047210 */ /* 0x002fc60007fbe0ff */
[----:B------:R-:W-:Y:S01]  /*d510*/  STL [R1+0x13ac], R6 ;  /* 0x0013ac0601007387 */ /* 0x000fe20000100800 */
[----:B------:R-:W-:-:S03]  /*d520*/  IMAD.X R2, R2, 0x1, R18, P2 ;  /* 0x0000000102027824 */ /* 0x000fc600010e0612 */
[----:B------:R0:W-:Y:S04]  /*d530*/  STL [R1+0x13a8], R5 ;  /* 0x0013a80501007387 */ /* 0x0001e80000100800 */
[----:B------:R-:W5:Y:S04]  /*d540*/  LDL.LU R24, [R1+0xc0] ;  /* 0x0000c00001187983 */ /* 0x000f680000300800 */
[----:B------:R1:W-:Y:S01]  /*d550*/  STL [R1+0x13b0], R4 ;  /* 0x0013b00401007387 */ /* 0x0003e20000100800 */
[----:B0-----:R-:W-:-:S03]  /*d560*/  IMAD.X R5, R41, 0x1, R19, P1 ;  /* 0x0000000129057824 */ /* 0x001fc600008e0613 */
[----:B------:R0:W-:Y:S01]  /*d570*/  STL [R1+0xd44], R2 ;  /* 0x000d440201007387 */ /* 0x0001e20000100800 */
[C---:B-1----:R-:W-:Y:S02]  /*d580*/  IADD3 R4, P2, PT, R23.reuse, R17, RZ ;  /* 0x0000001117047210 */ /* 0x042fe40007f5e0ff */
[----:B0-----:R-:W-:-:S03]  /*d590*/  IADD3 R2, P1, PT, R23, R3, RZ ;  /* 0x0000000317027210 */ /* 0x001fc60007f3e0ff */
[----:B------:R0:W-:Y:S01]  /*d5a0*/  STL [R1+0xd64], R4 ;  /* 0x000d640401007387 */ /* 0x0001e20000100800 */
[----:B------:R-:W-:-:S03]  /*d5b0*/  SHF.R.S32.HI R42, RZ, 0x1f, R42 ;  /* 0x0000001fff2a7819 */ /* 0x000fc6000001142a */
[----:B------:R1:W-:Y:S04]  /*d5c0*/  STL [R1+0xd48], R5 ;  /* 0x000d480501007387 */ /* 0x0003e80000100800 */
[----:B------:R-:W5:Y:S01]  /*d5d0*/  LDL.LU R23, [R1+0xc8] ;  /* 0x0000c80001177983 */ /* 0x000f620000300800 */
[----:B0-----:R-:W-:-:S03]  /*d5e0*/  IMAD.X R4, R41, 0x1, R18, P0 ;  /* 0x0000000129047824 */ /* 0x001fc600000e0612 */
[----:B------:R0:W-:Y:S01]  /*d5f0*/  STL [R1+0xd6c], R2 ;  /* 0x000d6c0201007387 */ /* 0x0001e20000100800 */
[----:B-1----:R-:W-:-:S03]  /*d600*/  IMAD.X R5, R42, 0x1, R19, P4 ;  /* 0x000000012a057824 */ /* 0x002fc600020e0613 */
[----:B------:R1:W-:Y:S01]  /*d610*/  STL [R1+0xd4c], R4 ;  /* 0x000d4c0401007387 */ /* 0x0003e20000100800 */
[C---:B0-----:R-:W-:Y:S02]  /*d620*/  IADD3 R2, P0, PT, R43.reuse, R17, RZ ;  /* 0x000000112b027210 */ /* 0x041fe40007f1e0ff */
[----:B------:R-:W-:Y:S02]  /*d630*/  SHF.R.S32.HI R44, RZ, 0x1f, R44 ;  /* 0x0000001fff2c7819 */ /* 0x000fe4000001142c */
[----:B-1----:R-:W-:Y:S01]  /*d640*/  IADD3 R4, P4, PT, R43, R3, RZ ;  /* 0x000000032b047210 */ /* 0x002fe20007f9e0ff */
[----:B------:R0:W-:Y:S04]  /*d650*/  STL [R1+0xd74], R2 ;  /* 0x000d740201007387 */ /* 0x0001e80000100800 */
        /* <DEDUP_REMOVED lines=16> */
[C---:B--2---:R-:W-:Y:S02]  /*d760*/  IADD3 R2, P5, PT, R21.reuse, R17, RZ ;  /* 0x0000001115027210 */ /* 0x044fe40007fbe0ff */
[----:B0-----:R-:W-:-:S03]  /*d770*/  IADD3 R4, P2, PT, R21, R3, RZ ;  /* 0x0000000315047210 */ /* 0x001fc60007f5e0ff */
[----:B------:R0:W-:Y:S04]  /*d780*/  STL [R1+0xd94], R2 ;  /* 0x000d940201007387 */ /* 0x0001e80000100800 */
[----:B------:R3:W-:Y:S04]  /*d790*/  STL [R1+0xd60], R5 ;  /* 0x000d600501007387 */ /* 0x0007e80000100800 */
[----:B------:R-:W2:Y:S01]  /*d7a0*/  LDL.LU R21, [R1+0xe4] ;  /* 0x0000e40001157983 */ /* 0x000ea20000300800 */
[----:B0-----:R-:W-:-:S03]  /*d7b0*/  IMAD.X R2, R45, 0x1, R18, P1 ;  /* 0x000000012d027824 */ /* 0x001fc600008e0612 */
[----:B------:R-:W-:Y:S04]  /*d7c0*/  STL [R1+0xd9c], R4 ;  /* 0x000d9c0401007387 */ /* 0x000fe80000100800 */
[----:B------:R0:W-:Y:S01]  /*d7d0*/  STL [R1+0xd68], R2 ;  /* 0x000d680201007387 */ /* 0x0001e20000100800 */
[----:B---3--:R-:W-:Y:S01]  /*d7e0*/  IADD3 R5, P1, PT, R20, R17, RZ ;  /* 0x0000001114057210 */ /* 0x008fe20007f3e0ff */
[----:B0-----:R-:W-:Y:S01]  /*d7f0*/  IMAD.X R2, R46, 0x1, R19, P0 ;  /* 0x000000012e027824 */ /* 0x001fe200000e0613 */
[----:B------:R-:W-:-:S03]  /*d800*/  IADD3 R4, P0, PT, R20, R3, RZ ;  /* 0x0000000314047210 */ /* 0x000fc60007f1e0ff */
[----:B------:R-:W-:Y:S04]  /*d810*/  STL [R1+0xda4], R5 ;  /* 0x000da40501007387 */ /* 0x000fe80000100800 */
[----:B------:R-:W3:Y:S04]  /*d820*/  LDL.LU R20, [R1+0xfc] ;  /* 0x0000fc0001147983 */ /* 0x000ee80000300800 */
[----:B------:R0:W-:Y:S04]  /*d830*/  STL [R1+0xd70], R2 ;  /* 0x000d700201007387 */ /* 0x0001e80000100800 */
[----:B------:R1:W-:Y:S01]  /*d840*/  STL [R1+0xdac], R4 ;  /* 0x000dac0401007387 */ /* 0x0003e20000100800 */
[----:B0-----:R-:W-:Y:S01]  /*d850*/  IMAD.X R2, R46, 0x1, R18, P4 ;  /* 0x000000012e027824 */ /* 0x001fe200020e0612 */
[----:B----4-:R-:W-:Y:S01]  /*d860*/  IADD3 R5, P4, PT, R40, R17, RZ ;  /* 0x0000001128057210 */ /* 0x010fe20007f9e0ff */
[----:B-1----:R-:W-:-:S03]  /*d870*/  IMAD.X R4, R47, 0x1, R19, P3 ;  /* 0x000000012f047824 */ /* 0x002fc600018e0613 */
[----:B------:R0:W-:Y:S04]  /*d880*/  STL [R1+0xd78], R2 ;  /* 0x000d780201007387 */ /* 0x0001e80000100800 */
[----:B------:R-:W-:Y:S01]  /*d890*/  STL [R1+0xdb4], R5 ;  /* 0x000db40501007387 */ /* 0x000fe20000100800 */
[----:B0-----:R-:W-:-:S03]  /*d8a0*/  IADD3 R2, P3, PT, R40, R3, RZ ;  /* 0x0000000328027210 */ /* 0x001fc60007f7e0ff */
[----:B------:R-:W4:Y:S04]  /*d8b0*/  LDL.LU R40, [R1+0x100] ;  /* 0x0001000001287983 */ /* 0x000f280000300800 */
[----:B------:R0:W-:Y:S04]  /*d8c0*/  STL [R1+0xd80], R4 ;  /* 0x000d800401007387 */ /* 0x0001e80000100800 */
[----:B------:R1:W-:Y:S01]  /*d8d0*/  STL [R1+0xdbc], R2 ;  /* 0x000dbc0201007387 */ /* 0x0003e20000100800 */
[----:B0-----:R-:W-:Y:S01]  /*d8e0*/  IMAD.X R4, R47, 0x1, R18, P6 ;  /* 0x000000012f047824 */ /* 0x001fe200030e0612 */
[----:B-----5:R-:W-:Y:S01]  /*d8f0*/  IADD3 R5, P6, PT, R24, R17, RZ ;  /* 0x0000001118057210 */ /* 0x020fe20007fde0ff */
[----:B-1----:R-:W-:-:S03]  /*d900*/  IMAD.X R2, R48, 0x1, R19, P5 ;  /* 0x0000000130027824 */ /* 0x002fc600028e0613 */
[----:B------:R0:W-:Y:S01]  /*d910*/  STL [R1+0xd88], R4 ;  /* 0x000d880401007387 */ /* 0x0001e20000100800 */
[----:B------:R-:W-:-:S03]  /*d920*/  SHF.R.S32.HI R49, RZ, 0x1f, R49 ;  /* 0x0000001fff317819 */ /* 0x000fc60000011431 */
[----:B------:R-:W-:Y:S01]  /*d930*/  STL [R1+0xdc4], R5 ;  /* 0x000dc40501007387 */ /* 0x000fe20000100800 */
[----:B0-----:R-:W-:-:S03]  /*d940*/  IADD3 R4, P5, PT, R24, R3, RZ ;  /* 0x0000000318047210 */ /* 0x001fc60007fbe0ff */
[----:B------:R-:W5:Y:S04]  /*d950*/  LDL.LU R24, [R1+0x108] ;  /* 0x0001080001187983 */ /* 0x000f680000300800 */
[----:B------:R0:W-:Y:S04]  /*d960*/  STL [R1+0xd90], R2 ;  /* 0x000d900201007387 */ /* 0x0001e80000100800 */
[----:B------:R1:W-:Y:S01]  /*d970*/  STL [R1+0xdcc], R4 ;  /* 0x000dcc0401007387 */ /* 0x0003e20000100800 */
[----:B0-----:R-:W-:Y:S01]  /*d980*/  IMAD.X R2, R48, 0x1, R18, P2 ;  /* 0x0000000130027824 */ /* 0x001fe200010e0612 */
[----:B------:R-:W-:Y:S01]  /*d990*/  IADD3 R5, P2, PT, R23, R17, RZ ;  /* 0x0000001117057210 */ /* 0x000fe20007f5e0ff */
[----:B-1----:R-:W-:-:S03]  /*d9a0*/  IMAD.X R4, R49, 0x1, R19, P1 ;  /* 0x0000000131047824 */ /* 0x002fc600008e0613 */
[----:B------:R0:W-:Y:S04]  /*d9b0*/  STL [R1+0xd98], R2 ;  /* 0x000d980201007387 */ /* 0x0001e80000100800 */
[----:B------:R-:W-:Y:S01]  /*d9c0*/  STL [R1+0xdd4], R5 ;  /* 0x000dd40501007387 */ /* 0x000fe20000100800 */
[----:B0-----:R-:W-:-:S03]  /*d9d0*/  IADD3 R2, P1, PT, R23, R3, RZ ;  /* 0x0000000317027210 */ /* 0x001fc60007f3e0ff */
[----:B------:R-:W5:Y:S01]  /*d9e0*/  LDL.LU R23, [R1+0x110] ;  /* 0x0001100001177983 */ /* 0x000f620000300800 */
[----:B------:R-:W-:-:S03]  /*d9f0*/  SHF.R.S32.HI R50, RZ, 0x1f, R50 ;  /* 0x0000001fff327819 */ /* 0x000fc60000011432 */
[----:B------:R0:W-:Y:S04]  /*da00*/  STL [R1+0xda0], R4 ;  /* 0x000da00401007387 */ /* 0x0001e80000100800 */
[----:B------:R1:W-:Y:S01]  /*da10*/  STL [R1+0xddc], R2 ;  /* 0x000ddc0201007387 */ /* 0x0003e20000100800 */
[----:B0-----:R-:W-:Y:S01]  /*da20*/  IMAD.X R4, R49, 0x1, R18, P0 ;  /* 0x0000000131047824 */ /* 0x001fe200000e0612 */
[----:B------:R-:W-:Y:S01]  /*da30*/  IADD3 R5, P0, PT, R43, R17, RZ ;  /* 0x000000112b057210 */ /* 0x000fe20007f1e0ff */
[----:B-1----:R-:W-:-:S03]  /*da40*/  IMAD.X R2, R50, 0x1, R19, P4 ;  /* 0x0000000132027824 */ /* 0x002fc600020e0613 */
[----:B------:R0:W-:Y:S01]  /*da50*/  STL [R1+0xda8], R4 ;  /* 0x000da80401007387 */ /* 0x0001e20000100800 */
[----:B------:R-:W-:-:S03]  /*da60*/  SHF.R.S32.HI R51, RZ, 0x1f, R51 ;  /* 0x0000001fff337819 */ /* 0x000fc60000011433 */
[----:B------:R1:W-:Y:S01]  /*da70*/  STL [R1+0xde4], R5 ;  /* 0x000de40501007387 */ /* 0x0003e20000100800 */
[----:B0-----:R-:W-:-:S03]  /*da80*/  IADD3 R4, P4, PT, R43, R3, RZ ;  /* 0x000000032b047210 */ /* 0x001fc60007f9e0ff */
[----:B------:R-:W5:Y:S04]  /*da90*/  LDL.LU R43, [R1+0x114] ;  /* 0x00011400012b7983 */ /* 0x000f680000300800 */
[----:B------:R0:W-:Y:S01]  /*daa0*/  STL [R1+0xdb0], R2 ;  /* 0x000db00201007387 */ /* 0x0001e20000100800 */
[----:B-1----:R-:W-:-:S03]  /*dab0*/  IMAD.X R5, R51, 0x1, R19, P6 ;  /* 0x0000000133057824 */ /* 0x002fc600030e0613 */
[----:B------:R1:W-:Y:S01]  /*dac0*/  STL [R1+0xdec], R4 ;  /* 0x000dec0401007387 */ /* 0x0003e20000100800 */
[----:B0-----:R-:W-:Y:S01]  /*dad0*/  IMAD.X R2, R50, 0x1, R18, P3 ;  /* 0x0000000132027824 */ /* 0x001fe200018e0612 */
[----:B-1----:R-:W-:-:S04]  /*dae0*/  IADD3 R4, P3, PT, R22, R17, RZ ;  /* 0x0000001116047210 */ /* 0x002fc80007f7e0ff */
[----:B------:R0:W-:Y:S01]  /*daf0*/  STL [R1+0xdb8], R2 ;  /* 0x000db80201007387 */ /* 0x0001e20000100800 */
[----:B------:R-:W-:-:S03]  /*db00*/  SHF.R.S32.HI R52, RZ, 0x1f, R52 ;  /* 0x0000001fff347819 */ /* 0x000fc60000011434 */
[----:B------:R1:W-:Y:S04]  /*db10*/  STL [R1+0xdf4], R4 ;  /* 0x000df40401007387 */ /* 0x0003e80000100800 */
[----:B------:R-:W-:Y:S01]  /*db20*/  STL [R1+0xdc0], R5 ;  /* 0x000dc00501007387 */ /* 0x000fe20000100800 */
[----:B0-----:R-:W-:-:S03]  /*db30*/  IADD3 R2, P6, PT, R22, R3, RZ ;  /* 0x0000000316027210 */ /* 0x001fc60007fde0ff */
[----:B------:R-:W5:Y:S01]  /*db40*/  LDL.LU R22, [R1+0x11c] ;  /* 0x00011c0001167983 */ /* 0x000f620000300800 */
[----:B-1----:R-:W-:-:S03]  /*db50*/  IMAD.X R4, R51, 0x1, R18, P5 ;  /* 0x0000000133047824 */ /* 0x002fc600028e0612 */
[----:B------:R-:W-:Y:S04]  /*db60*/  STL [R1+0xdfc], R2 ;  /* 0x000dfc0201007387 */ /* 0x000fe80000100800 */
[----:B------:R0:W-:Y:S01]  /*db70*/  STL [R1+0xdc8], R4 ;  /* 0x000dc80401007387 */ /* 0x0001e20000100800 */
[----:B------:R-:W-:Y:S01]  /*db80*/  SHF.R.S32.HI R53, RZ, 0x1f, R53 ;  /* 0x0000001fff357819 */ /* 0x000fe20000011435 */
[----:B0-----:R-:W-:Y:S01]  /*db90*/  IMAD.X R4, R52, 0x1, R19, P2 ;  /* 0x0000000134047824 */ /* 0x001fe200010e0613 */
[C---:B--2---:R-:W-:Y:S02]  /*dba0*/  IADD3 R2, P5, PT, R21.reuse, R17, RZ ;  /* 0x0000001115027210 */ /* 0x044fe40007fbe0ff */
[----:B------:R-:W-:-:S03]  /*dbb0*/  IADD3 R5, P2, PT, R21, R3, RZ ;  /* 0x0000000315057210 */ /* 0x000fc60007f5e0ff */
[----:B------:R0:W-:Y:S04]  /*dbc0*/  STL [R1+0xe04], R2 ;  /* 0x000e040201007387 */ /* 0x0001e80000100800 */
[----:B------:R3:W-:Y:S04]  /*dbd0*/  STL [R1+0xdd0], R4 ;  /* 0x000dd00401007387 */ /* 0x0007e80000100800 */
[----:B------:R-:W-:Y:S01]  /*dbe0*/  STL [R1+0xe0c], R5 ;  /* 0x000e0c0501007387 */ /* 0x000fe20000100800 */
[----:B0-----:R-:W-:-:S03]  /*dbf0*/  IMAD.X R2, R52, 0x1, R18, P1 ;  /* 0x0000000134027824 */ /* 0x001fc600008e0612 */
[----:B------:R-:W2:Y:S04]  /*dc00*/  LDL.LU R21, [R1+0x118] ;  /* 0x0001180001157983 */ /* 0x000ea80000300800 */
[----:B------:R0:W-:Y:S01]  /*dc10*/  STL [R1+0xdd8], R2 ;  /* 0x000dd80201007387 */ /* 0x0001e20000100800 */
[----:B---3--:R-:W-:Y:S01]  /*dc20*/  IADD3 R4, P1, PT, R20, R17, RZ ;  /* 0x0000001114047210 */ /* 0x008fe20007f3e0ff */
[----:B0-----:R-:W-:-:S04]  /*dc30*/  IMAD.X R2, R53, 0x1, R19, P0 ;  /* 0x0000000135027824 */ /* 0x001fc800000e0613 */
[----:B------:R0:W-:Y:S01]  /*dc40*/  STL [R1+0xe14], R4 ;  /* 0x000e140401007387 */ /* 0x0001e20000100800 */
[----:B------:R-:W-:-:S03]  /*dc50*/  IMAD.X R5, R53, 0x1, R18, P4 ;  /* 0x0000000135057824 */ /* 0x000fc600020e0612 */
[----:B------:R4:W-:Y:S01]  /*dc60*/  STL [R1+0xde0], R2 ;  /* 0x000de00201007387 */ /* 0x0009e20000100800 */
[----:B0-----:R-:W-:-:S05]  /*dc70*/  IADD3 R4, P0, PT, R20, R3, RZ ;  /* 0x0000000314047210 */ /* 0x001fca0007f1e0ff */
[----:B------:R0:W-:Y:S04]  /*dc80*/  STL [R1+0xe1c], R4 ;  /* 0x000e1c0401007387 */ /* 0x0001e80000100800 */
[----:B------:R-:W-:Y:S04]  /*dc90*/  STL [R1+0xde8], R5 ;  /* 0x000de80501007387 */ /* 0x000fe80000100800 */
[----:B------:R-:W3:Y:S01]  /*dca0*/  LDL.LU R20, [R1+0x10c] ;  /* 0x00010c0001147983 */ /* 0x000ee20000300800 */
[----:B------:R-:W-:Y:S02]  /*dcb0*/  SHF.R.S32.HI R54, RZ, 0x1f, R54 ;  /* 0x0000001fff367819 */ /* 0x000fe40000011436 */
[----:B----4-:R-:W-:-:S03]  /*dcc0*/  IADD3 R2, P4, PT, R40, R17, RZ ;  /* 0x0000001128027210 */ /* 0x010fc60007f9e0ff */
[----:B0-----:R-:W-:Y:S01]  /*dcd0*/  IMAD.X R4, R54, 0x1, R19, P3 ;  /* 0x0000000136047824 */ /* 0x001fe200018e0613 */
[----:B------:R-:W-:Y:S01]  /*dce0*/  SHF.R.S32.HI R55, RZ, 0x1f, R55 ;  /* 0x0000001fff377819 */ /* 0x000fe20000011437 */
[----:B------:R0:W-:Y:S04]  /*dcf0*/  STL [R1+0xe24], R2 ;  /* 0x000e240201007387 */ /* 0x0001e80000100800 */
[----:B------:R1:W-:Y:S01]  /*dd00*/  STL [R1+0xdf0], R4 ;  /* 0x000df00401007387 */ /* 0x0003e20000100800 */
[----:B0-----:R-:W-:Y:S01]  /*dd10*/  IADD3 R2, P3, PT, R40, R3, RZ ;  /* 0x0000000328027210 */ /* 0x001fe20007f7e0ff */
[----:B-1----:R-:W-:-:S04]  /*dd20*/  IMAD.X R4, R54, 0x1, R18, P6 ;  /* 0x0000000136047824 */ /* 0x002fc800030e0612 */
[----:B------:R0:W-:Y:S04]  /*dd30*/  STL [R1+0xe2c], R2 ;  /* 0x000e2c0201007387 */ /* 0x0001e80000100800 */
[----:B------:R1:W-:Y:S01]  /*dd40*/  STL [R1+0xdf8], R4 ;  /* 0x000df80401007387 */ /* 0x0003e20000100800 */
[----:B------:R-:W-:Y:S01]  /*dd50*/  SHF.R.S32.HI R56, RZ, 0x1f, R56 ;  /* 0x0000001fff387819 */ /* 0x000fe20000011438 */
[----:B0-----:R-:W-:Y:S01]  /*dd60*/  IMAD.X R2, R55, 0x1, R19, P5 ;  /* 0x0000000137027824 */ /* 0x001fe200028e0613 */
[C---:B-----5:R-:W-:Y:S02]  /*dd70*/  IADD3 R5, P6, PT, R24.reuse, R17, RZ ;  /* 0x0000001118057210 */ /* 0x060fe40007fde0ff */
[----:B-1----:R-:W-:-:S03]  /*dd80*/  IADD3 R4, P5, PT, R24, R3, RZ ;  /* 0x0000000318047210 */ /* 0x002fc60007fbe0ff */
[----:B------:R0:W-:Y:S04]  /*dd90*/  STL [R1+0xe34], R5 ;  /* 0x000e340501007387 */ /* 0x0001e80000100800 */
[----:B------:R-:W4:Y:S04]  /*dda0*/  LDL.LU R40, [R1+0x104] ;  /* 0x0001040001287983 */ /* 0x000f280000300800 */
[----:B------:R1:W-:Y:S04]  /*ddb0*/  STL [R1+0xe00], R2 ;  /* 0x000e000201007387 */ /* 0x0003e80000100800 */
[----:B------:R5:W-:Y:S01]  /*ddc0*/  STL [R1+0xe3c], R4 ;  /* 0x000e3c0401007387 */ /* 0x000be20000100800 */
[----:B0-----:R-:W-:-:S02]  /*ddd0*/  IMAD.X R5, R56, 0x1, R19, P1 ;  /* 0x0000000138057824 */ /* 0x001fc400008e0613 */
[----:B-1----:R-:W-:Y:S01]  /*dde0*/  IMAD.X R2, R55, 0x1, R18, P2 ;  /* 0x0000000137027824 */ /* 0x002fe200010e0612 */
[----:B-----5:R-:W-:-:S04]  /*ddf0*/  IADD3 R4, P2, PT, R23, R17, RZ ;  /* 0x0000001117047210 */ /* 0x020fc80007f5e0ff */
[----:B------:R0:W-:Y:S04]  /*de00*/  STL [R1+0xe08], R2 ;  /* 0x000e080201007387 */ /* 0x0001e80000100800 */
[----:B------:R1:W-:Y:S01]  /*de10*/  STL [R1+0xe44], R4 ;  /* 0x000e440401007387 */ /* 0x0003e20000100800 */
[----:B------:R-:W-:Y:S02]  /*de20*/  SHF.R.S32.HI R57, RZ, 0x1f, R57 ;  /* 0x0000001fff397819 */ /* 0x000fe40000011439 */
[----:B0-----:R-:W-:Y:S01]  /*de30*/  IADD3 R2, P1, PT, R23, R3, RZ ;  /* 0x0000000317027210 */ /* 0x001fe20007f3e0ff */
[----:B------:R0:W-:Y:S01]  /*de40*/  STL [R1+0xe10], R5 ;  /* 0x000e100501007387 */ /* 0x0001e20000100800 */
[----:B-1----:R-:W-:-:S03]  /*de50*/  IMAD.X R4, R56, 0x1, R18, P0 ;  /* 0x0000000138047824 */ /* 0x002fc600000e0612 */
[----:B------:R-:W5:Y:S04]  /*de60*/  LDL.LU R27, [R1+0xf8] ;  /* 0x0000f800011b7983 */ /* 0x000f680000300800 */
[----:B------:R1:W-:Y:S04]  /*de70*/  STL [R1+0xe4c], R2 ;  /* 0x000e4c0201007387 */ /* 0x0003e80000100800 */
[----:B------:R1:W-:Y:S01]  /*de80*/  STL [R1+0xe18], R4 ;  /* 0x000e180401007387 */ /* 0x0003e20000100800 */
[----:B0-----:R-:W-:-:S03]  /*de90*/  IMAD.X R5, R57, 0x1, R19, P4 ;  /* 0x0000000139057824 */ /* 0x001fc600020e0613 */
[----:B------:R-:W5:Y:S01]  /*dea0*/  LDL.LU R24, [R1] ;  /* 0x0000000001187983 */ /* 0x000f620000300800 */
[----:B-1----:R-:W-:Y:S01]  /*deb0*/  IADD3 R2, P0, PT, R43, R17, RZ ;  /* 0x000000112b027210 */ /* 0x002fe20007f1e0ff */
[----:B------:R-:W-:-:S04]  /*dec0*/  IMAD.X R4, R57, 0x1, R18, P3 ;  /* 0x0000000139047824 */ /* 0x000fc800018e0612 */
[----:B------:R0:W-:Y:S01]  /*ded0*/  STL [R1+0xe54], R2 ;  /* 0x000e540201007387 */ /* 0x0001e20000100800 */
[----:B------:R-:W-:-:S03]  /*dee0*/  SHF.R.S32.HI R58, RZ, 0x1f, R58 ;  /* 0x0000001fff3a7819 */ /* 0x000fc6000001143a */
[----:B------:R1:W-:Y:S04]  /*def0*/  STL [R1+0xe20], R5 ;  /* 0x000e200501007387 */ /* 0x0003e80000100800 */
[----:B------:R-:W5:Y:S01]  /*df00*/  LDL.LU R23, [R1+0xf4] ;  /* 0x0000f40001177983 */ /* 0x000f620000300800 */
[----:B0-----:R-:W-:-:S05]  /*df10*/  IADD3 R2, P4, PT, R43, R3, RZ ;  /* 0x000000032b027210 */ /* 0x001fca0007f9e0ff */
[----:B------:R0:W-:Y:S01]  /*df20*/  STL [R1+0xe5c], R2 ;  /* 0x000e5c0201007387 */ /* 0x0001e20000100800 */
[----:B-1----:R-:W-:-:S03]  /*df30*/  IMAD.X R5, R58, 0x1, R19, P6 ;  /* 0x000000013a057824 */ /* 0x002fc600030e0613 */
[----:B------:R1:W-:Y:S04]  /*df40*/  STL [R1+0xe28], R4 ;  /* 0x000e280401007387 */ /* 0x0003e80000100800 */
[----:B------:R-:W5:Y:S01]  /*df50*/  LDL.LU R43, [R1+0x4] ;  /* 0x00000400012b7983 */ /* 0x000f620000300800 */
[----:B0-----:R-:W-:Y:S01]  /*df60*/  IADD3 R2, P3, PT, R22, R17, RZ ;  /* 0x0000001116027210 */ /* 0x001fe20007f7e0ff */
[----:B-1----:R-:W-:-:S04]  /*df70*/  IMAD.X R4, R58, 0x1, R18, P5 ;  /* 0x000000013a047824 */ /* 0x002fc800028e0612 */
[----:B------:R0:W-:Y:S01]  /*df80*/  STL [R1+0xe64], R2 ;  /* 0x000e640201007387 */ /* 0x0001e20000100800 */
[----:B------:R-:W-:-:S03]  /*df90*/  SHF.R.S32.HI R59, RZ, 0x1f, R59 ;  /* 0x0000001fff3b7819 */ /* 0x000fc6000001143b */
[----:B------:R1:W-:Y:S04]  /*dfa0*/  STL [R1+0xe30], R5 ;  /* 0x000e300501007387 */ /* 0x0003e80000100800 */
[----:B------:R-:W5:Y:S01]  /*dfb0*/  LDL.LU R38, [R1+0xf0] ;  /* 0x0000f00001267983 */ /* 0x000f620000300800 */
[----:B0-----:R-:W-:-:S05]  /*dfc0*/  IADD3 R2, P6, PT, R22, R3, RZ ;  /* 0x0000000316027210 */ /* 0x001fca0007fde0ff */
[----:B------:R-:W-:Y:S01]  /*dfd0*/  STL [R1+0xe6c], R2 ;  /* 0x000e6c0201007387 */ /* 0x000fe20000100800 */
[----:B-1----:R-:W-:-:S03]  /*dfe0*/  IMAD.X R5, R59, 0x1, R19, P2 ;  /* 0x000000013b057824 */ /* 0x002fc600010e0613 */
[----:B------:R0:W-:Y:S04]  /*dff0*/  STL [R1+0xe38], R4 ;  /* 0x000e380401007387 */ /* 0x0001e80000100800 */
[----:B------:R-:W5:Y:S01]  /*e000*/  LDL.LU R22, [R1+0x8] ;  /* 0x0000080001167983 */ /* 0x000f620000300800 */
[----:B------:R-:W-:Y:S01]  /*e010*/  SHF.R.S32.HI R60, RZ, 0x1f, R60 ;  /* 0x0000001fff3c7819 */ /* 0x000fe2000001143c */
[----:B0-----:R-:W-:Y:S01]  /*e020*/  IMAD.X R4, R59, 0x1, R18, P1 ;  /* 0x000000013b047824 */ /* 0x001fe200008e0612 */
[----:B--2---:R-:W-:-:S05]  /*e030*/  IADD3 R2, P5, PT, R21, R17, RZ ;  /* 0x0000001115027210 */ /* 0x004fca0007fbe0ff */
[----:B------:R0:W-:Y:S04]  /*e040*/  STL [R1+0xe74], R2 ;  /* 0x000e740201007387 */ /* 0x0001e80000100800 */
[----:B------:R1:W-:Y:S04]  /*e050*/  STL [R1+0xe40], R5 ;  /* 0x000e400501007387 */ /* 0x0003e80000100800 */
[----:B------:R-:W2:Y:S01]  /*e060*/  LDL.LU R26, [R1+0xec] ;  /* 0x0000ec00011a7983 */ /* 0x000ea20000300800 */
[----:B0-----:R-:W-:-:S05]  /*e070*/  IADD3 R2, P2, PT, R21, R3, RZ ;  /* 0x0000000315027210 */ /* 0x001fca0007f5e0ff */
[----:B------:R3:W-:Y:S04]  /*e080*/  STL [R1+0xe7c], R2 ;  /* 0x000e7c0201007387 */ /* 0x0007e80000100800 */
[----:B------:R0:W-:Y:S01]  /*e090*/  STL [R1+0xe48], R4 ;  /* 0x000e480401007387 */ /* 0x0001e20000100800 */
[----:B-1----:R-:W-:-:S03]  /*e0a0*/  IMAD.X R5, R60, 0x1, R19, P0 ;  /* 0x000000013c057824 */ /* 0x002fc600000e0613 */
[----:B------:R-:W2:Y:S01]  /*e0b0*/  LDL.LU R21, [R1+0xc] ;  /* 0x00000c0001157983 */ /* 0x000ea20000300800 */
[----:B---3--:R-:W-:Y:S01]  /*e0c0*/  IADD3 R2, P1, PT, R20, R17, RZ ;  /* 0x0000001114027210 */ /* 0x008fe20007f3e0ff */
[----:B0-----:R-:W-:-:S04]  /*e0d0*/  IMAD.X R4, R60, 0x1, R18, P4 ;  /* 0x000000013c047824 */ /* 0x001fc800020e0612 */
[----:B------:R0:W-:Y:S04]  /*e0e0*/  STL [R1+0xe84], R2 ;  /* 0x000e840201007387 */ /* 0x0001e80000100800 */
[----:B------:R1:W-:Y:S04]  /*e0f0*/  STL [R1+0xe50], R5 ;  /* 0x000e500501007387 */ /* 0x0003e80000100800 */
[----:B------:R-:W3:Y:S01]  /*e100*/  LDL.LU R39, [R1+0xe8] ;  /* 0x0000e80001277983 */ /* 0x000ee20000300800 */
[----:B0-----:R-:W-:-:S05]  /*e110*/  IADD3 R2, P0, PT, R20, R3, RZ ;  /* 0x0000000314027210 */ /* 0x001fca0007f1e0ff */
[----:B------:R-:W-:Y:S04]  /*e120*/  STL [R1+0xe8c], R2 ;  /* 0x000e8c0201007387 */ /* 0x000fe80000100800 */
[----:B------:R0:W-:Y:S04]  /*e130*/  STL [R1+0xe58], R4 ;  /* 0x000e580401007387 */ /* 0x0001e80000100800 */
[----:B------:R-:W3:Y:S01]  /*e140*/  LDL.LU R20, [R1+0x10] ;  /* 0x0000100001147983 */ /* 0x000ee20000300800 */
[----:B------:R-:W-:-:S05]  /*e150*/  SHF.R.S32.HI R61, RZ, 0x1f, R61 ;  /* 0x0000001fff3d7819 */ /* 0x000fca000001143d */
[C---:B-1----:R-:W-:Y:S02]  /*e160*/  IMAD.X R5, R61.reuse, 0x1, R19, P3 ;  /* 0x000000013d057824 */ /* 0x042fe400018e0613 */
[----:B0-----:R-:W-:Y:S01]  /*e170*/  IMAD.X R4, R61, 0x1, R18, P6 ;  /* 0x000000013d047824 */ /* 0x001fe200030e0612 */
[----:B----4-:R-:W-:-:S05]  /*e180*/  IADD3 R2, P4, PT, R40, R17, RZ ;  /* 0x0000001128027210 */ /* 0x010fca0007f9e0ff */
[----:B------:R0:W-:Y:S04]  /*e190*/  STL [R1+0xe94], R2 ;  /* 0x000e940201007387 */ /* 0x0001e80000100800 */
[----:B------:R-:W-:Y:S04]  /*e1a0*/  STL [R1+0xe60], R5 ;  /* 0x000e600501007387 */ /* 0x000fe80000100800 */
[----:B------:R-:W4:Y:S01]  /*e1b0*/  LDL.LU R25, [R1+0xe0] ;  /* 0x0000e00001197983 */ /* 0x000f220000300800 */
[----:B0-----:R-:W-:-:S05]  /*e1c0*/  IADD3 R2, P3, PT, R40, R3, RZ ;  /* 0x0000000328027210 */ /* 0x001fca0007f7e0ff */
[----:B------:R5:W-:Y:S04]  /*e1d0*/  STL [R1+0xe9c], R2 ;  /* 0x000e9c0201007387 */ /* 0x000be80000100800 */
[----:B------:R0:W-:Y:S04]  /*e1e0*/  STL [R1+0xe68], R4 ;  /* 0x000e680401007387 */ /* 0x0001e80000100800 */
[----:B------:R-:W4:Y:S01]  /*e1f0*/  LDL.LU R40, [R1+0x14] ;  /* 0x0000140001287983 */ /* 0x000f220000300800 */
[----:B-----5:R-:W-:-:S05]  /*e200*/  IADD3 R2, P6, PT, R27, R17, RZ ;  /* 0x000000111b027210 */ /* 0x020fca0007fde0ff */
[----:B------:R1:W-:Y:S01]  /*e210*/  STL [R1+0xea4], R2 ;  /* 0x000ea40201007387 */ /* 0x0003e20000100800 */
[C---:B------:R-:W-:Y:S02]  /*e220*/  IMAD.X R5, R24.reuse, 0x1, R19, P5 ;  /* 0x0000000118057824 */ /* 0x040fe400028e0613 */
[----:B0-----:R-:W-:Y:S01]  /*e230*/  IMAD.X R4, R24, 0x1, R18, P2 ;  /* 0x0000000118047824 */ /* 0x001fe200010e0612 */
[----:B-1----:R-:W-:Y:S02]  /*e240*/  IADD3 R2, P5, PT, R27, R3, RZ ;  /* 0x000000031b027210 */ /* 0x002fe40007fbe0ff */
[----:B------:R-:W-:Y:S04]  /*e250*/  STL [R1+0xe70], R5 ;  /* 0x000e700501007387 */ /* 0x000fe80000100800 */
[----:B------:R-:W5:Y:S04]  /*e260*/  LDL.LU R27, [R1+0xd8] ;  /* 0x0000d800011b7983 */ /* 0x000f680000300800 */
[----:B------:R0:W-:Y:S04]  /*e270*/  STL [R1+0xeac], R2 ;  /* 0x000eac0201007387 */ /* 0x0001e80000100800 */
[----:B------:R1:W-:Y:S04]  /*e280*/  STL [R1+0xe78], R4 ;  /* 0x000e780401007387 */ /* 0x0003e80000100800 */
[----:B------:R-:W5:Y:S01]  /*e290*/  LDL.LU R24, [R1+0x18] ;  /* 0x0000180001187983 */ /* 0x000f620000300800 */
[----:B0-----:R-:W-:-:S05]  /*e2a0*/  IADD3 R2, P2, PT, R23, R17, RZ ;  /* 0x0000001117027210 */ /* 0x001fca0007f5e0ff */
[----:B------:R0:W-:Y:S01]  /*e2b0*/  STL [R1+0xeb4], R2 ;  /* 0x000eb40201007387 */ /* 0x0001e20000100800 */
[C-C-:B------:R-:W-:Y:S02]  /*e2c0*/  IMAD.X R5, R43.reuse, 0x1, R19.reuse, P1 ;  /* 0x000000012b057824 */ /* 0x140fe400008e0613 */
[----:B-1----:R-:W-:Y:S01]  /*e2d0*/  IMAD.X R4, R43, 0x1, R18, P0 ;  /* 0x000000012b047824 */ /* 0x002fe200000e0612 */
[----:B0-----:R-:W-:Y:S02]  /*e2e0*/  IADD3 R2, P1, PT, R23, R3, RZ ;  /* 0x0000000317027210 */ /* 0x001fe40007f3e0ff */
[----:B------:R-:W-:Y:S04]  /*e2f0*/  STL [R1+0xe80], R5 ;  /* 0x000e800501007387 */ /* 0x000fe80000100800 */
[----:B------:R-:W5:Y:S04]  /*e300*/  LDL.LU R23, [R1+0xd4] ;  /* 0x0000d40001177983 */ /* 0x000f680000300800 */
[----:B------:R0:W-:Y:S04]  /*e310*/  STL [R1+0xebc], R2 ;  /* 0x000ebc0201007387 */ /* 0x0001e80000100800 */
[----:B------:R1:W-:Y:S04]  /*e320*/  STL [R1+0xe88], R4 ;  /* 0x000e880401007387 */ /* 0x0003e80000100800 */
[----:B------:R-:W5:Y:S01]  /*e330*/  LDL.LU R43, [R1+0x1c] ;  /* 0x00001c00012b7983 */ /* 0x000f620000300800 */
[----:B0-----:R-:W-:Y:S01]  /*e340*/  IADD3 R2, P0, PT, R38, R17, RZ ;  /* 0x0000001126027210 */ /* 0x001fe20007f1e0ff */
[----:B------:R-:W-:-:S04]  /*e350*/  IMAD.X R5, R22, 0x1, R19, P4 ;  /* 0x0000000116057824 */ /* 0x000fc800020e0613 */
[----:B------:R0:W-:Y:S01]  /*e360*/  STL [R1+0xec4], R2 ;  /* 0x000ec40201007387 */ /* 0x0001e20000100800 */
[----:B-1----:R-:W-:-:S03]  /*e370*/  IMAD.X R4, R22, 0x1, R18, P3 ;  /* 0x0000000116047824 */ /* 0x002fc600018e0612 */
[----:B------:R-:W-:Y:S01]  /*e380*/  STL [R1+0xe90], R5 ;  /* 0x000e900501007387 */ /* 0x000fe20000100800 */
[----:B0-----:R-:W-:-:S03]  /*e390*/  IADD3 R2, P4, PT, R38, R3, RZ ;  /* 0x0000000326027210 */ /* 0x001fc60007f9e0ff */
[----:B------:R-:W5:Y:S04]  /*e3a0*/  LDL.LU R38, [R1+0xcc] ;  /* 0x0000cc0001267983 */ /* 0x000f680000300800 */
[----:B------:R2:W-:Y:S04]  /*e3b0*/  STL [R1+0xecc], R2 ;  /* 0x000ecc0201007387 */ /* 0x0005e80000100800 */
[----:B------:R-:W-:Y:S04]  /*e3c0*/  STL [R1+0xe98], R4 ;  /* 0x000e980401007387 */ /* 0x000fe80000100800 */
[----:B------:R-:W5:Y:S01]  /*e3d0*/  LDL.LU R22, [R1+0x20] ;  /* 0x0000200001167983 */ /* 0x000f620000300800 */
[----:B--2---:R-:W-:-:S05]  /*e3e0*/  IADD3 R2, P3, PT, R26, R17, RZ ;  /* 0x000000111a027210 */ /* 0x004fca0007f7e0ff */
[----:B------:R0:W-:Y:S01]  /*e3f0*/  STL [R1+0xed4], R2 ;  /* 0x000ed40201007387 */ /* 0x0001e20000100800 */
[C---:B------:R-:W-:Y:S01]  /*e400*/  IMAD.X R5, R21.reuse, 0x1, R19, P6 ;  /* 0x0000000115057824 */ /* 0x040fe200030e0613 */
[----:B0-----:R-:W-:Y:S01]  /*e410*/  IADD3 R2, P6, PT, R26, R3, RZ ;  /* 0x000000031a027210 */ /* 0x001fe20007fde0ff */
[----:B------:R-:W-:-:S03]  /*e420*/  IMAD.X R4, R21, 0x1, R18, P5 ;  /* 0x0000000115047824 */ /* 0x000fc600028e0612 */
[----:B------:R-:W-:Y:S04]  /*e430*/  STL [R1+0xea0], R5 ;  /* 0x000ea00501007387 */ /* 0x000fe80000100800 */
[----:B------:R-:W2:Y:S04]  /*e440*/  LDL.LU R26, [R1+0xc4] ;  /* 0x0000c400011a7983 */ /* 0x000ea80000300800 */
[----:B------:R3:W-:Y:S04]  /*e450*/  STL [R1+0xedc], R2 ;  /* 0x000edc0201007387 */ /* 0x0007e80000100800 */
[----:B------:R-:W-:Y:S04]  /*e460*/  STL [R1+0xea8], R4 ;  /* 0x000ea80401007387 */ /* 0x000fe80000100800 */
[----:B------:R-:W2:Y:S01]  /*e470*/  LDL.LU R21, [R1+0x24] ;  /* 0x0000240001157983 */ /* 0x000ea20000300800 */
[----:B---3--:R-:W-:-:S05]  /*e480*/  IADD3 R2, P5, PT, R39, R17, RZ ;  /* 0x0000001127027210 */ /* 0x008fca0007fbe0ff */
[----:B------:R0:W-:Y:S01]  /*e490*/  STL [R1+0xee4], R2 ;  /* 0x000ee40201007387 */ /* 0x0001e20000100800 */
[C---:B------:R-:W-:Y:S01]  /*e4a0*/  IMAD.X R5, R20.reuse, 0x1, R19, P2 ;  /* 0x0000000114057824 */ /* 0x040fe200010e0613 */
[----:B0-----:R-:W-:Y:S01]  /*e4b0*/  IADD3 R2, P2, PT, R39, R3, RZ ;  /* 0x0000000327027210 */ /* 0x001fe20007f5e0ff */
[----:B------:R-:W-:-:S03]  /*e4c0*/  IMAD.X R4, R20, 0x1, R18, P1 ;  /* 0x0000000114047824 */ /* 0x000fc600008e0612 */
[----:B------:R-:W-:Y:S04]  /*e4d0*/  STL [R1+0xeb0], R5 ;  /* 0x000eb00501007387 */ /* 0x000fe80000100800 */
[----:B------:R-:W3:Y:S04]  /*e4e0*/  LDL.LU R39, [R1+0xb8] ;  /* 0x0000b80001277983 */ /* 0x000ee80000300800 */
[----:B------:R4:W-:Y:S04]  /*e4f0*/  STL [R1+0xeec], R2 ;  /* 0x000eec0201007387 */ /* 0x0009e80000100800 */
[----:B------:R-:W-:Y:S04]  /*e500*/  STL [R1+0xeb8], R4 ;  /* 0x000eb80401007387 */ /* 0x000fe80000100800 */
[----:B------:R-:W3:Y:S01]  /*e510*/  LDL.LU R20, [R1+0x28] ;  /* 0x0000280001147983 */ /* 0x000ee20000300800 */
[----:B----4-:R-:W-:-:S05]  /*e520*/  IADD3 R2, P1, PT, R25, R17, RZ ;  /* 0x0000001119027210 */ /* 0x010fca0007f3e0ff */
[----:B------:R0:W-:Y:S01]  /*e530*/  STL [R1+0xef4], R2 ;  /* 0x000ef40201007387 */ /* 0x0001e20000100800 */
[C---:B------:R-:W-:Y:S01]  /*e540*/  IMAD.X R5, R40.reuse, 0x1, R19, P0 ;  /* 0x0000000128057824 */ /* 0x040fe200000e0613 */
[----:B0-----:R-:W-:Y:S01]  /*e550*/  IADD3 R2, P0, PT, R25, R3, RZ ;  /* 0x0000000319027210 */ /* 0x001fe20007f1e0ff */
[----:B------:R-:W-:-:S03]  /*e560*/  IMAD.X R4, R40, 0x1, R18, P4 ;  /* 0x0000000128047824 */ /* 0x000fc600020e0612 */
[----:B------:R-:W-:Y:S04]  /*e570*/  STL [R1+0xec0], R5 ;  /* 0x000ec00501007387 */ /* 0x000fe80000100800 */
[----:B------:R-:W4:Y:S04]  /*e580*/  LDL.LU R25, [R1+0xb4] ;  /* 0x0000b40001197983 */ /* 0x000f280000300800 */
        /* <DEDUP_REMOVED lines=15> */
[C---:B------:R-:W-:Y:S02]  /*e680*/  IMAD.X R5, R43.reuse, 0x1, R19, P5 ;  /* 0x000000012b057824 */ /* 0x040fe400028e0613 */
[----:B-1----:R-:W-:Y:S01]  /*e690*/  IMAD.X R4, R43, 0x1, R18, P2 ;  /* 0x000000012b047824 */ /* 0x002fe200010e0612 */
[----:B0-----:R-:W-:Y:S02]  /*e6a0*/  IADD3 R2, P5, PT, R23, R3, RZ ;  /* 0x0000000317027210 */ /* 0x001fe40007fbe0ff */
        /* <DEDUP_REMOVED lines=15> */
[----:B--2---:R-:W-:-:S05]  /*e7a0*/  IADD3 R2, P0, PT, R26, R17, RZ ;  /* 0x000000111a027210 */ /* 0x004fca0007f1e0ff */
[----:B------:R1:W-:Y:S01]  /*e7b0*/  STL [R1+0xf34], R2 ;  /* 0x000f340201007387 */ /* 0x0003e20000100800 */
[C---:B------:R-:W-:Y:S02]  /*e7c0*/  IMAD.X R5, R21.reuse, 0x1, R19, P4 ;  /* 0x0000000115057824 */ /* 0x040fe400020e0613 */
[----:B0-----:R-:W-:Y:S01]  /*e7d0*/  IMAD.X R4, R21, 0x1, R18, P3 ;  /* 0x0000000115047824 */ /* 0x001fe200018e0612 */
[----:B-1----:R-:W-:Y:S02]  /*e7e0*/  IADD3 R2, P4, PT, R26, R3, RZ ;  /* 0x000000031a027210 */ /* 0x002fe40007f9e0ff */
[----:B------:R-:W-:Y:S04]  /*e7f0*/  STL [R1+0xf00], R5 ;  /* 0x000f000501007387 */ /* 0x000fe80000100800 */
[----:B------:R-:W2:Y:S04]  /*e800*/  LDL.LU R26, [R1+0x90] ;  /* 0x00009000011a7983 */ /* 0x000ea80000300800 */
[----:B------:R3:W-:Y:S04]  /*e810*/  STL [R1+0xf3c], R2 ;  /* 0x000f3c0201007387 */ /* 0x0007e80000100800 */
[----:B------:R0:W-:Y:S04]  /*e820*/  STL [R1+0xf08], R4 ;  /* 0x000f080401007387 */ /* 0x0001e80000100800 */
[----:B------:R-:W2:Y:S01]  /*e830*/  LDL.LU R21, [R1+0x5c] ;  /* 0x00005c0001157983 */ /* 0x000ea20000300800 */
[----:B---3--:R-:W-:-:S05]  /*e840*/  IADD3 R2, P3, PT, R39, R17, RZ ;  /* 0x0000001127027210 */ /* 0x008fca0007f7e0ff */
[----:B------:R1:W-:Y:S01]  /*e850*/  STL [R1+0xf44], R2 ;  /* 0x000f440201007387 */ /* 0x0003e20000100800 */
[C---:B------:R-:W-:Y:S02]  /*e860*/  IMAD.X R5, R20.reuse, 0x1, R19, P6 ;  /* 0x0000000114057824 */ /* 0x040fe400030e0613 */
[----:B0-----:R-:W-:Y:S01]  /*e870*/  IMAD.X R4, R20, 0x1, R18, P5 ;  /* 0x0000000114047824 */ /* 0x001fe200028e0612 */
[----:B-1----:R-:W-:Y:S02]  /*e880*/  IADD3 R2, P6, PT, R39, R3, RZ ;  /* 0x0000000327027210 */ /* 0x002fe40007fde0ff */
[----:B------:R-:W-:Y:S04]  /*e890*/  STL [R1+0xf10], R5 ;  /* 0x000f100501007387 */ /* 0x000fe80000100800 */
[----:B------:R-:W3:Y:S04]  /*e8a0*/  LDL.LU R39, [R1+0x8c] ;  /* 0x00008c0001277983 */ /* 0x000ee80000300800 */
[----:B------:R4:W-:Y:S04]  /*e8b0*/  STL [R1+0xf4c], R2 ;  /* 0x000f4c0201007387 */ /* 0x0009e80000100800 */
[----:B------:R0:W-:Y:S04]  /*e8c0*/  STL [R1+0xf18], R4 ;  /* 0x000f180401007387 */ /* 0x0001e80000100800 */
[----:B------:R-:W3:Y:S01]  /*e8d0*/  LDL.LU R20, [R1+0x60] ;  /* 0x0000600001147983 */ /* 0x000ee20000300800 */
[----:B----4-:R-:W-:-:S05]  /*e8e0*/  IADD3 R2, P5, PT, R25, R17, RZ ;  /* 0x0000001119027210 */ /* 0x010fca0007fbe0ff */
[----:B------:R1:W-:Y:S01]  /*e8f0*/  STL [R1+0xf54], R2 ;  /* 0x000f540201007387 */ /* 0x0003e20000100800 */
[C---:B------:R-:W-:Y:S02]  /*e900*/  IMAD.X R5, R40.reuse, 0x1, R19, P2 ;  /* 0x0000000128057824 */ /* 0x040fe400010e0613 */
[----:B0-----:R-:W-:Y:S01]  /*e910*/  IMAD.X R4, R40, 0x1, R18, P1 ;  /* 0x0000000128047824 */ /* 0x001fe200008e0612 */
[----:B-1----:R-:W-:Y:S02]  /*e920*/  IADD3 R2, P2, PT, R25, R3, RZ ;  /* 0x0000000319027210 */ /* 0x002fe40007f5e0ff */
        /* <DEDUP_REMOVED lines=263> */
[----:B------:R-:W-:Y:S04]  /*f9a0*/  STL [R1+0x10c8], R4 ;  /* 0x0010c80401007387 */ /* 0x000fe80000100800 */
[----:B------:R-:W5:Y:S01]  /*f9b0*/  LDL.LU R43, [R1+0x21c] ;  /* 0x00021c00012b7983 */ /* 0x000f620000300800 */
[----:B0-----:R-:W-:-:S05]  /*f9c0*/  IADD3 R2, P3, PT, R38, R17, RZ ;  /* 0x0000001126027210 */ /* 0x001fca0007f7e0ff */
[----:B------:R0:W-:Y:S01]  /*f9d0*/  STL [R1+0x1104], R2 ;  /* 0x0011040201007387 */ /* 0x0001e20000100800 */
[----:B------:R-:W-:Y:S01]  /*f9e0*/  IMAD.X R5, R22, 0x1, R19, P6 ;  /* 0x0000000116057824 */ /* 0x000fe200030e0613 */
[----:B0-----:R-:W-:Y:S01]  /*f9f0*/  IADD3 R2, P6, PT, R38, R3, RZ ;  /* 0x0000000326027210 */ /* 0x001fe20007fde0ff */
[----:B------:R-:W-:-:S03]  /*fa00*/  IMAD.X R4, R22, 0x1, R18, P5 ;  /* 0x0000000116047824 */ /* 0x000fc600028e0612 */
        /* <DEDUP_REMOVED lines=57> */
[----:B-1----:R-:W-:Y:S01]  /*fda0*/  IMAD.X R4, R22, 0x1, R19, P4 ;  /* 0x0000000116047824 */ /* 0x002fe200020e0613 */
[----:B0-----:R-:W-:Y:S02]  /*fdb0*/  IADD3 R2, P4, PT, R38, R3, RZ ;  /* 0x0000000326027210 */ /* 0x001fe40007f9e0ff */
[----:B------:R-:W5:Y:S04]  /*fdc0*/  LDL.LU R38, [R1+0x1dc] ;  /* 0x0001dc0001267983 */ /* 0x000f680000300800 */
[----:B------:R0:W-:Y:S04]  /*fdd0*/  STL [R1+0x1130], R4 ;  /* 0x0011300401007387 */ /* 0x0001e80000100800 */
[----:B------:R2:W-:Y:S01]  /*fde0*/  STL [R1+0x116c], R2 ;  /* 0x00116c0201007387 */ /* 0x0005e20000100800 */
[----:B0-----:R-:W-:-:S03]  /*fdf0*/  IMAD.X R4, R22, 0x1, R18, P3 ;  /* 0x0000000116047824 */ /* 0x001fc600018e0612 */
[----:B------:R-:W5:Y:S04]  /*fe00*/  LDL.LU R22, [R1+0x268] ;  /* 0x0002680001167983 */ /* 0x000f680000300800 */
[----:B------:R0:W-:Y:S01]  /*fe10*/  STL [R1+0x1138], R4 ;  /* 0x0011380401007387 */ /* 0x0001e20000100800 */
        /* <DEDUP_REMOVED lines=32> */
[C---:B------:R-:W-:Y:S01]  /*10020*/  IMAD.X R5, R24.reuse, 0x1, R19, P3 ;  /* 0x0000000118057824 */ /* 0x040fe200018e0613 */
[----:B0-----:R-:W-:Y:S01]  /*10030*/  IADD3 R4, P3, PT, R27, R3, RZ ;  /* 0x000000031b047210 */ /* 0x001fe20007f7e0ff */
[----:B-1----:R-:W-:-:S03]  /*10040*/  IMAD.X R2, R24, 0x1, R18, P6 ;  /* 0x0000000118027824 */ /* 0x002fc600030e0612 */
        /* <DEDUP_REMOVED lines=8> */
[----:B------:R-:W-:Y:S01]  /*100d0*/  IADD3 R5, P5, PT, R23, R3, RZ ;  /* 0x0000000317057210 */ /* 0x000fe20007fbe0ff */
[----:B0-----:R-:W-:-:S03]  /*100e0*/  IMAD.X R4, R43, 0x1, R18, P2 ;  /* 0x000000012b047824 */ /* 0x001fc600010e0612 */
[----:B------:R0:W-:Y:S04]  /*100f0*/  STL [R1+0x1180], R2 ;  /* 0x0011800201007387 */ /* 0x0001e80000100800 */
[----:B------:R1:W-:Y:S04]  /*10100*/  STL [R1+0x11bc], R5 ;  /* 0x0011bc0501007387 */ /* 0x0003e80000100800 */
[----:B------:R-:W5:Y:S01]  /*10110*/  LDL.LU R23, [R1+0x1f8] ;  /* 0x0001f80001177983 */ /* 0x000f620000300800 */
[----:B0-----:R-:W-:-:S03]  /*10120*/  IADD3 R2, P2, PT, R38, R17, RZ ;  /* 0x0000001126027210 */ /* 0x001fc60007f5e0ff */
[----:B------:R-:W-:Y:S04]  /*10130*/  STL [R1+0x1188], R4 ;  /* 0x0011880401007387 */ /* 0x000fe80000100800 */
[----:B------:R-:W5:Y:S04]  /*10140*/  LDL.LU R43, [R1+0x29c] ;  /* 0x00029c00012b7983 */ /* 0x000f680000300800 */
[----:B------:R0:W-:Y:S01]  /*10150*/  STL [R1+0x11c4], R2 ;  /* 0x0011c40201007387 */ /* 0x0001e20000100800 */
[----:B-1----:R-:W-:Y:S01]  /*10160*/  IMAD.X R5, R22, 0x1, R19, P1 ;  /* 0x0000000116057824 */ /* 0x002fe200008e0613 */
        /* <DEDUP_REMOVED lines=19> */
[C---:B------:R-:W-:Y:S01]  /*102a0*/  IMAD.X R5, R20.reuse, 0x1, R19, P6 ;  /* 0x0000000114057824 */ /* 0x040fe200030e0613 */
[----:B0-----:R-:W-:Y:S01]  /*102b0*/  IADD3 R4, P6, PT, R39, R3, RZ ;  /* 0x0000000327047210 */ /* 0x001fe20007fde0ff */
[----:B-1----:R-:W-:-:S03]  /*102c0*/  IMAD.X R2, R20, 0x1, R18, P5 ;  /* 0x0000000114027824 */ /* 0x002fc600028e0612 */
[----:B------:R-:W-:Y:S04]  /*102d0*/  STL [R1+0x11b0], R5 ;  /* 0x0011b00501007387 */ /* 0x000fe80000100800 */
[----:B------:R-:W3:Y:S04]  /*102e0*/  LDL.LU R39, [R1+0x20c] ;  /* 0x00020c0001277983 */ /* 0x000ee80000300800 */
[----:B------:R4:W-:Y:S04]  /*102f0*/  STL [R1+0x11ec], R4 ;  /* 0x0011ec0401007387 */ /* 0x0009e80000100800 */
[----:B------:R0:W-:Y:S04]  /*10300*/  STL [R1+0x11b8], R2 ;  /* 0x0011b80201007387 */ /* 0x0001e80000100800 */
[----:B------:R-:W3:Y:S01]  /*10310*/  LDL.LU R20, [R1+0x2b0] ;  /* 0x0002b00001147983 */ /* 0x000ee20000300800 */
[----:B----4-:R-:W-:-:S05]  /*10320*/  IADD3 R4, P5, PT, R25, R17, RZ ;  /* 0x0000001119047210 */ /* 0x010fca0007fbe0ff */
[----:B------:R1:W-:Y:S01]  /*10330*/  STL [R1+0x11f4], R4 ;  /* 0x0011f40401007387 */ /* 0x0003e20000100800 */
[C---:B0-----:R-:W-:Y:S01]  /*10340*/  IMAD.X R2, R40.reuse, 0x1, R19, P2 ;  /* 0x0000000128027824 */ /* 0x041fe200010e0613 */
[----:B-1----:R-:W-:Y:S02]  /*10350*/  IADD3 R4, P2, PT, R25, R3, RZ ;  /* 0x0000000319047210 */ /* 0x002fe40007f5e0ff */
[----:B------:R-:W4:Y:S04]  /*10360*/  LDL.LU R25, [R1+0x214] ;  /* 0x0002140001197983 */ /* 0x000f280000300800 */
[----:B------:R0:W-:Y:S04]  /*10370*/  STL [R1+0x11c0], R2 ;  /* 0x0011c00201007387 */ /* 0x0001e80000100800 */
[----:B------:R5:W-:Y:S01]  /*10380*/  STL [R1+0x11fc], R4 ;  /* 0x0011fc0401007387 */ /* 0x000be20000100800 */
[----:B0-----:R-:W-:-:S03]  /*10390*/  IMAD.X R2, R40, 0x1, R18, P1 ;  /* 0x0000000128027824 */ /* 0x001fc600008e0612 */
[----:B------:R-:W4:Y:S04]  /*103a0*/  LDL.LU R40, [R1+0x2b4] ;  /* 0x0002b40001287983 */ /* 0x000f280000300800 */
[----:B------:R0:W-:Y:S01]  /*103b0*/  STL [R1+0x11c8], R2 ;  /* 0x0011c80201007387 */ /* 0x0001e20000100800 */
[----:B-----5:R-:W-:-:S05]  /*103c0*/  IADD3 R4, P1, PT, R27, R17, RZ ;  /* 0x000000111b047210 */ /* 0x020fca0007f3e0ff */
[----:B------:R1:W-:Y:S01]  /*103d0*/  STL [R1+0x1204], R4 ;  /* 0x0012040401007387 */ /* 0x0003e20000100800 */
[C---:B0-----:R-:W-:Y:S01]  /*103e0*/  IMAD.X R2, R24.reuse, 0x1, R19, P0 ;  /* 0x0000000118027824 */ /* 0x041fe200000e0613 */
[----:B-1----:R-:W-:Y:S02]  /*103f0*/  IADD3 R4, P0, PT, R27, R3, RZ ;  /* 0x000000031b047210 */ /* 0x002fe40007f1e0ff */
[----:B------:R-:W5:Y:S04]  /*10400*/  LDL.LU R27, [R1+0x218] ;  /* 0x00021800011b7983 */ /* 0x000f680000300800 */
[----:B------:R0:W-:Y:S04]  /*10410*/  STL [R1+0x11d0], R2 ;  /* 0x0011d00201007387 */ /* 0x0001e80000100800 */
[----:B------:R1:W-:Y:S01]  /*10420*/  STL [R1+0x120c], R4 ;  /* 0x00120c0401007387 */ /* 0x0003e20000100800 */
[----:B0-----:R-:W-:-:S03]  /*10430*/  IMAD.X R2, R24, 0x1, R18, P4 ;  /* 0x0000000118027824 */ /* 0x001fc600020e0612 */
[----:B------:R-:W5:Y:S01]  /*10440*/  LDL.LU R24, [R1+0x2b8] ;  /* 0x0002b80001187983 */ /* 0x000f620000300800 */
[----:B------:R-:W-:-:S03]  /*10450*/  IADD3 R5, P4, PT, R23, R17, RZ ;  /* 0x0000001117057210 */ /* 0x000fc60007f9e0ff */
[----:B------:R0:W-:Y:S04]  /*10460*/  STL [R1+0x11d8], R2 ;  /* 0x0011d80201007387 */ /* 0x0001e80000100800 */
[----:B------:R-:W-:Y:S01]  /*10470*/  STL [R1+0x1214], R5 ;  /* 0x0012140501007387 */ /* 0x000fe20000100800 */
[----:B-1----:R-:W-:Y:S01]  /*10480*/  IMAD.X R4, R43, 0x1, R19, P3 ;  /* 0x000000012b047824 */ /* 0x002fe200018e0613 */
[----:B0-----:R-:W-:Y:S02]  /*10490*/  IADD3 R2, P3, PT, R23, R3, RZ ;  /* 0x0000000317027210 */ /* 0x001fe40007f7e0ff */
[----:B------:R-:W5:Y:S04]  /*104a0*/  LDL.LU R23, [R1+0x220] ;  /* 0x0002200001177983 */ /* 0x000f680000300800 */
[----:B------:R0:W-:Y:S04]  /*104b0*/  STL [R1+0x11e0], R4 ;  /* 0x0011e00401007387 */ /* 0x0001e80000100800 */
[----:B------:R1:W-:Y:S01]  /*104c0*/  STL [R1+0x121c], R2 ;  /* 0x00121c0201007387 */ /* 0x0003e20000100800 */
[----:B0-----:R-:W-:-:S03]  /*104d0*/  IMAD.X R4, R43, 0x1, R18, P6 ;  /* 0x000000012b047824 */ /* 0x001fc600030e0612 */
[----:B------:R-:W5:Y:S01]  /*104e0*/  LDL.LU R43, [R1+0x2bc] ;  /* 0x0002bc00012b7983 */ /* 0x000f620000300800 */
[----:B-1----:R-:W-:-:S03]  /*104f0*/  IADD3 R2, P6, PT, R38, R17, RZ ;  /* 0x0000001126027210 */ /* 0x002fc60007fde0ff */
[----:B------:R0:W-:Y:S04]  /*10500*/  STL [R1+0x11e8], R4 ;  /* 0x0011e80401007387 */ /* 0x0001e80000100800 */
[----:B------:R1:W-:Y:S01]  /*10510*/  STL [R1+0x1224], R2 ;  /* 0x0012240201007387 */ /* 0x0003e20000100800 */
[----:B0-----:R-:W-:Y:S01]  /*10520*/  IMAD.X R4, R22, 0x1, R19, P5 ;  /* 0x0000000116047824 */ /* 0x001fe200028e0613 */
[----:B-1----:R-:W-:Y:S02]  /*10530*/  IADD3 R2, P5, PT, R38, R3, RZ ;  /* 0x0000000326027210 */ /* 0x002fe40007fbe0ff */
        /* <DEDUP_REMOVED lines=8> */
[C---:B------:R-:W-:Y:S01]  /*105c0*/  IMAD.X R5, R21.reuse, 0x1, R19, P1 ;  /* 0x0000000115057824 */ /* 0x040fe200008e0613 */
[----:B0-----:R-:W-:Y:S01]  /*105d0*/  IADD3 R4, P1, PT, R26, R3, RZ ;  /* 0x000000031a047210 */ /* 0x001fe20007f3e0ff */
[----:B-1----:R-:W-:-:S03]  /*105e0*/  IMAD.X R2, R21, 0x1, R18, P0 ;  /* 0x0000000115027824 */ /* 0x002fc600000e0612 */
[----:B------:R-:W-:Y:S04]  /*105f0*/  STL [R1+0x1200], R5 ;  /* 0x0012000501007387 */ /* 0x000fe80000100800 */
[----:B------:R-:W2:Y:S04]  /*10600*/  LDL.LU R21, [R1+0x22c] ;  /* 0x00022c0001157983 */ /* 0x000ea80000300800 */
[----:B------:R3:W-:Y:S04]  /*10610*/  STL [R1+0x123c], R4 ;  /* 0x00123c0401007387 */ /* 0x0007e80000100800 */
[----:B------:R0:W-:Y:S04]  /*10620*/  STL [R1+0x1208], R2 ;  /* 0x0012080201007387 */ /* 0x0001e80000100800 */
[----:B------:R-:W2:Y:S01]  /*10630*/  LDL.LU R26, [R1+0x2c4] ;  /* 0x0002c400011a7983 */ /* 0x000ea20000300800 */
[----:B---3--:R-:W-:-:S05]  /*10640*/  IADD3 R4, P0, PT, R39, R17, RZ ;  /* 0x0000001127047210 */ /* 0x008fca0007f1e0ff */
[----:B------:R1:W-:Y:S01]  /*10650*/  STL [R1+0x1244], R4 ;  /* 0x0012440401007387 */ /* 0x0003e20000100800 */
[C---:B0-----:R-:W-:Y:S01]  /*10660*/  IMAD.X R2, R20.reuse, 0x1, R19, P4 ;  /* 0x0000000114027824 */ /* 0x041fe200020e0613 */
[----:B------:R-:W-:Y:S01]  /*10670*/  IADD3 R5, P4, PT, R39, R3, RZ ;  /* 0x0000000327057210 */ /* 0x000fe20007f9e0ff */
[----:B-1----:R-:W-:-:S03]  /*10680*/  IMAD.X R4, R20, 0x1, R18, P3 ;  /* 0x0000000114047824 */ /* 0x002fc600018e0612 */
[----:B------:R4:W-:Y:S04]  /*10690*/  STL [R1+0x1210], R2 ;  /* 0x0012100201007387 */ /* 0x0009e80000100800 */
[----:B------:R-:W-:Y:S04]  /*106a0*/  STL [R1+0x124c], R5 ;  /* 0x00124c0501007387 */ /* 0x000fe80000100800 */
[----:B------:R-:W3:Y:S04]  /*106b0*/  LDL.LU R20, [R1+0x234] ;  /* 0x0002340001147983 */ /* 0x000ee80000300800 */
[----:B------:R0:W-:Y:S04]  /*106c0*/  STL [R1+0x1218], R4 ;  /* 0x0012180401007387 */ /* 0x0001e80000100800 */
[----:B------:R-:W3:Y:S01]  /*106d0*/  LDL.LU R39, [R1+0x2c8] ;  /* 0x0002c80001277983 */ /* 0x000ee20000300800 */
[----:B----4-:R-:W-:-:S05]  /*106e0*/  IADD3 R2, P3, PT, R25, R17, RZ ;  /* 0x0000001119027210 */ /* 0x010fca0007f7e0ff */
[----:B------:R1:W-:Y:S01]  /*106f0*/  STL [R1+0x1254], R2 ;  /* 0x0012540201007387 */ /* 0x0003e20000100800 */
[C---:B0-----:R-:W-:Y:S01]  /*10700*/  IMAD.X R4, R40.reuse, 0x1, R19, P6 ;  /* 0x0000000128047824 */ /* 0x041fe200030e0613 */
[----:B------:R-:W-:Y:S01]  /*10710*/  IADD3 R5, P6, PT, R25, R3, RZ ;  /* 0x0000000319057210 */ /* 0x000fe20007fde0ff */
[----:B-1----:R-:W-:-:S03]  /*10720*/  IMAD.X R2, R40, 0x1, R18, P5 ;  /* 0x0000000128027824 */ /* 0x002fc600028e0612 */
[----:B------:R5:W-:Y:S04]  /*10730*/  STL [R1+0x1220], R4 ;  /* 0x0012200401007387 */ /* 0x000be80000100800 */
[----:B------:R-:W-:Y:S04]  /*10740*/  STL [R1+0x125c], R5 ;  /* 0x00125c0501007387 */ /* 0x000fe80000100800 */
[----:B------:R-:W4:Y:S04]  /*10750*/  LDL.LU R25, [R1+0x238] ;  /* 0x0002380001197983 */ /* 0x000f280000300800 */
[----:B------:R0:W-:Y:S01]  /*10760*/  STL [R1+0x1228], R2 ;  /* 0x0012280201007387 */ /* 0x0001e20000100800 */
[----:B-----5:R-:W-:-:S05]  /*10770*/  IADD3 R4, P5, PT, R27, R17, RZ ;  /* 0x000000111b047210 */ /* 0x020fca0007fbe0ff */
[----:B------:R1:W-:Y:S04]  /*10780*/  STL [R1+0x1264], R4 ;  /* 0x0012640401007387 */ /* 0x0003e80000100800 */
[----:B------:R-:W5:Y:S01]  /*10790*/  LDL.LU R40, [R1+0x2cc] ;  /* 0x0002cc0001287983 */ /* 0x000f620000300800 */
[C---:B0-----:R-:W-:Y:S01]  /*107a0*/  IMAD.X R2, R24.reuse, 0x1, R19, P2 ;  /* 0x0000000118027824 */ /* 0x041fe200010e0613 */
[----:B------:R-:W-:Y:S01]  /*107b0*/  IADD3 R5, P2, PT, R27, R3, RZ ;  /* 0x000000031b057210 */ /* 0x000fe20007f5e0ff */
[----:B-1----:R-:W-:-:S03]  /*107c0*/  IMAD.X R4, R24, 0x1, R18, P1 ;  /* 0x0000000118047824 */ /* 0x002fc600008e0612 */
[----:B------:R0:W-:Y:S04]  /*107d0*/  STL [R1+0x1230], R2 ;  /* 0x0012300201007387 */ /* 0x0001e80000100800 */
[----:B------:R-:W-:Y:S04]  /*107e0*/  STL [R1+0x126c], R5 ;  /* 0x00126c0501007387 */ /* 0x000fe80000100800 */
[----:B------:R-:W5:Y:S01]  /*107f0*/  LDL.LU R24, [R1+0x240] ;  /* 0x0002400001187983 */ /* 0x000f620000300800 */
[----:B0-----:R-:W-:-:S03]  /*10800*/  IADD3 R2, P1, PT, R23, R17, RZ ;  /* 0x0000001117027210 */ /* 0x001fc60007f3e0ff */
[----:B------:R0:W-:Y:S04]  /*10810*/  STL [R1+0x1238], R4 ;  /* 0x0012380401007387 */ /* 0x0001e80000100800 */
[----:B------:R-:W5:Y:S04]  /*10820*/  LDL.LU R37, [R1+0x2d0] ;  /* 0x0002d00001257983 */ /* 0x000f680000300800 */
[----:B------:R1:W-:Y:S01]  /*10830*/  STL [R1+0x1274], R2 ;  /* 0x0012740201007387 */ /* 0x0003e20000100800 */
[C---:B0-----:R-:W-:Y:S02]  /*10840*/  IMAD.X R4, R43.reuse, 0x1, R18, P4 ;  /* 0x000000012b047824 */ /* 0x041fe400020e0612 */
[----:B-1----:R-:W-:Y:S01]  /*10850*/  IMAD.X R2, R43, 0x1, R19, P0 ;  /* 0x000000012b027824 */ /* 0x002fe200000e0613 */
[----:B------:R-:W-:-:S04]  /*10860*/  IADD3 R5, P0, PT, R23, R3, RZ ;  /* 0x0000000317057210 */ /* 0x000fc80007f1e0ff */
[----:B------:R0:W-:Y:S04]  /*10870*/  STL [R1+0x1240], R2 ;  /* 0x0012400201007387 */ /* 0x0001e80000100800 */
[----:B------:R-:W-:Y:S04]  /*10880*/  STL [R1+0x127c], R5 ;  /* 0x00127c0501007387 */ /* 0x000fe80000100800 */
[----:B------:R-:W5:Y:S01]  /*10890*/  LDL.LU R23, [R1+0x248] ;  /* 0x0002480001177983 */ /* 0x000f620000300800 */
[----:B0-----:R-:W-:-:S03]  /*108a0*/  IADD3 R2, P4, PT, R38, R17, RZ ;  /* 0x0000001126027210 */ /* 0x001fc60007f9e0ff */
[----:B------:R0:W-:Y:S04]  /*108b0*/  STL [R1+0x1248], R4 ;  /* 0x0012480401007387 */ /* 0x0001e80000100800 */
[----:B------:R-:W5:Y:S04]  /*108c0*/  LDL.LU R43, [R1+0x2d4] ;  /* 0x0002d400012b7983 */ /* 0x000f680000300800 */
[----:B------:R1:W-:Y:S04]  /*108d0*/  STL [R1+0x1284], R2 ;  /* 0x0012840201007387 */ /* 0x0003e80000100800 */
[----:B------:R-:W5:Y:S01]  /*108e0*/  LDL.LU R27, [R1+0x24c] ;  /* 0x00024c00011b7983 */ /* 0x000f620000300800 */
[----:B0-----:R-:W-:Y:S01]  /*108f0*/  IMAD.X R4, R22, 0x1, R19, P3 ;  /* 0x0000000116047824 */ /* 0x001fe200018e0613 */
[----:B-1----:R-:W-:-:S04]  /*10900*/  IADD3 R2, P3, PT, R38, R3, RZ ;  /* 0x0000000326027210 */ /* 0x002fc80007f7e0ff */
[----:B------:R0:W-:Y:S04]  /*10910*/  STL [R1+0x1250], R4 ;  /* 0x0012500401007387 */ /* 0x0001e80000100800 */
[----:B------:R2:W-:Y:S01]  /*10920*/  STL [R1+0x128c], R2 ;  /* 0x00128c0201007387 */ /* 0x0005e20000100800 */
[----:B0-----:R-:W-:-:S03]  /*10930*/  IMAD.X R4, R22, 0x1, R18, P6 ;  /* 0x0000000116047824 */ /* 0x001fc600030e0612 */
[----:B------:R-:W5:Y:S04]  /*10940*/  LDL.LU R22, [R1+0x2d8] ;  /* 0x0002d80001167983 */ /* 0x000f680000300800 */
[----:B------:R0:W-:Y:S01]  /*10950*/  STL [R1+0x1258], R4 ;  /* 0x0012580401007387 */ /* 0x0001e20000100800 */
[----:B--2---:R-:W-:-:S05]  /*10960*/  IADD3 R2, P6, PT, R21, R17, RZ ;  /* 0x0000001115027210 */ /* 0x004fca0007fde0ff */
[----:B------:R1:W-:Y:S01]  /*10970*/  STL [R1+0x1294], R2 ;  /* 0x0012940201007387 */ /* 0x0003e20000100800 */
[C---:B0-----:R-:W-:Y:S01]  /*10980*/  IMAD.X R4, R26.reuse, 0x1, R19, P5 ;  /* 0x000000011a047824 */ /* 0x041fe200028e0613 */
[----:B-1----:R-:W-:Y:S02]  /*10990*/  IADD3 R2, P5, PT, R21, R3, RZ ;  /* 0x0000000315027210 */ /* 0x002fe40007fbe0ff */
[----:B------:R-:W2:Y:S04]  /*109a0*/  LDL.LU R21, [R1+0x254] ;  /* 0x0002540001157983 */ /* 0x000ea80000300800 */
[----:B------:R-:W-:Y:S04]  /*109b0*/  STL [R1+0x1260], R4 ;  /* 0x0012600401007387 */ /* 0x000fe80000100800 */
[----:B------:R-:W2:Y:S04]  /*109c0*/  LDL.LU R38, [R1+0x2dc] ;  /* 0x0002dc0001267983 */ /* 0x000ea80000300800 */
[----:B------:R0:W-:Y:S02]  /*109d0*/  STL [R1+0x129c], R2 ;  /* 0x00129c0201007387 */ /* 0x0001e40000100800 */
[----:B0-----:R-:W-:Y:S01]  /*109e0*/  IMAD.X R2, R26, 0x1, R18, P2 ;  /* 0x000000011a027824 */ /* 0x001fe200010e0612 */
[----:B---3--:R-:W-:-:S04]  /*109f0*/  IADD3 R5, P2, PT, R20, R17, RZ ;  /* 0x0000001114057210 */ /* 0x008fc80007f5e0ff */
[----:B------:R0:W-:Y:S04]  /*10a00*/  STL [R1+0x1268], R2 ;  /* 0x0012680201007387 */ /* 0x0001e80000100800 */
[----:B------:R-:W-:Y:S01]  /*10a10*/  STL [R1+0x12a4], R5 ;  /* 0x0012a40501007387 */ /* 0x000fe20000100800 */
[----:B------:R-:W-:-:S03]  /*10a20*/  IMAD.X R4, R39, 0x1, R19, P1 ;  /* 0x0000000127047824 */ /* 0x000fc600008e0613 */
[----:B------:R-:W3:Y:S01]  /*10a30*/  LDL.LU R26, [R1+0x258] ;  /* 0x00025800011a7983 */ /* 0x000ee20000300800 */
[----:B0-----:R-:W-:-:S03]  /*10a40*/  IADD3 R2, P1, PT, R20, R3, RZ ;  /* 0x0000000314027210 */ /* 0x001fc60007f3e0ff */
[----:B------:R-:W-:Y:S04]  /*10a50*/  STL [R1+0x1270], R4 ;  /* 0x0012700401007387 */ /* 0x000fe80000100800 */
[----:B------:R-:W3:Y:S04]  /*10a60*/  LDL.LU R20, [R1+0x2e0] ;  /* 0x0002e00001147983 */ /* 0x000ee80000300800 */
[----:B------:R0:W-:Y:S02]  /*10a70*/  STL [R1+0x12ac], R2 ;  /* 0x0012ac0201007387 */ /* 0x0001e40000100800 */
[----:B0-----:R-:W-:-:S02]  /*10a80*/  IMAD.X R2, R39, 0x1, R18, P0 ;  /* 0x0000000127027824 */ /* 0x001fc400000e0612 */
[----:B------:R-:W3:Y:S04]  /*10a90*/  LDL.LU R39, [R1+0x260] ;  /* 0x0002600001277983 */ /* 0x000ee80000300800 */
[----:B------:R5:W-:Y:S01]  /*10aa0*/  STL [R1+0x1278], R2 ;  /* 0x0012780201007387 */ /* 0x000be20000100800 */
[----:B----4-:R-:W-:-:S05]  /*10ab0*/  IADD3 R4, P0, PT, R25, R17, RZ ;  /* 0x0000001119047210 */ /* 0x010fca0007f1e0ff */
[----:B------:R0:W-:Y:S01]  /*10ac0*/  STL [R1+0x12b4], R4 ;  /* 0x0012b40401007387 */ /* 0x0001e20000100800 */
[C---:B-----5:R-:W-:Y:S01]  /*10ad0*/  IMAD.X R2, R40.reuse, 0x1, R19, P4 ;  /* 0x0000000128027824 */ /* 0x060fe200020e0613 */
[----:B0-----:R-:W-:Y:S02]  /*10ae0*/  IADD3 R4, P4, PT, R25, R3, RZ ;  /* 0x0000000319047210 */ /* 0x001fe40007f9e0ff */
[----:B------:R-:W4:Y:S04]  /*10af0*/  LDL.LU R25, [R1+0x2e4] ;  /* 0x0002e40001197983 */ /* 0x000f280000300800 */
[----:B------:R0:W-:Y:S04]  /*10b00*/  STL [R1+0x1280], R2 ;  /* 0x0012800201007387 */ /* 0x0001e80000100800 */
[----:B------:R1:W-:Y:S01]  /*10b10*/  STL [R1+0x12bc], R4 ;  /* 0x0012bc0401007387 */ /* 0x0003e20000100800 */
[----:B0-----:R-:W-:Y:S01]  /*10b20*/  IMAD.X R2, R40, 0x1, R18, P3 ;  /* 0x0000000128027824 */ /* 0x001fe200018e0612 */
[----:B------:R-:W-:-:S04]  /*10b30*/  IADD3 R5, P3, PT, R24, R17, RZ ;  /* 0x0000001118057210 */ /* 0x000fc80007f7e0ff */
[----:B------:R0:W-:Y:S04]  /*10b40*/  STL [R1+0x1288], R2 ;  /* 0x0012880201007387 */ /* 0x0001e80000100800 */
[----:B------:R5:W-:Y:S04]  /*10b50*/  STL [R1+0x12c4], R5 ;  /* 0x0012c40501007387 */ /* 0x000be80000100800 */
[----:B------:R-:W4:Y:S01]  /*10b60*/  LDL.LU R40, [R1+0x264] ;  /* 0x0002640001287983 */ /* 0x000f220000300800 */
[----:B-1----:R-:W-:Y:S01]  /*10b70*/  IMAD.X R4, R37, 0x1, R19, P6 ;  /* 0x0000000125047824 */ /* 0x002fe200030e0613 */
[----:B0-----:R-:W-:-:S04]  /*10b80*/  IADD3 R2, P6, PT, R24, R3, RZ ;  /* 0x0000000318027210 */ /* 0x001fc80007fde0ff */
[----:B------:R0:W-:Y:S01]  /*10b90*/  STL [R1+0x1290], R4 ;  /* 0x0012900401007387 */ /* 0x0001e20000100800 */
[----:B-----5:R-:W-:-:S03]  /*10ba0*/  IMAD.X R5, R37, 0x1, R18, P5 ;  /* 0x0000000125057824 */ /* 0x020fc600028e0612 */
[----:B------:R-:W5:Y:S04]  /*10bb0*/  LDL.LU R24, [R1+0x2e8] ;  /* 0x0002e80001187983 */ /* 0x000f680000300800 */
[----:B------:R1:W-:Y:S04]  /*10bc0*/  STL [R1+0x12cc], R2 ;  /* 0x0012cc0201007387 */ /* 0x0003e80000100800 */
[----:B------:R0:W-:Y:S02]  /*10bd0*/  STL [R1+0x1298], R5 ;  /* 0x0012980501007387 */ /* 0x0001e40000100800 */
[----:B0-----:R-:W-:-:S05]  /*10be0*/  IADD3 R4, P5, PT, R23, R17, RZ ;  /* 0x0000001117047210 */ /* 0x001fca0007fbe0ff */
[----:B------:R0:W-:Y:S01]  /*10bf0*/  STL [R1+0x12d4], R4 ;  /* 0x0012d40401007387 */ /* 0x0001e20000100800 */
[----:B-1----:R-:W-:Y:S01]  /*10c00*/  IMAD.X R2, R43, 0x1, R19, P2 ;  /* 0x000000012b027824 */ /* 0x002fe200010e0613 */
[----:B------:R-:W-:-:S04]  /*10c10*/  IADD3 R5, P2, PT, R23, R3, RZ ;  /* 0x0000000317057210 */ /* 0x000fc80007f5e0ff */
[----:B------:R1:W-:Y:S01]  /*10c20*/  STL [R1+0x12a0], R2 ;  /* 0x0012a00201007387 */ /* 0x0003e20000100800 */
[----:B0-----:R-:W-:-:S03]  /*10c30*/  IMAD.X R4, R43, 0x1, R18, P1 ;  /* 0x000000012b047824 */ /* 0x001fc600008e0612 */
[----:B------:R0:W-:Y:S04]  /*10c40*/  STL [R1+0x12dc], R5 ;  /* 0x0012dc0501007387 */ /* 0x0001e80000100800 */
[----:B------:R-:W5:Y:S01]  /*10c50*/  LDL.LU R23, [R1+0x26c] ;  /* 0x00026c0001177983 */ /* 0x000f620000300800 */
[----:B-1----:R-:W-:-:S03]  /*10c60*/  IADD3 R2, P1, PT, R27, R17, RZ ;  /* 0x000000111b027210 */ /* 0x002fc60007f3e0ff */
[----:B------:R1:W-:Y:S04]  /*10c70*/  STL [R1+0x12a8], R4 ;  /* 0x0012a80401007387 */ /* 0x0003e80000100800 */
[----:B------:R-:W5:Y:S01]  /*10c80*/  LDL.LU R43, [R1+0x2ec] ;  /* 0x0002ec00012b7983 */ /* 0x000f620000300800 */
[----:B0-----:R-:W-:-:S03]  /*10c90*/  IMAD.X R5, R22, 0x1, R19, P0 ;  /* 0x0000000116057824 */ /* 0x001fc600000e0613 */
[----:B------:R0:W-:Y:S01]  /*10ca0*/  STL [R1+0x12e4], R2 ;  /* 0x0012e40201007387 */ /* 0x0001e20000100800 */
[----:B-1----:R-:W-:-:S03]  /*10cb0*/  IADD3 R4, P0, PT, R27, R3, RZ ;  /* 0x000000031b047210 */ /* 0x002fc60007f1e0ff */
[----:B------:R2:W-:Y:S01]  /*10cc0*/  STL [R1+0x12b0], R5 ;  /* 0x0012b00501007387 */ /* 0x0005e20000100800 */
[----:B0-----:R-:W-:-:S03]  /*10cd0*/  IMAD.X R2, R22, 0x1, R18, P4 ;  /* 0x0000000116027824 */ /* 0x001fc600020e0612 */
[----:B------:R0:W-:Y:S04]  /*10ce0*/  STL [R1+0x12ec], R4 ;  /* 0x0012ec0401007387 */ /* 0x0001e80000100800 */
[----:B------:R1:W-:Y:S01]  /*10cf0*/  STL [R1+0x12b8], R2 ;  /* 0x0012b80201007387 */ /* 0x0003e20000100800 */
[----:B--2---:R-:W-:-:S05]  /*10d00*/  IADD3 R5, P4, PT, R21, R17, RZ ;  /* 0x0000001115057210 */ /* 0x004fca0007f9e0ff */
[----:B------:R2:W-:Y:S01]  /*10d10*/  STL [R1+0x12f4], R5 ;  /* 0x0012f40501007387 */ /* 0x0005e20000100800 */
[----:B0-----:R-:W-:-:S03]  /*10d20*/  IMAD.X R4, R38, 0x1, R19, P3 ;  /* 0x0000000126047824 */ /* 0x001fc600018e0613 */
[----:B------:R-:W5:Y:S01]  /*10d30*/  LDL.LU R22, [R1+0x274] ;  /* 0x0002740001167983 */ /* 0x000f620000300800 */
[----:B-1----:R-:W-:-:S03]  /*10d40*/  IADD3 R2, P3, PT, R21, R3, RZ ;  /* 0x0000000315027210 */ /* 0x002fc60007f7e0ff */
[----:B------:R3:W-:Y:S01]  /*10d50*/  STL [R1+0x12c0], R4 ;  /* 0x0012c00401007387 */ /* 0x0007e20000100800 */
[----:B--2---:R-:W-:-:S03]  /*10d60*/  IMAD.X R5, R38, 0x1, R18, P6 ;  /* 0x0000000126057824 */ /* 0x004fc600030e0612 */
[----:B------:R-:W2:Y:S04]  /*10d70*/  LDL.LU R21, [R1+0x2f0] ;  /* 0x0002f00001157983 */ /* 0x000ea80000300800 */
[----:B------:R0:W-:Y:S04]  /*10d80*/  STL [R1+0x12fc], R2 ;  /* 0x0012fc0201007387 */ /* 0x0001e80000100800 */
[----:B------:R1:W-:Y:S01]  /*10d90*/  STL [R1+0x12c8], R5 ;  /* 0x0012c80501007387 */ /* 0x0003e20000100800 */
[----:B---3--:R-:W-:Y:S01]  /*10da0*/  IADD3 R4, P6, PT, R26, R17, RZ ;  /* 0x000000111a047210 */ /* 0x008fe20007fde0ff */
[----:B0-----:R-:W-:Y:S01]  /*10db0*/  IMAD.X R2, R20, 0x1, R19, P5 ;  /* 0x0000000114027824 */ /* 0x001fe200028e0613 */
[----:B-1----:R-:W-:-:S03]  /*10dc0*/  IADD3 R5, P5, PT, R26, R3, RZ ;  /* 0x000000031a057210 */ /* 0x002fc60007fbe0ff */
[----:B------:R0:W-:Y:S04]  /*10dd0*/  STL [R1+0x1304], R4 ;  /* 0x0013040401007387 */ /* 0x0001e80000100800 */
[----:B------:R1:W-:Y:S04]  /*10de0*/  STL [R1+0x12d0], R2 ;  /* 0x0012d00201007387 */ /* 0x0003e80000100800 */
[----:B------:R4:W-:Y:S01]  /*10df0*/  STL [R1+0x130c], R5 ;  /* 0x00130c0501007387 */ /* 0x0009e20000100800 */
[----:B0-----:R-:W-:-:S03]  /*10e00*/  IMAD.X R4, R20, 0x1, R18, P2 ;  /* 0x0000000114047824 */ /* 0x001fc600010e0612 */
[----:B------:R-:W3:Y:S04]  /*10e10*/  LDL.LU R20, [R1+0x278] ;  /* 0x0002780001147983 */ /* 0x000ee80000300800 */
[----:B------:R0:W-:Y:S04]  /*10e20*/  STL [R1+0x12d8], R4 ;  /* 0x0012d80401007387 */ /* 0x0001e80000100800 */
[----:B------:R-:W3:Y:S01]  /*10e30*/  LDL.LU R29, [R1+0x2f4] ;  /* 0x0002f400011d7983 */ /* 0x000ee20000300800 */
[----:B-1----:R-:W-:-:S05]  /*10e40*/  IADD3 R2, P2, PT, R39, R17, RZ ;  /* 0x0000001127027210 */ /* 0x002fca0007f5e0ff */
[----:B------:R1:W-:Y:S01]  /*10e50*/  STL [R1+0x1314], R2 ;  /* 0x0013140201007387 */ /* 0x0003e20000100800 */
[----:B----4-:R-:W-:Y:S01]  /*10e60*/  IMAD.X R5, R25, 0x1, R19, P1 ;  /* 0x0000000119057824 */ /* 0x010fe200008e0613 */
[----:B0-----:R-:W-:Y:S01]  /*10e70*/  IADD3 R4, P1, PT, R39, R3, RZ ;  /* 0x0000000327047210 */ /* 0x001fe20007f3e0ff */
[----:B-1----:R-:W-:-:S03]  /*10e80*/  IMAD.X R2, R25, 0x1, R18, P0 ;  /* 0x0000000119027824 */ /* 0x002fc600000e0612 */
[----:B------:R-:W-:Y:S04]  /*10e90*/  STL [R1+0x12e0], R5 ;  /* 0x0012e00501007387 */ /* 0x000fe80000100800 */
[----:B------:R-:W4:Y:S04]  /*10ea0*/  LDL.LU R36, [R1+0x280] ;  /* 0x0002800001247983 */ /* 0x000f280000300800 */
[----:B------:R0:W-:Y:S04]  /*10eb0*/  STL [R1+0x131c], R4 ;  /* 0x00131c0401007387 */ /* 0x0001e80000100800 */
[----:B------:R-:W4:Y:S04]  /*10ec0*/  LDL.LU R28, [R1+0x2f8] ;  /* 0x0002f800011c7983 */ /* 0x000f280000300800 */
[----:B------:R5:W-:Y:S04]  /*10ed0*/  STL [R1+0x12e8], R2 ;  /* 0x0012e80201007387 */ /* 0x000be80000100800 */
[----:B------:R-:W4:Y:S01]  /*10ee0*/  LDL.LU R37, [R1+0x284] ;  /* 0x0002840001257983 */ /* 0x000f220000300800 */
[----:B0-----:R-:W-:-:S05]  /*10ef0*/  IADD3 R4, P0, PT, R40, R17, RZ ;  /* 0x0000001128047210 */ /* 0x001fca0007f1e0ff */
[----:B------:R0:W-:Y:S04]  /*10f00*/  STL [R1+0x1324], R4 ;  /* 0x0013240401007387 */ /* 0x0001e80000100800 */
[----:B------:R-:W4:Y:S01]  /*10f10*/  LDL.LU R27, [R1+0x2fc] ;  /* 0x0002fc00011b7983 */ /* 0x000f220000300800 */
[----:B-----5:R-:W-:Y:S01]  /*10f20*/  IMAD.X R2, R24, 0x1, R19, P4 ;  /* 0x0000000118027824 */ /* 0x020fe200020e0613 */
[----:B0-----:R-:W-:-:S04]  /*10f30*/  IADD3 R4, P4, PT, R40, R3, RZ ;  /* 0x0000000328047210 */ /* 0x001fc80007f9e0ff */
[----:B------:R0:W-:Y:S04]  /*10f40*/  STL [R1+0x12f0], R2 ;  /* 0x0012f00201007387 */ /* 0x0001e80000100800 */
[----:B------:R-:W5:Y:S04]  /*10f50*/  LDL.LU R38, [R1+0x28c] ;  /* 0x00028c0001267983 */ /* 0x000f680000300800 */
[----:B------:R1:W-:Y:S01]  /*10f60*/  STL [R1+0x132c], R4 ;  /* 0x00132c0401007387 */ /* 0x0003e20000100800 */
[----:B0-----:R-:W-:-:S03]  /*10f70*/  IMAD.X R2, R24, 0x1, R18, P3 ;  /* 0x0000000118027824 */ /* 0x001fc600018e0612 */
[----:B------:R-:W5:Y:S04]  /*10f80*/  LDL.LU R26, [R1+0x300] ;  /* 0x00030000011a7983 */ /* 0x000f680000300800 */
[----:B------:R0:W-:Y:S04]  /*10f90*/  STL [R1+0x12f8], R2 ;  /* 0x0012f80201007387 */ /* 0x0001e80000100800 */
[----:B------:R-:W5:Y:S01]  /*10fa0*/  LDL.LU R39, [R1+0x294] ;  /* 0x0002940001277983 */ /* 0x000f620000300800 */
[----:B-1----:R-:W-:-:S05]  /*10fb0*/  IADD3 R4, P3, PT, R23, R17, RZ ;  /* 0x0000001117047210 */ /* 0x002fca0007f7e0ff */
[----:B------:R1:W-:Y:S01]  /*10fc0*/  STL [R1+0x1334], R4 ;  /* 0x0013340401007387 */ /* 0x0003e20000100800 */
[----:B0-----:R-:W-:-:S03]  /*10fd0*/  IMAD.X R2, R43, 0x1, R19, P6 ;  /* 0x000000012b027824 */ /* 0x001fc600030e0613 */
[----:B------:R-:W5:Y:S01]  /*10fe0*/  LDL.LU R25, [R1+0x304] ;  /* 0x0003040001197983 */ /* 0x000f620000300800 */
[----:B-1----:R-:W-:-:S03]  /*10ff0*/  IADD3 R4, P6, PT, R23, R3, RZ ;  /* 0x0000000317047210 */ /* 0x002fc60007fde0ff */
        /* <DEDUP_REMOVED lines=9> */
[----:B--2---:R-:W-:-:S03]  /*11090*/  IMAD.X R2, R21, 0x1, R19, P2 ;  /* 0x0000000115027824 */ /* 0x004fc600010e0613 */
[----:B------:R-:W2:Y:S01]  /*110a0*/  LDL.LU R43, [R1+0x30c] ;  /* 0x00030c00012b7983 */ /* 0x000ea20000300800 */
[----:B0-----:R-:W-:-:S03]  /*110b0*/  IADD3 R4, P2, PT, R22, R3, RZ ;  /* 0x0000000316047210 */ /* 0x001fc60007f5e0ff */
[----:B------:R0:W-:Y:S04]  /*110c0*/  STL [R1+0x1310], R2 ;  /* 0x0013100201007387 */ /* 0x0001e80000100800 */
[----:B------:R-:W2:Y:S04]  /*110d0*/  LDL.LU R22, [R1+0x2a8] ;  /* 0x0002a80001167983 */ /* 0x000ea80000300800 */
[----:B------:R1:W-:Y:S01]  /*110e0*/  STL [R1+0x134c], R4 ;  /* 0x00134c0401007387 */ /* 0x0003e20000100800 */
[----:B0-----:R-:W-:-:S03]  /*110f0*/  IMAD.X R2, R21, 0x1, R18, P1 ;  /* 0x0000000115027824 */ /* 0x001fc600008e0612 */
[----:B------:R-:W2:Y:S04]  /*11100*/  LDL.LU R21, [R1+0x310] ;  /* 0x0003100001157983 */ /* 0x000ea80000300800 */
[----:B------:R0:W-:Y:S01]  /*11110*/  STL [R1+0x1318], R2 ;  /* 0x0013180201007387 */ /* 0x0001e20000100800 */
[----:B---3--:R-:W-:-:S05]  /*11120*/  IADD3 R5, P1, PT, R20, R17, RZ ;  /* 0x0000001114057210 */ /* 0x008fca0007f3e0ff */
[----:B------:R-:W-:Y:S01]  /*11130*/  STL [R1+0x1354], R5 ;  /* 0x0013540501007387 */ /* 0x000fe20000100800 */
[C---:B-1----:R-:W-:Y:S01]  /*11140*/  IMAD.X R4, R29.reuse, 0x1, R19, P0 ;  /* 0x000000011d047824 */ /* 0x042fe200000e0613 */
[----:B0-----:R-:W-:Y:S02]  /*11150*/  IADD3 R2, P0, PT, R20, R3, RZ ;  /* 0x0000000314027210 */ /* 0x001fe40007f1e0ff */
[----:B------:R-:W3:Y:S04]  /*11160*/  LDL.LU R20, [R1+0x314] ;  /* 0x0003140001147983 */ /* 0x000ee80000300800 */
[----:B------:R0:W-:Y:S04]  /*11170*/  STL [R1+0x1320], R4 ;  /* 0x0013200401007387 */ /* 0x0001e80000100800 */
[----:B------:R4:W-:Y:S01]  /*11180*/  STL [R1+0x135c], R2 ;  /* 0x00135c0201007387 */ /* 0x0009e20000100800 */
[----:B0-----:R-:W-:-:S05]  /*11190*/  IMAD.X R4, R29, 0x1, R18, P4 ;  /* 0x000000011d047824 */ /* 0x001fca00020e0612 */
[----:B------:R0:W-:Y:S01]  /*111a0*/  STL [R1+0x1328], R4 ;  /* 0x0013280401007387 */ /* 0x0001e20000100800 */
[----:B----4-:R-:W-:Y:S01]  /*111b0*/  IADD3 R2, P4, PT, R36, R17, RZ ;  /* 0x0000001124027210 */ /* 0x010fe20007f9e0ff */
[----:B------:R-:W-:Y:S01]  /*111c0*/  IMAD.X R5, R28, 0x1, R19, P3 ;  /* 0x000000011c057824 */ /* 0x000fe200018e0613 */
[----:B0-----:R-:W-:-:S03]  /*111d0*/  IADD3 R4, P3, PT, R36, R3, RZ ;  /* 0x0000000324047210 */ /* 0x001fc60007f7e0ff */
[----:B------:R0:W-:Y:S04]  /*111e0*/  STL [R1+0x1364], R2 ;  /* 0x0013640201007387 */ /* 0x0001e80000100800 */
[----:B------:R1:W-:Y:S04]  /*111f0*/  STL [R1+0x1330], R5 ;  /* 0x0013300501007387 */ /* 0x0003e80000100800 */
[----:B------:R4:W-:Y:S01]  /*11200*/  STL [R1+0x136c], R4 ;  /* 0x00136c0401007387 */ /* 0x0009e20000100800 */
[----:B0-----:R-:W-:Y:S01]  /*11210*/  IMAD.X R2, R28, 0x1, R18, P6 ;  /* 0x000000011c027824 */ /* 0x001fe200030e0612 */
[----:B-1----:R-:W-:-:S04]  /*11220*/  IADD3 R5, P6, PT, R37, R17, RZ ;  /* 0x0000001125057210 */ /* 0x002fc80007fde0ff */
[----:B------:R0:W-:Y:S01]  /*11230*/  STL [R1+0x1338], R2 ;  /* 0x0013380201007387 */ /* 0x0001e20000100800 */
[----:B----4-:R-:W-:-:S03]  /*11240*/  IMAD.X R4, R27, 0x1, R19, P5 ;  /* 0x000000011b047824 */ /* 0x010fc600028e0613 */
[----:B------:R1:W-:Y:S04]  /*11250*/  STL [R1+0x1374], R5 ;  /* 0x0013740501007387 */ /* 0x0003e80000100800 */
[----:B------:R5:W-:Y:S01]  /*11260*/  STL [R1+0x1340], R4 ;  /* 0x0013400401007387 */ /* 0x000be20000100800 */
[----:B0-----:R-:W-:Y:S01]  /*11270*/  IADD3 R2, P5, PT, R37, R3, RZ ;  /* 0x0000000325027210 */ /* 0x001fe20007fbe0ff */
[----:B-1----:R-:W-:-:S04]  /*11280*/  IMAD.X R5, R27, 0x1, R18, P2 ;  /* 0x000000011b057824 */ /* 0x002fc800010e0612 */
[----:B------:R0:W-:Y:S01]  /*11290*/  STL [R1+0x137c], R2 ;  /* 0x00137c0201007387 */ /* 0x0001e20000100800 */
[----:B-----5:R-:W-:-:S03]  /*112a0*/  IADD3 R4, P2, PT, R38, R17, RZ ;  /* 0x0000001126047210 */ /* 0x020fc60007f5e0ff */
        /* <DEDUP_REMOVED lines=8> */
[----:B0-----:R-:W-:-:S05]  /*11330*/  IADD3 R2, P0, PT, R39, R17, RZ ;  /* 0x0000001127027210 */ /* 0x001fca0007f1e0ff */
[----:B------:R0:W-:Y:S01]  /*11340*/  STL [R1+0x1390], R2 ;  /* 0x0013900201007387 */ /* 0x0001e20000100800 */
[----:B-1----:R-:W-:Y:S01]  /*11350*/  IMAD.X R5, R25, 0x1, R19, P4 ;  /* 0x0000000119057824 */ /* 0x002fe200020e0613 */
[----:B----4-:R-:W-:Y:S01]  /*11360*/  IADD3 R4, P4, PT, R39, R3, RZ ;  /* 0x0000000327047210 */ /* 0x010fe20007f9e0ff */
[----:B0-----:R-:W-:-:S03]  /*11370*/  IMAD.X R2, R25, 0x1, R18, P3 ;  /* 0x0000000119027824 */ /* 0x001fc600018e0612 */
[----:B------:R0:W-:Y:S04]  /*11380*/  STL [R1+0x1360], R5 ;  /* 0x0013600501007387 */ /* 0x0001e80000100800 */
[----:B------:R1:W-:Y:S01]  /*11390*/  STL [R1+0x1394], R4 ;  /* 0x0013940401007387 */ /* 0x0003e20000100800 */
[----:B0-----:R-:W-:-:S03]  /*113a0*/  IADD3 R5, P3, PT, R40, R17, RZ ;  /* 0x0000001128057210 */ /* 0x001fc60007f7e0ff */
[----:B------:R0:W-:Y:S01]  /*113b0*/  STL [R1+0x1368], R2 ;  /* 0x0013680201007387 */ /* 0x0001e20000100800 */
[----:B-1----:R-:W-:-:S03]  /*113c0*/  IMAD.X R4, R24, 0x1, R19, P6 ;  /* 0x0000000118047824 */ /* 0x002fc600030e0613 */
[----:B------:R1:W-:Y:S04]  /*113d0*/  STL [R1+0x1398], R5 ;  /* 0x0013980501007387 */ /* 0x0003e80000100800 */
[----:B------:R4:W-:Y:S01]  /*113e0*/  STL [R1+0x1370], R4 ;  /* 0x0013700401007387 */ /* 0x0009e20000100800 */
[----:B0-----:R-:W-:Y:S01]  /*113f0*/  IADD3 R2, P6, PT, R40, R3, RZ ;  /* 0x0000000328027210 */ /* 0x001fe20007fde0ff */
[----:B-1----:R-:W-:-:S04]  /*11400*/  IMAD.X R5, R24, 0x1, R18, P5 ;  /* 0x0000000118057824 */ /* 0x002fc800028e0612 */
[----:B------:R2:W-:Y:S01]  /*11410*/  STL [R1+0x139c], R2 ;  /* 0x00139c0201007387 */ /* 0x0005e20000100800 */
[----:B----4-:R-:W-:-:S03]  /*11420*/  IADD3 R4, P5, PT, R23, R17, RZ ;  /* 0x0000001117047210 */ /* 0x010fc60007fbe0ff */
[----:B------:R0:W-:Y:S04]  /*11430*/  STL [R1+0x1378], R5 ;  /* 0x0013780501007387 */ /* 0x0001e80000100800 */
[----:B------:R1:W-:Y:S01]  /*11440*/  STL [R1+0x13a0], R4 ;  /* 0x0013a00401007387 */ /* 0x0003e20000100800 */
[----:B------:R-:W-:Y:S01]  /*11450*/  SHF.R.S32.HI R0, RZ, 0x1f, R0 ;  /* 0x0000001fff007819 */ /* 0x000fe20000011400 */
[----:B--2---:R-:W-:Y:S01]  /*11460*/  IMAD.X R2, R43, 0x1, R19, P2 ;  /* 0x000000012b027824 */ /* 0x004fe200010e0613 */
[----:B0-----:R-:W-:Y:S01]  /*11470*/  IADD3 R5, P2, PT, R23, R3, RZ ;  /* 0x0000000317057210 */ /* 0x001fe20007f5e0ff */
[----:B-1----:R-:W-:-:S03]  /*11480*/  IMAD.X R4, R43, 0x1, R18, P1 ;  /* 0x000000012b047824 */ /* 0x002fc600008e0612 */
[----:B------:R0:W-:Y:S04]  /*11490*/  STL [R1+0x1380], R2 ;  /* 0x0013800201007387 */ /* 0x0001e80000100800 */
[----:B------:R1:W-:Y:S04]  /*114a0*/  STL [R1+0x13a4], R5 ;  /* 0x0013a40501007387 */ /* 0x0003e80000100800 */
[----:B------:R2:W-:Y:S01]  /*114b0*/  STL [R1+0x1388], R4 ;  /* 0x0013880401007387 */ /* 0x0005e20000100800 */
[----:B0-----:R-:W-:Y:S01]  /*114c0*/  IADD3 R2, P1, PT, R22, R17, RZ ;  /* 0x0000001116027210 */ /* 0x001fe20007f3e0ff */
[----:B-1----:R-:W-:-:S04]  /*114d0*/  IMAD.X R5, R21, 0x1, R19, P0 ;  /* 0x0000000115057824 */ /* 0x002fc800000e0613 */
[----:B------:R0:W-:Y:S01]  /*114e0*/  STL [R1+0xcc0], R2 ;  /* 0x000cc00201007387 */ /* 0x0001e20000100800 */
[----:B--2---:R-:W-:Y:S01]  /*114f0*/  IADD3 R4, P0, PT, R22, R3, RZ ;  /* 0x0000000316047210 */ /* 0x004fe20007f1e0ff */
[----:B------:R-:W-:Y:S02]  /*11500*/  IMAD.X R3, R21, 0x1, R18, P4 ;  /* 0x0000000115037824 */ /* 0x000fe400020e0612 */
[----:B------:R-:W-:Y:S04]  /*11510*/  STL [R1+0xcbc], R5 ;  /* 0x000cbc0501007387 */ /* 0x000fe80000100800 */
[----:B------:R-:W-:Y:S01]  /*11520*/  STL [R1+0xcb8], R4 ;  /* 0x000cb80401007387 */ /* 0x000fe20000100800 */
[----:B0-----:R-:W-:-:S03]  /*11530*/  SHF.R.S32.HI R2, RZ, 0x1f, R22 ;  /* 0x0000001fff027819 */ /* 0x001fc60000011416 */
[----:B------:R0:W-:Y:S02]  /*11540*/  STL [R1+0xca4], R3 ;  /* 0x000ca40301007387 */ /* 0x0001e40000100800 */
[--C-:B0-----:R-:W-:Y:S02]  /*11550*/  IMAD.X R3, R0, 0x1, R19.reuse, P5 ;  /* 0x0000000100037824 */ /* 0x101fe400028e0613 */
[C---:B---3--:R-:W-:Y:S02]  /*11560*/  IMAD.X R4, R20.reuse, 0x1, R19, P3 ;  /* 0x0000000114047824 */ /* 0x048fe400018e0613 */
[----:B------:R-:W-:-:S03]  /*11570*/  IMAD.X R5, R20, 0x1, R18, P6 ;  /* 0x0000000114057824 */ /* 0x000fc600030e0612 */
[----:B------:R0:W-:Y:S04]  /*11580*/  STL [R1+0xca8], R4 ;  /* 0x000ca80401007387 */ /* 0x0001e80000100800 */
[----:B------:R-:W-:Y:S01]  /*11590*/  STL [R1+0xcac], R5 ;  /* 0x000cac0501007387 */ /* 0x000fe20000100800 */
[----:B0-----:R-:W-:-:S03]  /*115a0*/  IMAD.X R4, R0, 0x1, R18, P2 ;  /* 0x0000000100047824 */ /* 0x001fc600010e0612 */
[----:B------:R-:W2:Y:S04]  /*115b0*/  LDL.LU R0, [R1+0x1568] ;  /* 0x0015680001007983 */ /* 0x000ea80000300800 */
[----:B------:R0:W-:Y:S04]  /*115c0*/  STL [R1+0xcb0], R3 ;  /* 0x000cb00301007387 */ /* 0x0001e80000100800 */
[----:B------:R-:W-:Y:S01]  /*115d0*/  STL [R1+0xcb4], R4 ;  /* 0x000cb40401007387 */ /* 0x000fe20000100800 */
[C---:B0-----:R-:W-:Y:S02]  /*115e0*/  IMAD.X R3, R2.reuse, 0x1, R19, P1 ;  /* 0x0000000102037824 */ /* 0x041fe400008e0613 */
[----:B------:R-:W-:-:S03]  /*115f0*/  IMAD.X R2, R2, 0x1, R18, P0 ;  /* 0x0000000102027824 */ /* 0x000fc600000e0612 */
[----:B------:R0:W-:Y:S04]  /*11600*/  STL [R1+0xca0], R3 ;  /* 0x000ca00301007387 */ /* 0x0001e80000100800 */
[----:B------:R1:W-:Y:S04]  /*11610*/  STL [R1+0x8ac], R2 ;  /* 0x0008ac0201007387 */ /* 0x0003e80000100800 */
        /* <DEDUP_REMOVED lines=241> */
[----:B------:R-:W0:Y:S04]  /*12530*/  LDL R43, [R1+0x79c] ;  /* 0x00079c00012b7983 */ /* 0x000e280000100800 */
[----:B------:R-:W1:Y:S04]  /*12540*/  LDL R22, [R1+0x794] ;  /* 0x0007940001167983 */ /* 0x000e680000100800 */
[----:B------:R-:W-:Y:S04]  /*12550*/  STL [R1+0x170], RZ ;  /* 0x000170ff01007387 */ /* 0x000fe80000100800 */
[----:B------:R-:W-:Y:S04]  /*12560*/  STL [R1+0x174], RZ ;  /* 0x000174ff01007387 */ /* 0x000fe80000100800 */
[----:B------:R-:W-:Y:S04]  /*12570*/  STL [R1+0x178], RZ ;  /* 0x000178ff01007387 */ /* 0x000fe80000100800 */
[----:B------:R-:W-:Y:S04]  /*12580*/  STL [R1+0x17c], RZ ;  /* 0x00017cff01007387 */ /* 0x000fe80000100800 */
[----:B------:R-:W3:Y:S04]  /*12590*/  LDL R21, [R1+0x798] ;  /* 0x0007980001157983 */ /* 0x000ee80000100800 */
[----:B------:R-:W4:Y:S01]  /*125a0*/  LDL R20, [R1+0x790] ;  /* 0x0007900001147983 */ /* 0x000f220000100800 */
[----:B------:R-:W-:-:S03]  /*125b0*/  UIMAD UR56, UR9, 0x3f, URZ ;  /* 0x0000003f093878a4 */ /* 0x000fc6000f8e02ff */
[----:B------:R-:W-:Y:S04]  /*125c0*/  STL [R1+0x120], RZ ;  /* 0x000120ff01007387 */ /* 0x000fe80000100800 */
[----:B------:R-:W-:Y:S04]  /*125d0*/  STL [R1+0x124], RZ ;  /* 0x000124ff01007387 */ /* 0x000fe80000100800 */
[----:B------:R-:W-:Y:S01]  /*125e0*/  STL [R1+0x128], RZ ;  /* 0x000128ff01007387 */ /* 0x000fe20000100800 */
[----:B------:R-:W-:-:S03]  /*125f0*/  UIMAD UR60, UR9, 0x3e, URZ ;  /* 0x0000003e093c78a4 */ /* 0x000fc6000f8e02ff */
[----:B------:R-:W-:Y:S04]  /*12600*/  STL [R1+0x12c], RZ ;  /* 0x00012cff01007387 */ /* 0x000fe80000100800 */
[----:B------:R-:W-:Y:S04]  /*12610*/  STL [R1+0xd0], RZ ;  /* 0x0000d0ff01007387 */ /* 0x000fe80000100800 */
[----:B------:R-:W-:Y:S04]  /*12620*/  STL [R1+0xd4], RZ ;  /* 0x0000d4ff01007387 */ /* 0x000fe80000100800 */
[----:B------:R-:W-:Y:S04]  /*12630*/  STL [R1+0xd8], RZ ;  /* 0x0000d8ff01007387 */ /* 0x000fe80000100800 */
[----:B------:R-:W-:Y:S04]  /*12640*/  STL [R1+0xdc], RZ ;  /* 0x0000dcff01007387 */ /* 0x000fe80000100800 */
[----:B------:R-:W-:Y:S01]  /*12650*/  STL [R1+0x80], RZ ;  /* 0x000080ff01007387 */ /* 0x000fe20000100800 */
[----:B------:R-:W-:-:S03]  /*12660*/  UIMAD UR64, UR9, 0x3d, URZ ;  /* 0x0000003d094078a4 */ /* 0x000fc6000f8e02ff */
[----:B------:R-:W-:Y:S04]  /*12670*/  STL [R1+0x84], RZ ;  /* 0x000084ff01007387 */ /* 0x000fe80000100800 */
[----:B------:R-:W-:Y:S01]  /*12680*/  STL [R1+0x88], RZ ;  /* 0x000088ff01007387 */ /* 0x000fe20000100800 */
[----:B------:R-:W-:Y:S02]  /*12690*/  UIMAD UR68, UR9, 0x3c, URZ ;  /* 0x0000003c094478a4 */ /* 0x000fe4000f8e02ff */
[----:B------:R-:W-:Y:S02]  /*126a0*/  USHF.R.S32.HI UR72, URZ, 0x1f, UR56 ;  /* 0x0000001fff487899 */ /* 0x000fe40008011438 */
[----:B------:R-:W-:Y:S02]  /*126b0*/  UIMAD UR75, UR9, 0x3b, URZ ;  /* 0x0000003b094b78a4 */ /* 0x000fe4000f8e02ff */
[----:B------:R-:W-:-:S02]  /*126c0*/  USHF.R.S32.HI UR76, URZ, 0x1f, UR60 ;  /* 0x0000001fff4c7899 */ /* 0x000fc4000801143c */
[----:B------:R-:W-:Y:S02]  /*126d0*/  UIMAD UR46, UR9, 0x3a, URZ ;  /* 0x0000003a092e78a4 */ /* 0x000fe4000f8e02ff */
[----:B------:R-:W-:Y:S02]  /*126e0*/  USHF.R.S32.HI UR48, URZ, 0x1f, UR64 ;  /* 0x0000001fff307899 */ /* 0x000fe40008011440 */
[----:B------:R-:W-:Y:S02]  /*126f0*/  UIMAD UR50, UR9, 0x39, URZ ;  /* 0x00000039093278a4 */ /* 0x000fe4000f8e02ff */
[----:B------:R-:W-:Y:S02]  /*12700*/  USHF.R.S32.HI UR52, URZ, 0x1f, UR68 ;  /* 0x0000001fff347899 */ /* 0x000fe40008011444 */
[----:B------:R-:W-:Y:S02]  /*12710*/  UIMAD UR54, UR9, 0x38, URZ ;  /* 0x00000038093678a4 */ /* 0x000fe4000f8e02ff */
[----:B------:R-:W-:-:S02]  /*12720*/  UIMAD UR58, UR9, 0x37, URZ ;  /* 0x00000037093a78a4 */ /* 0x000fc4000f8e02ff */
[----:B------:R-:W-:Y:S02]  /*12730*/  UIMAD UR62, UR9, 0x36, URZ ;  /* 0x00000036093e78a4 */ /* 0x000fe4000f8e02ff */
[----:B------:R-:W-:Y:S02]  /*12740*/  UIMAD UR66, UR9, 0x35, URZ ;  /* 0x00000035094278a4 */ /* 0x000fe4000f8e02ff */
[----:B------:R-:W-:Y:S02]  /*12750*/  UIMAD UR70, UR9, 0x34, URZ ;  /* 0x00000034094678a4 */ /* 0x000fe4000f8e02ff */
[----:B------:R-:W-:Y:S02]  /*12760*/  UIMAD UR74, UR9, 0x33, URZ ;  /* 0x00000033094a78a4 */ /* 0x000fe4000f8e02ff */
[----:B------:R-:W-:Y:S02]  /*12770*/  UIMAD UR44, UR9, 0x32, URZ ;  /* 0x00000032092c78a4 */ /* 0x000fe4000f8e02ff */
[----:B------:R-:W-:-:S02]  /*12780*/  USHF.R.S32.HI UR77, URZ, 0x1f, UR66 ;  /* 0x0000001fff4d7899 */ /* 0x000fc40008011442 */
[----:B------:R-:W-:Y:S02]  /*12790*/  UIMAD UR45, UR9, 0x31, URZ ;  /* 0x00000031092d78a4 */ /* 0x000fe4000f8e02ff */
[----:B------:R-:W-:Y:S02]  /*127a0*/  UIMAD UR47, UR9, 0x30, URZ ;  /* 0x00000030092f78a4 */ /* 0x000fe4000f8e02ff */
[----:B------:R-:W-:Y:S02]  /*127b0*/  UIMAD UR49, UR9, 0x2f, URZ ;  /* 0x0000002f093178a4 */ /* 0x000fe4000f8e02ff */
[----:B------:R-:W-:Y:S01]  /*127c0*/  UIMAD UR51, UR9, 0x2e, URZ ;  /* 0x0000002e093378a4 */ /* 0x000fe2000f8e02ff */
[----:B0-----:R-:W-:Y:S02]  /*127d0*/  IADD3 R3, P2, PT, R43, UR56, RZ ;  /* 0x000000382b037c10 */ /* 0x001fe4000ff5e0ff */
[----:B-1----:R-:W-:-:S03]  /*127e0*/  IADD3 R2, P1, PT, R22, UR56, RZ ;  /* 0x0000003816027c10 */ /* 0x002fc6000ff3e0ff */
[----:B------:R0:W-:Y:S04]  /*127f0*/  STL [R1+0x8b4], R3 ;  /* 0x0008b40301007387 */ /* 0x0001e80000100800 */
[----:B------:R1:W-:Y:S01]  /*12800*/  STL [R1+0x8bc], R2 ;  /* 0x0008bc0201007387 */ /* 0x0003e20000100800 */
[----:B0-----:R-:W-:Y:S02]  /*12810*/  IADD3 R3, P0, PT, R43, UR60, RZ ;  /* 0x0000003c2b037c10 */ /* 0x001fe4000ff1e0ff */
[----:B-1----:R-:W-:-:S03]  /*12820*/  IADD3 R2, P3, PT, R22, UR60, RZ ;  /* 0x0000003c16027c10 */ /* 0x002fc6000ff7e0ff */
[----:B------:R0:W-:Y:S04]  /*12830*/  STL [R1+0x8c4], R3 ;  /* 0x0008c40301007387 */ /* 0x0001e80000100800 */
[----:B------:R1:W-:Y:S01]  /*12840*/  STL [R1+0x8cc], R2 ;  /* 0x0008cc0201007387 */ /* 0x0003e20000100800 */
[----:B0-----:R-:W-:Y:S02]  /*12850*/  IADD3 R3, P4, PT, R43, UR64, RZ ;  /* 0x000000402b037c10 */ /* 0x001fe4000ff9e0ff */
[----:B-1----:R-:W-:-:S03]  /*12860*/  IADD3 R2, P5, PT, R22, UR64, RZ ;  /* 0x0000004016027c10 */ /* 0x002fc6000ffbe0ff */
[----:B------:R-:W-:Y:S01]  /*12870*/  STL [R1+0x8d4], R3 ;  /* 0x0008d40301007387 */ /* 0x000fe20000100800 */
[----:B------:R-:W-:-:S03]  /*12880*/  IADD3 R4, P6, PT, R43, UR68, RZ ;  /* 0x000000442b047c10 */ /* 0x000fc6000ffde0ff */
[----:B------:R3:W-:Y:S04]  /*12890*/  STL [R1+0x8dc], R2 ;  /* 0x0008dc0201007387 */ /* 0x0007e80000100800 */
[----:B------:R-:W-:Y:S01]  /*128a0*/  STL [R1+0x8e4], R4 ;  /* 0x0008e40401007387 */ /* 0x000fe20000100800 */
[----:B---3--:R-:W-:Y:S02]  /*128b0*/  IADD3.X R2, PT, PT, R21, UR72, RZ, P2, !PT ;  /* 0x0000004815027c10 */ /* 0x008fe400097fe4ff */
[----:B------:R-:W-:-:S03]  /*128c0*/  IADD3 R3, P2, PT, R22, UR68, RZ ;  /* 0x0000004416037c10 */ /* 0x000fc6000ff5e0ff */
[----:B------:R4:W-:Y:S04]  /*128d0*/  STL [R1+0x8b0], R2 ;  /* 0x0008b00201007387 */ /* 0x0009e80000100800 */
[----:B------:R-:W-:Y:S01]  /*128e0*/  STL [R1+0x8ec], R3 ;  /* 0x0008ec0301007387 */ /* 0x000fe20000100800 */
[----:B----4-:R-:W-:Y:S02]  /*128f0*/  IADD3.X R2, PT, PT, R20, UR72, RZ, P1, !PT ;  /* 0x0000004814027c10 */ /* 0x010fe40008ffe4ff */
[----:B------:R-:W-:-:S03]  /*12900*/  IADD3 R4, P1, PT, R43, UR75, RZ ;  /* 0x0000004b2b047c10 */ /* 0x000fc6000ff3e0ff */
[----:B------:R0:W-:Y:S04]  /*12910*/  STL [R1+0x8b8], R2 ;  /* 0x0008b80201007387 */ /* 0x0001e80000100800 */
[----:B------:R-:W-:Y:S01]  /*12920*/  STL [R1+0x8f4], R4 ;  /* 0x0008f40401007387 */ /* 0x000fe20000100800 */
[----:B0-----:R-:W-:Y:S02]  /*12930*/  IADD3.X R2, PT, PT, R21, UR76, RZ, P0, !PT ;  /* 0x0000004c15027c10 */ /* 0x001fe400087fe4ff */
        /* <DEDUP_REMOVED lines=13> */
[----:B------:R0:W-:Y:S01]  /*12a10*/  STL [R1+0x8d8], R2 ;  /* 0x0008d80201007387 */ /* 0x0001e20000100800 */
[----:B------:R-:W-:-:S03]  /*12a20*/  USHF.R.S32.HI UR56, URZ, 0x1f, UR75 ;  /* 0x0000001fff387899 */ /* 0x000fc6000801144b */
        /* <DEDUP_REMOVED lines=97> */
[----:B------:R-:W-:-:S03]  /*13040*/  UIMAD UR53, UR9, 0x2d, URZ ;  /* 0x0000002d093578a4 */ /* 0x000fc6000f8e02ff */
[----:B------:R-:W-:Y:S01]  /*13050*/  STL [R1+0x9c4], R4 ;  /* 0x0009c40401007387 */ /* 0x000fe20000100800 */
[----:B0-----:R-:W-:Y:S01]  /*13060*/  IADD3.X R2, PT, PT, R21, UR52, RZ, P2, !PT ;  /* 0x0000003415027c10 */ /* 0x001fe200097fe4ff */
[----:B------:R-:W-:Y:S01]  /*13070*/  USHF.R.S32.HI UR54, URZ, 0x1f, UR47 ;  /* 0x0000001fff367899 */ /* 0x000fe2000801142f */
        /* <DEDUP_REMOVED lines=110> */
[----:B------:R0:W-:Y:S01]  /*13760*/  STL [R1+0xa40], R2 ;  /* 0x000a400201007387 */ /* 0x0001e20000100800 */
[----:B------:R-:W-:-:S03]  /*13770*/  USHF.R.S32.HI UR76, URZ, 0x1f, UR71 ;  /* 0x0000001fff4c7899 */ /* 0x000fc60008011447 */
[----:B------:R1:W-:Y:S01]  /*13780*/  STL [R1+0xa7c], R3 ;  /* 0x000a7c0301007387 */ /* 0x0003e20000100800 */
[----:B0-----:R-:W-:Y:S02]  /*13790*/  IADD3.X R2, PT, PT, R20, UR74, RZ, P0, !PT ;  /* 0x0000004a14027c10 */ /* 0x001fe400087fe4ff */
[----:B-1----:R-:W-:-:S03]  /*137a0*/  IADD3.X R3, PT, PT, R21, UR75, RZ, P3, !PT ;  /* 0x0000004b15037c10 */ /* 0x002fc60009ffe4ff */
[----:B------:R0:W-:Y:S01]  /*137b0*/  STL [R1+0xa48], R2 ;  /* 0x000a480201007387 */ /* 0x0001e20000100800 */
[----:B------:R-:W-:-:S03]  /*137c0*/  UIMAD UR10, UR9, 0x22, URZ ;  /* 0x00000022090a78a4 */ /* 0x000fc6000f8e02ff */
[----:B------:R1:W-:Y:S01]  /*137d0*/  STL [R1+0xa50], R3 ;  /* 0x000a500301007387 */ /* 0x0003e20000100800 */
[----:B0-----:R-:W-:Y:S02]  /*137e0*/  IADD3.X R2, PT, PT, R20, UR75, RZ, P4, !PT ;  /* 0x0000004b14027c10 */ /* 0x001fe4000a7fe4ff */
[----:B-1----:R-:W-:-:S03]  /*137f0*/  IADD3.X R3, PT, PT, R21, UR76, RZ, P5, !PT ;  /* 0x0000004c15037c10 */ /* 0x002fc6000affe4ff */
[----:B------:R0:W-:Y:S01]  /*13800*/  STL [R1+0xa58], R2 ;  /* 0x000a580201007387 */ /* 0x0001e20000100800 */
[----:B------:R-:W-:-:S03]  /*13810*/  UIMAD UR11, UR9, 0x21, URZ ;  /* 0x00000021090b78a4 */ /* 0x000fc6000f8e02ff */
[----:B------:R1:W-:Y:S01]  /*13820*/  STL [R1+0xa60], R3 ;  /* 0x000a600301007387 */ /* 0x0003e20000100800 */
[----:B0-----:R-:W-:-:S05]  /*13830*/  IADD3.X R2, PT, PT, R20, UR76, RZ, P6, !PT ;  /* 0x0000004c14027c10 */ /* 0x001fca000b7fe4ff */
[----:B------:R0:W-:Y:S01]  /*13840*/  STL [R1+0xa68], R2 ;  /* 0x000a680201007387 */ /* 0x0001e20000100800 */
[----:B-1----:R-:W-:Y:S01]  /*13850*/  IADD3 R3, P4, PT, R22, UR10, RZ ;  /* 0x0000000a16037c10 */ /* 0x002fe2000ff9e0ff */
[----:B------:R-:W-:Y:S02]  /*13860*/  USHF.L.U32 UR12, UR9, 0x5, URZ ;  /* 0x00000005090c7899 */ /* 0x000fe400080006ff */
[----:B------:R-:W-:Y:S01]  /*13870*/  STL [R1+0x8c], RZ ;  /* 0x00008cff01007387 */ /* 0x000fe20000100800 */
[----:B0-----:R-:W-:Y:S01]  /*13880*/  IADD3 R2, P0, PT, R43, UR10, RZ ;  /* 0x0000000a2b027c10 */ /* 0x001fe2000ff1e0ff */
[----:B------:R-:W-:-:S04]  /*13890*/  USHF.R.S32.HI UR44, URZ, 0x1f, UR73 ;  /* 0x0000001fff2c7899 */ /* 0x000fc80008011449 */
[----:B------:R0:W-:Y:S01]  /*138a0*/  STL [R1+0xa84], R2 ;  /* 0x000a840201007387 */ /* 0x0001e20000100800 */
[----:B--2---:R-:W-:Y:S02]  /*138b0*/  LOP3.LUT R4, R0, 0x20, RZ, 0x3c, !PT ;  /* 0x0000002000047812 */ /* 0x004fe400078e3cff */
[----:B------:R-:W-:Y:S01]  /*138c0*/  IADD3 R4, P6, PT, R22, UR11, RZ ;  /* 0x0000000b16047c10 */ /* 0x000fe2000ffde0ff */
[----:B------:R1:W-:Y:S01]  /*138d0*/  STL [R1+0xa8c], R3 ;  /* 0x000a8c0301007387 */ /* 0x0003e20000100800 */
[C---:B0-----:R-:W-:Y:S02]  /*138e0*/  LOP3.LUT R2, R0.reuse, 0x10, RZ, 0x3c, !PT ;  /* 0x0000001000027812 */ /* 0x041fe400078e3cff */
[C---:B------:R-:W-:Y:S02]  /*138f0*/  IADD3 R2, P3, PT, R43.reuse, UR11, RZ ;  /* 0x0000000b2b027c10 */ /* 0x040fe4000ff7e0ff */
[----:B-1----:R-:W-:Y:S01]  /*13900*/  LOP3.LUT R3, R0, 0x30, RZ, 0x3c, !PT ;  /* 0x0000003000037812 */ /* 0x002fe200078e3cff */
[----:B------:R-:W-:Y:S01]  /*13910*/  UIMAD UR13, UR9, 0x1f, URZ ;  /* 0x0000001f090d78a4 */ /* 0x000fe2000f8e02ff */
[----:B------:R-:W-:Y:S01]  /*13920*/  IADD3 R3, P5, PT, R43, UR12, RZ ;  /* 0x0000000c2b037c10 */ /* 0x000fe2000ffbe0ff */
[----:B------:R0:W-:Y:S01]  /*13930*/  STL [R1+0xa94], R2 ;  /* 0x000a940201007387 */ /* 0x0001e20000100800 */
[----:B------:R-:W-:-:S03]  /*13940*/  USHF.R.S32.HI UR45, URZ, 0x1f, UR10 ;  /* 0x0000001fff2d7899 */ /* 0x000fc6000801140a */
[----:B------:R1:W-:Y:S01]  /*13950*/  STL [R1+0xa9c], R4 ;  /* 0x000a9c0401007387 */ /* 0x0003e20000100800 */
[----:B0-----:R-:W-:-:S03]  /*13960*/  IADD3.X R2, PT, PT, R21, UR44, RZ, P2, !PT ;  /* 0x0000002c15027c10 */ /* 0x001fc600097fe4ff */
[----:B------:R0:W-:Y:S01]  /*13970*/  STL [R1+0xaa4], R3 ;  /* 0x000aa40301007387 */ /* 0x0001e20000100800 */
[----:B-1----:R-:W-:-:S03]  /*13980*/  IADD3 R4, P2, PT, R22, UR12, RZ ;  /* 0x0000000c16047c10 */ /* 0x002fc6000ff5e0ff */
[----:B------:R1:W-:Y:S01]  /*13990*/  STL [R1+0xa70], R2 ;  /* 0x000a700201007387 */ /* 0x0003e20000100800 */
[----:B------:R-:W-:Y:S01]  /*139a0*/  UIMAD UR14, UR9, 0x1e, URZ ;  /* 0x0000001e090e78a4 */ /* 0x000fe2000f8e02ff */
[----:B0-----:R-:W-:Y:S02]  /*139b0*/  IADD3.X R3, PT, PT, R20, UR44, RZ, P1, !PT ;  /* 0x0000002c14037c10 */ /* 0x001fe40008ffe4ff */
[----:B------:R0:W-:Y:S01]  /*139c0*/  STL [R1+0xaac], R4 ;  /* 0x000aac0401007387 */ /* 0x0001e20000100800 */
[----:B-1----:R-:W-:-:S03]  /*139d0*/  IADD3 R2, P1, PT, R43, UR13, RZ ;  /* 0x0000000d2b027c10 */ /* 0x002fc6000ff3e0ff */
[----:B------:R1:W-:Y:S01]  /*139e0*/  STL [R1+0xa78], R3 ;  /* 0x000a780301007387 */ /* 0x0003e20000100800 */
[----:B------:R-:W-:-:S03]  /*139f0*/  USHF.R.S32.HI UR46, URZ, 0x1f, UR11 ;  /* 0x0000001fff2e7899 */ /* 0x000fc6000801140b */
[----:B------:R2:W-:Y:S01]  /*13a00*/  STL [R1+0xab4], R2 ;  /* 0x000ab40201007387 */ /* 0x0005e20000100800 */
[----:B0-----:R-:W-:Y:S02]  /*13a10*/  IADD3.X R4, PT, PT, R21, UR45, RZ, P0, !PT ;  /* 0x0000002d15047c10 */ /* 0x001fe400087fe4ff */
[----:B-1----:R-:W-:-:S03]  /*13a20*/  IADD3 R3, P0, PT, R22, UR13, RZ ;  /* 0x0000000d16037c10 */ /* 0x002fc6000ff1e0ff */
[----:B------:R0:W-:Y:S01]  /*13a30*/  STL [R1+0xa80], R4 ;  /* 0x000a800401007387 */ /* 0x0001e20000100800 */
[----:B--2---:R-:W-:-:S03]  /*13a40*/  IADD3.X R2, PT, PT, R20, UR45, RZ, P4, !PT ;  /* 0x0000002d14027c10 */ /* 0x004fc6000a7fe4ff */
[----:B------:R1:W-:Y:S01]  /*13a50*/  STL [R1+0xabc], R3 ;  /* 0x000abc0301007387 */ /* 0x0003e20000100800 */
[----:B------:R-:W-:Y:S02]  /*13a60*/  UIMAD UR15, UR9, 0x1d, URZ ;  /* 0x0000001d090f78a4 */ /* 0x000fe4000f8e02ff */
[----:B------:R-:W-:Y:S01]  /*13a70*/  USHF.R.S32.HI UR47, URZ, 0x1f, UR12 ;  /* 0x0000001fff2f7899 */ /* 0x000fe2000801140c */
[----:B------:R2:W-:Y:S01]  /*13a80*/  STL [R1+0xa88], R2 ;  /* 0x000a880201007387 */ /* 0x0005e20000100800 */
[----:B0-----:R-:W-:Y:S02]  /*13a90*/  IADD3 R4, P4, PT, R43, UR14, RZ ;  /* 0x0000000e2b047c10 */ /* 0x001fe4000ff9e0ff */
[----:B-1----:R-:W-:-:S03]  /*13aa0*/  IADD3.X R3, PT, PT, R21, UR46, RZ, P3, !PT ;  /* 0x0000002e15037c10 */ /* 0x002fc60009ffe4ff */
[----:B------:R0:W-:Y:S01]  /*13ab0*/  STL [R1+0xac4], R4 ;  /* 0x000ac40401007387 */ /* 0x0001e20000100800 */
[----:B--2---:R-:W-:-:S03]  /*13ac0*/  IADD3 R2, P3, PT, R22, UR14, RZ ;  /* 0x0000000e16027c10 */ /* 0x004fc6000ff7e0ff */
[----:B------:R1:W-:Y:S01]  /*13ad0*/  STL [R1+0xa90], R3 ;  /* 0x000a900301007387 */ /* 0x0003e20000100800 */
[----:B------:R-:W-:-:S03]  /*13ae0*/  UIMAD UR16, UR9, 0x1c, URZ ;  /* 0x0000001c091078a4 */ /* 0x000fc6000f8e02ff */
[----:B------:R2:W-:Y:S01]  /*13af0*/  STL [R1+0xacc], R2 ;  /* 0x000acc0201007387 */ /* 0x0005e20000100800 */
[----:B0-----:R-:W-:Y:S02]  /*13b00*/  IADD3.X R4, PT, PT, R20, UR46, RZ, P6, !PT ;  /* 0x0000002e14047c10 */ /* 0x001fe4000b7fe4ff */
[----:B-1----:R-:W-:-:S03]  /*13b10*/  IADD3 R3, P6, PT, R43, UR15, RZ ;  /* 0x0000000f2b037c10 */ /* 0x002fc6000ffde0ff */
[----:B------:R0:W-:Y:S01]  /*13b20*/  STL [R1+0xa98], R4 ;  /* 0x000a980401007387 */ /* 0x0001e20000100800 */
[----:B--2---:R-:W-:Y:S01]  /*13b30*/  IADD3.X R2, PT, PT, R21, UR47, RZ, P5, !PT ;  /* 0x0000002f15027c10 */ /* 0x004fe2000affe4ff */
[----:B------:R-:W-:Y:S02]  /*13b40*/  USHF.R.S32.HI UR48, URZ, 0x1f, UR13 ;  /* 0x0000001fff307899 */ /* 0x000fe4000801140d */
[----:B------:R1:W-:Y:S04]  /*13b50*/  STL [R1+0xad4], R3 ;  /* 0x000ad40301007387 */ /* 0x0003e80000100800 */
[----:B------:R2:W-:Y:S01]  /*13b60*/  STL [R1+0xaa0], R2 ;  /* 0x000aa00201007387 */ /* 0x0005e20000100800 */
[----:B0-----:R-:W-:Y:S02]  /*13b70*/  IADD3 R4, P5, PT, R22, UR15, RZ ;  /* 0x0000000f16047c10 */ /* 0x001fe4000ffbe0ff */
[----:B-1----:R-:W-:-:S03]  /*13b80*/  IADD3.X R3, PT, PT, R20, UR47, RZ, P2, !PT ;  /* 0x0000002f14037c10 */ /* 0x002fc600097fe4ff */
[----:B------:R0:W-:Y:S01]  /*13b90*/  STL [R1+0xadc], R4 ;  /* 0x000adc0401007387 */ /* 0x0001e20000100800 */
[----:B--2---:R-:W-:Y:S01]  /*13ba0*/  IADD3 R2, P2, PT, R43, UR16, RZ ;  /* 0x000000102b027c10 */ /* 0x004fe2000ff5e0ff */
[----:B------:R-:W-:Y:S02]  /*13bb0*/  UIMAD UR17, UR9, 0x1b, URZ ;  /* 0x0000001b091178a4 */ /* 0x000fe4000f8e02ff */
        /* <DEDUP_REMOVED lines=106> */
[----:B------:R-:W-:-:S03]  /*14260*/  USHF.L.U32 UR28, UR9, 0x4, URZ ;  /* 0x00000004091c7899 */ /* 0x000fc600080006ff */
        /* <DEDUP_REMOVED lines=81> */
[----:B------:R-:W-:Y:S02]  /*14780*/  USHF.L.U32 UR36, UR9, 0x3, URZ ;  /* 0x0000000309247899 */ /* 0x000fe400080006ff */
        /* <DEDUP_REMOVED lines=66> */
[----:B------:R1:W-:Y:S04]  /*14bb0*/  STL [R1+0xc40], R3 ;  /* 0x000c400301007387 */ /* 0x0003e80000100800 */
        /* <DEDUP_REMOVED lines=12> */
[----:B------:R-:W-:Y:S02]  /*14c80*/  USHF.R.S32.HI UR76, URZ, 0x1f, UR41 ;  /* 0x0000001fff4c7899 */ /* 0x000fe40008011429 */
        /* <DEDUP_REMOVED lines=8> */
[----:B------:R-:W-:-:S03]  /*14d10*/  USHF.R.S32.HI UR43, URZ, 0x1f, UR9 ;  /* 0x0000001fff2b7899 */ /* 0x000fc60008011409 */
[----:B------:R2:W-:Y:S01]  /*14d20*/  STL [R1+0xc68], R2 ;  /* 0x000c680201007387 */ /* 0x0005e20000100800 */
[----:B0-----:R-:W-:Y:S02]  /*14d30*/  IADD3.X R4, PT, PT, R21, UR76, RZ, P1, !PT ;  /* 0x0000004c15047c10 */ /* 0x001fe40008ffe4ff */
[----:B-1----:R-:W-:-:S03]  /*14d40*/  IADD3.X R3, PT, PT, R20, UR76, RZ, P0, !PT ;  /* 0x0000004c14037c10 */ /* 0x002fc600087fe4ff */
[----:B------:R0:W-:Y:S01]  /*14d50*/  STL [R1+0xc70], R4 ;  /* 0x000c700401007387 */ /* 0x0001e20000100800 */
[----:B--2---:R-:W-:-:S03]  /*14d60*/  IADD3.X R2, PT, PT, R21, UR77, RZ, P4, !PT ;  /* 0x0000004d15027c10 */ /* 0x004fc6000a7fe4ff */
[----:B------:R1:W-:Y:S04]  /*14d70*/  STL [R1+0xc78], R3 ;  /* 0x000c780301007387 */ /* 0x0003e80000100800 */
[----:B------:R2:W-:Y:S01]  /*14d80*/  STL [R1+0xc80], R2 ;  /* 0x000c800201007387 */ /* 0x0005e20000100800 */
[C---:B0-----:R-:W-:Y:S02]  /*14d90*/  IADD3.X R4, PT, PT, R20.reuse, UR77, RZ, P3, !PT ;  /* 0x0000004d14047c10 */ /* 0x041fe40009ffe4ff */
[----:B-1----:R-:W-:Y:S02]  /*14da0*/  IADD3.X R3, PT, PT, R21, UR43, RZ, P6, !PT ;  /* 0x0000002b15037c10 */ /* 0x002fe4000b7fe4ff */
[----:B--2---:R-:W-:Y:S01]  /*14db0*/  IADD3.X R2, PT, PT, R20, UR43, RZ, P5, !PT ;  /* 0x0000002b14027c10 */ /* 0x004fe2000affe4ff */
[----:B------:R0:W-:Y:S04]  /*14dc0*/  STL [R1+0xc88], R4 ;  /* 0x000c880401007387 */ /* 0x0001e80000100800 */
[----:B------:R0:W-:Y:S04]  /*14dd0*/  STL [R1+0xc98], R2 ;  /* 0x000c980201007387 */ /* 0x0001e80000100800 */
[----:B------:R0:W-:Y:S01]  /*14de0*/  STL [R1+0xc90], R3 ;  /* 0x000c900301007387 */ /* 0x0001e20000100800 */
[----:B------:R-:W-:-:S04]  /*14df0*/  USHF.R.S32.HI UR8, URZ, 0x1f, UR5 ;  /* 0x0000001fff087899 */ /* 0x000fc80008011405 */
[----:B------:R-:W-:Y:S02]  /*14e00*/  ULEA.HI UR5, UR8, UR5, URZ, 0x6 ;  /* 0x0000000508057291 */ /* 0x000fe4000f8f30ff */
[----:B------:R-:W-:Y:S02]  /*14e10*/  USHF.L.U32 UR8, UR9, 0x6, URZ ;  /* 0x0000000609087899 */ /* 0x000fe400080006ff */
[----:B------:R-:W-:Y:S02]  /*14e20*/  USHF.R.S32.HI UR5, URZ, 0x6, UR5 ;  /* 0x00000006ff057899 */ /* 0x000fe40008011405 */
[----:B0-----:R-:W-:-:S12]  /*14e30*/  USHF.R.S32.HI UR10, URZ, 0x1f, UR8 ;  /* 0x0000001fff0a7899 */ /* 0x001fd80008011408 */
.L_x_1:
[----:B------:R0:W-:Y:S01]  /*14e40*/  STL [R1+0x1fd0], R22 ;  /* 0x001fd01601007387 */ /* 0x0001e20000100800 */
[----:B-1----:R-:W1:Y:S03]  /*14e50*/  LDC R2, c[0x0][0x3a0] ;  /* 0x0000e800ff027b82 */ /* 0x002e660000000800 */
[----:B------:R-:W2:Y:S04]  /*14e60*/  LDL R5, [R1+0x790] ;  /* 0x0007900001057983 */ /* 0x000ea80000100800 */
[----:B------:R-:W2:Y:S04]  /*14e70*/  LDL R4, [R1+0x794] ;  /* 0x0007940001047983 */ /* 0x000ea80000100800 */
[----:B0-----:R-:W1:Y:S04]  /*14e80*/  LDL R22, [R1+0x860] ;  /* 0x0008600001167983 */ /* 0x001e680000100800 */
[----:B------:R0:W-:Y:S02]  /*14e90*/  STL [R1+0x1fcc], R25 ;  /* 0x001fcc1901007387 */ /* 0x0001e40000100800 */
[----:B0-----:R-:W-:-:S02]  /*14ea0*/  PRMT R25, RZ, 0x7610, R25 ;  /* 0x00007610ff197816 */ /* 0x001fc40000000019 */
        /* <DEDUP_REMOVED lines=19> */
[----:B------:R-:W-:Y:S01]  /*14fe0*/  STL [R1+0x1f7c], R46 ;  /* 0x001f7c2e01007387 */ /* 0x000fe20000100800 */
[----:B-1----:R-:W-:-:S05]  /*14ff0*/  IMAD R2, R22, -0x40, R2 ;  /* 0xffffffc016027824 */ /* 0x002fca00078e0202 */
[----:B------:R-:W-:-:S13]  /*15000*/  ISETP.GT.AND P0, PT, R2, RZ, PT ;  /* 0x000000ff0200720c */ /* 0x000fda0003f04270 */
[----:B--2---:R-:W2:Y:S04]  /*15010*/  @P0 LDG.E.U8 R25, desc[UR6][R4.64] ;  /* 0x0000000604190981 */ /* 0x004ea8000c1e1100 */
        /* <DEDUP_REMOVED lines=22> */
[----:B-----5:R-:W-:Y:S04]  /*15180*/  STL [R1+0x1c1c], R0 ;  /* 0x001c1c0001007387 */ /* 0x020fe80000100800 */
        /* <DEDUP_REMOVED lines=86> */
[----:B------:R-:W3:Y:S04]  /*156f0*/  LDL.LU R22, [R1+0x1fd0] ;  /* 0x001fd00001167983 */ /* 0x000ee80000300800 */
[----:B--2---:R0:W-:Y:S04]  /*15700*/  STL [R1+0x518], R25 ;  /* 0x0005181901007387 */ /* 0x0041e80000100800 */
[----:B0-----:R-:W2:Y:S04]  /*15710*/  LDL.LU R25, [R1+0x1fcc] ;  /* 0x001fcc0001197983 */ /* 0x001ea80000300800 */
[----:B------:R-:W4:Y:S04]  /*15720*/  LDL R4, [R1+0x798] ;  /* 0x0007980001047983 */ /* 0x000f280000100800 */
[----:B------:R-:W4:Y:S01]  /*15730*/  LDL R5, [R1+0x79c] ;  /* 0x00079c0001057983 */ /* 0x000f220000100800 */
[----:B------:R-:W-:-:S02]  /*15740*/  PRMT R24, RZ, 0x7610, R24 ;  /* 0x00007610ff187816 */ /* 0x000fc40000000018 */
[----:B----4-:R-:W-:-:S04]  /*15750*/  @P0 LOP3.LUT R5, R5, R4, RZ, 0x3c, !PT ;  /* 0x0000000405050212 */ /* 0x010fc800078e3cff */
[----:B------:R-:W-:-:S04]  /*15760*/  @P0 LOP3.LUT R4, R5, R4, RZ, 0x3c, !PT ;  /* 0x0000000405040212 */ /* 0x000fc800078e3cff */
[----:B------:R-:W-:-:S05]  /*15770*/  @P0 LOP3.LUT R5, R5, R4, RZ, 0x3c, !PT ;  /* 0x0000000405050212 */ /* 0x000fca00078e3cff */
[----:B------:R-:W4:Y:S01]  /*15780*/  @P0 LDG.E.U8 R24, desc[UR6][R4.64] ;  /* 0x0000000604180981 */ /* 0x000f22000c1e1100 */
[----:B------:R-:W-:-:S03]  /*15790*/  ISETP.GT.AND P1, PT, R2, 0x1, PT ;  /* 0x000000010200780c */ /* 0x000fc60003f24270 */
[----:B----4-:R0:W-:Y:S04]  /*157a0*/  STL [R1+0x514], R24 ;  /* 0x0005141801007387 */ /* 0x0101e80000100800 */
[----:B0-----:R-:W4:Y:S04]  /*157b0*/  LDL.LU R24, [R1+0x1fc8] ;  /* 0x001fc80001187983 */ /* 0x001f280000300800 */
[----:B------:R-:W2:Y:S04]  /*157c0*/  LDL R4, [R1+0xc98] ;  /* 0x000c980001047983 */ /* 0x000ea80000100800 */
[----:B------:R-:W2:Y:S01]  /*157d0*/  LDL R5, [R1+0xc9c] ;  /* 0x000c9c0001057983 */ /* 0x000ea20000100800 */
[----:B------:R-:W-:-:S02]  /*157e0*/  PRMT R23, RZ, 0x7610, R23 ;  /* 0x00007610ff177816 */ /* 0x000fc40000000017 */
[----:B--2---:R-:W-:-:S04]  /*157f0*/  @P1 LOP3.LUT R5, R5, R4, RZ, 0x3c, !PT ;  /* 0x0000000405051212 */ /* 0x004fc800078e3cff */
[----:B------:R-:W-:-:S04]  /*15800*/  @P1 LOP3.LUT R4, R5, R4, RZ, 0x3c, !PT ;  /* 0x0000000405041212 */ /* 0x000fc800078e3cff */
[----:B------:R-:W-:-:S05]  /*15810*/  @P1 LOP3.LUT R5, R5, R4, RZ, 0x3c, !PT ;  /* 0x0000000405051212 */ /* 0x000fca00078e3cff */
[----:B------:R-:W2:Y:S04]  /*15820*/  @P1 LDG.E.U8 R23, desc[UR6][R4.64] ;  /* 0x0000000604171981 */ /* 0x000ea8000c1e1100 */
[----:B--2---:R0:W-:Y:S04]  /*15830*/  STL [R1+0x510], R23 ;  /* 0x0005101701007387 */ /* 0x0041e80000100800 */
[----:B0-----:R-:W2:Y:S04]  /*15840*/  LDL.LU R23, [R1+0x1fc4] ;  /* 0x001fc40001177983 */ /* 0x001ea80000300800 */
[----:B------:R-:W2:Y:S04]  /*15850*/  LDL R4, [R1+0xc90] ;  /* 0x000c900001047983 */ /* 0x000ea80000100800 */
[----:B------:R-:W2:Y:S01]  /*15860*/  LDL R5, [R1+0xc94] ;  /* 0x000c940001057983 */ /* 0x000ea20000100800 */
[----:B------:R-:W-:-:S02]  /*15870*/  PRMT R20, RZ, 0x7610, R20 ;  /* 0x00007610ff147816 */ /* 0x000fc40000000014 */
[----:B--2---:R-:W-:-:S04]  /*15880*/  @P1 LOP3.LUT R5, R5, R4, RZ, 0x3c, !PT ;  /* 0x0000000405051212 */ /* 0x004fc800078e3cff */
[----:B------:R-:W-:-:S04]  /*15890*/  @P1 LOP3.LUT R4, R5, R4, RZ, 0x3c, !PT ;  /* 0x0000000405041212 */ /* 0x000fc800078e3cff */
[----:B------:R-:W-:-:S05]  /*158a0*/  @P1 LOP3.LUT R5, R5, R4, RZ, 0x3c, !PT ;  /* 0x0000000405051212 */ /* 0x000fca00078e3cff */
[----:B------:R-:W2:Y:S01]  /*158b0*/  @P1 LDG.E.U8 R20, desc[UR6][R4.64] ;  /* 0x0000000604141981 */ /* 0x000ea2000c1e1100 */
[----:B------:R-:W-:-:S03]  /*158c0*/  ISETP.GT.AND P2, PT, R2, 0x2, PT ;  /* 0x000000020200780c */ /* 0x000fc60003f44270 */
        /* <DEDUP_REMOVED lines=321> */
[----:B------:R0:W2:Y:S04]  /*16ce0*/  @P0 LDG.E.U8 R10, desc[UR6][R4.64] ;  /* 0x00000006040a0981 */ /* 0x0000a8000c1e1100 */
[----:B------:R-:W0:Y:S04]  /*16cf0*/  LDL R4, [R1+0xb78] ;  /* 0x000b780001047983 */ /* 0x000e280000100800 */
[----:B------:R-:W0:Y:S01]  /*16d00*/  LDL R5, [R1+0xb7c] ;  /* 0x000b7c0001057983 */ /* 0x000e220000100800 */
[----:B------:R-:W-:Y:S02]  /*16d10*/  ISETP.GT.AND P1, PT, R2, 0x13, PT ;  /* 0x000000130200780c */ /* 0x000fe40003f24270 */
[----:B------:R-:W-:-:S11]  /*16d20*/  PRMT R49, RZ, 0x7610, R49 ;  /* 0x00007610ff317816 */ /* 0x000fd60000000031 */
[----:B0-----:R-:W-:-:S04]  /*16d30*/  @P1 LOP3.LUT R5, R5, R4, RZ, 0x3c, !PT ;  /* 0x0000000405051212 */ /* 0x001fc800078e3cff */
[----:B------:R-:W-:-:S04]  /*16d40*/  @P1 LOP3.LUT R4, R5, R4, RZ, 0x3c, !PT ;  /* 0x0000000405041212 */ /* 0x000fc800078e3cff */
[----:B------:R-:W-:-:S05]  /*16d50*/  @P1 LOP3.LUT R5, R5, R4, RZ, 0x3c, !PT ;  /* 0x0000000405051212 */ /* 0x000fca00078e3cff */
[----:B------:R-:W3:Y:S04]  /*16d60*/  @P1 LDG.E.U8 R49, desc[UR6][R4.64] ;  /* 0x0000000604311981 */ /* 0x000ee8000c1e1100 */
[----:B--2---:R0:W-:Y:S04]  /*16d70*/  STL [R1+0xc4], R10 ;  /* 0x0000c40a01007387 */ /* 0x0041e80000100800 */
[----:B0-----:R-:W2:Y:S04]  /*16d80*/  LDL R10, [R1+0xb5c] ;  /* 0x000b5c00010a7983 */ /* 0x001ea80000100800 */
[----:B---3--:R0:W-:Y:S04]  /*16d90*/  STL [R1+0xc0], R49 ;  /* 0x0000c03101007387 */ /* 0x0081e80000100800 */
[----:B0-----:R-:W3:Y:S04]  /*16da0*/  LDL.LU R49, [R1+0x1f38] ;  /* 0x001f380001317983 */ /* 0x001ee80000300800 */
        /* <DEDUP_REMOVED lines=22> */
[----:B------:R-:W-:Y:S02]  /*16f10*/  ISETP.GT.AND P0, PT, R2, 0x15, PT ;  /* 0x000000150200780c */ /* 0x000fe40003f04270 */
[----:B--2---:R-:W-:-:S04]  /*16f20*/  @P2 LOP3.LUT R5, R5, R4, RZ, 0x3c, !PT ;  /* 0x0000000405052212 */ /* 0x004fc800078e3cff */
[----:B------:R-:W-:-:S04]  /*16f30*/  @P2 LOP3.LUT R4, R5, R4, RZ, 0x3c, !PT ;  /* 0x0000000405042212 */ /* 0x000fc800078e3cff */
[----:B------:R-:W-:-:S05]  /*16f40*/  @P2 LOP3.LUT R5, R5, R4, RZ, 0x3c, !PT ;  /* 0x0000000405052212 */ /* 0x000fca00078e3cff */
[----:B------:R0:W2:Y:S04]  /*16f50*/  @P2 LDG.E.U8 R26, desc[UR6][R4.64] ;  /* 0x00000006041a2981 */ /* 0x0000a8000c1e1100 */
[----:B------:R-:W3:Y:S01]  /*16f60*/  LDL R5, [R1+0xb58] ;  /* 0x000b580001057983 */ /* 0x000ee20000100800 */
[----:B------:R-:W-:Y:S01]  /*16f70*/  PRMT R9, RZ, 0x7610, R9 ;  /* 0x00007610ff097816 */ /* 0x000fe20000000009 */
[----:B0-----:R-:W-:Y:S02]  /*16f80*/  @P0 IMAD.MOV.U32 R4, RZ, RZ, R10 ;  /* 0x000000ffff040224 */ /* 0x001fe400078e000a */
[----:B--2---:R0:W-:Y:S01]  /*16f90*/  STL [R1+0xa4], R26 ;  /* 0x0000a41a01007387 */ /* 0x0041e20000100800 */
[----:B------:R-:W-:-:S03]  /*16fa0*/  PRMT R55, RZ, 0x7610, R55 ;  /* 0x00007610ff377816 */ /* 0x000fc60000000037 */
[----:B------:R-:W2:Y:S04]  /*16fb0*/  LDL R10, [R1+0xb30] ;  /* 0x000b3000010a7983 */ /* 0x000ea80000100800 */
[----:B---3--:R1:W3:Y:S04]  /*16fc0*/  @P0 LDG.E.U8 R9, desc[UR6][R4.64] ;  /* 0x0000000604090981 */ /* 0x0082e8000c1e1100 */
[----:B0-----:R-:W2:Y:S04]  /*16fd0*/  LDL R26, [R1+0xb3c] ;  /* 0x000b3c00011a7983 */ /* 0x001ea80000100800 */
[----:B------:R-:W1:Y:S04]  /*16fe0*/  LDL R4, [R1+0xb50] ;  /* 0x000b500001047983 */ /* 0x000e680000100800 */
[----:B------:R-:W1:Y:S02]  /*16ff0*/  LDL R5, [R1+0xb54] ;  /* 0x000b540001057983 */ /* 0x000e640000100800 */
[----:B-1----:R-:W-:-:S04]  /*17000*/  @P0 LOP3.LUT R5, R5, R4, RZ, 0x3c, !PT ;  /* 0x0000000405050212 */ /* 0x002fc800078e3cff */
[----:B------:R-:W-:-:S04]  /*17010*/  @P0 LOP3.LUT R4, R5, R4, RZ, 0x3c, !PT ;  /* 0x0000000405040212 */ /* 0x000fc800078e3cff */
[----:B------:R-:W-:-:S05]  /*17020*/  @P0 LOP3.LUT R5, R5, R4, RZ, 0x3c, !PT ;  /* 0x0000000405050212 */ /* 0x000fca00078e3cff */
[----:B------:R-:W2:Y:S04]  /*17030*/  @P0 LDG.E.U8 R55, desc[UR6][R4.64] ;  /* 0x0000000604370981 */ /* 0x000ea8000c1e1100 */
[----:B---3--:R0:W-:Y:S04]  /*17040*/  STL [R1+0xa0], R9 ;  /* 0x0000a00901007387 */ /* 0x0081e80000100800 */
[----:B0-----:R-:W3:Y:S04]  /*17050*/  LDL R9, [R1+0xb34] ;  /* 0x000b340001097983 */ /* 0x001ee80000100800 */
[----:B--2---:R0:W-:Y:S04]  /*17060*/  STL [R1+0x6c], R55 ;  /* 0x00006c3701007387 */ /* 0x0041e80000100800 */
[----:B0-----:R-:W2:Y:S04]  /*17070*/  LDL.LU R55, [R1+0x1f2c] ;  /* 0x001f2c0001377983 */ /* 0x001ea80000300800 */
[----:B------:R-:W2:Y:S04]  /*17080*/  LDL R4, [R1+0xb48] ;  /* 0x000b480001047983 */ /* 0x000ea80000100800 */
[----:B------:R-:W2:Y:S01]  /*17090*/  LDL R5, [R1+0xb4c] ;  /* 0x000b4c0001057983 */ /* 0x000ea20000100800 */
[----:B------:R-:W-:-:S02]  /*170a0*/  ISETP.GT.AND P1, PT, R2, 0x16, PT ;  /* 0x000000160200780c */ /* 0x000fc40003f24270 */
[----:B------:R-:W-:-:S11]  /*170b0*/  PRMT R30, RZ, 0x7610, R30 ;  /* 0x00007610ff1e7816 */ /* 0x000fd6000000001e */
[----:B--2---:R-:W-:-:S04]  /*170c0*/  @P1 LOP3.LUT R5, R5, R4, RZ, 0x3c, !PT ;  /* 0x0000000405051212 */ /* 0x004fc800078e3cff */
[----:B------:R-:W-:-:S04]  /*170d0*/  @P1 LOP3.LUT R4, R5, R4, RZ, 0x3c, !PT ;  /* 0x0000000405041212 */ /* 0x000fc800078e3cff */
[----:B------:R-:W-:-:S05]  /*170e0*/  @P1 LOP3.LUT R5, R5, R4, RZ, 0x3c, !PT ;  /* 0x0000000405051212 */ /* 0x000fca00078e3cff */
[----:B------:R0:W2:Y:S04]  /*170f0*/  @P1 LDG.E.U8 R30, desc[UR6][R4.64] ;  /* 0x00000006041e1981 */ /* 0x0000a8000c1e1100 */
[----:B------:R-:W0:Y:S04]  /*17100*/  LDL R4, [R1+0xb40] ;  /* 0x000b400001047983 */ /* 0x000e280000100800 */
[----:B------:R-:W0:Y:S01]  /*17110*/  LDL R5, [R1+0xb44] ;  /* 0x000b440001057983 */ /* 0x000e220000100800 */
[----:B------:R-:W-:Y:S02]  /*17120*/  PRMT R56, RZ, 0x7610, R56 ;  /* 0x00007610ff387816 */ /* 0x000fe40000000038 */
[----:B0-----:R-:W-:-:S04]  /*17130*/  @P1 LOP3.LUT R5, R5, R4, RZ, 0x3c, !PT ;  /* 0x0000000405051212 */ /* 0x001fc800078e3cff */
[----:B------:R-:W-:-:S04]  /*17140*/  @P1 LOP3.LUT R4, R5, R4, RZ, 0x3c, !PT ;  /* 0x0000000405041212 */ /* 0x000fc800078e3cff */
[----:B------:R-:W-:-:S05]  /*17150*/  @P1 LOP3.LUT R5, R5, R4, RZ, 0x3c, !PT ;  /* 0x0000000405051212 */ /* 0x000fca00078e3cff */
[----:B------:R-:W3:Y:S04]  /*17160*/  @P1 LDG.E.U8 R56, desc[UR6][R4.64] ;  /* 0x0000000604381981 */ /* 0x000ee8000c1e1100 */
[----:B--2---:R0:W-:Y:S04]  /*17170*/  STL [R1+0x68], R30 ;  /* 0x0000681e01007387 */ /* 0x0041e80000100800 */
[----:B0-----:R-:W2:Y:S01]  /*17180*/  LDL R30, [R1+0xb2c] ;  /* 0x000b2c00011e7983 */ /* 0x001ea20000100800 */
[----:B------:R-:W-:-:S03]  /*17190*/  ISETP.GT.AND P2, PT, R2, 0x17, PT ;  /* 0x000000170200780c */ /* 0x000fc60003f44270 */
[----:B---3--:R0:W-:Y:S04]  /*171a0*/  STL [R1+0x64], R56 ;  /* 0x0000643801007387 */ /* 0x0081e80000100800 */
[----:B0-----:R-:W3:Y:S04]  /*171b0*/  LDL.LU R56, [R1+0x1f28] ;  /* 0x001f280001387983 */ /* 0x001ee80000300800 */
[----:B------:R-:W2:Y:S01]  /*171c0*/  LDL R5, [R1+0xb38] ;  /* 0x000b380001057983 */ /* 0x000ea20000100800 */
[----:B------:R-:W-:Y:S01]  /*171d0*/  PRMT R31, RZ, 0x7610, R31 ;  /* 0x00007610ff1f7816 */ /* 0x000fe2000000001f */
[----:B------:R-:W-:Y:S01]  /*171e0*/  @P2 IMAD.MOV.U32 R4, RZ, RZ, R26 ;  /* 0x000000ffff042224 */ /* 0x000fe200078e001a */
[----:B------:R-:W-:Y:S01]  /*171f0*/  PRMT R8, RZ, 0x7610, R8 ;  /* 0x00007610ff087816 */ /* 0x000fe20000000008 */
[----:B------:R-:W3:Y:S01]  /*17200*/  LDL R26, [R1+0xb24] ;  /* 0x000b2400011a7983 */ /* 0x000ee20000100800 */
[----:B------:R-:W-:-:S03]  /*17210*/  ISETP.GT.AND P0, PT, R2, 0x18, PT ;  /* 0x000000180200780c */ /* 0x000fc60003f04270 */
[----:B--2---:R0:W2:Y:S02]  /*17220*/  @P2 LDG.E.U8 R31, desc[UR6][R4.64] ;  /* 0x00000006041f2981 */ /* 0x0040a4000c1e1100 */
[----:B0-----:R-:W-:Y:S02]  /*17230*/  @P2 IMAD.MOV.U32 R4, RZ, RZ, R9 ;  /* 0x000000ffff042224 */ /* 0x001fe400078e0009 */
[----:B------:R-:W-:Y:S01]  /*17240*/  @P2 IMAD.MOV.U32 R5, RZ, RZ, R10 ;  /* 0x000000ffff052224 */ /* 0x000fe200078e000a */
[----:B------:R-:W-:Y:S01]  /*17250*/  PRMT R29, RZ, 0x7610, R29 ;  /* 0x00007610ff1d7816 */ /* 0x000fe2000000001d */
[----:B------:R-:W3:Y:S04]  /*17260*/  LDL R10, [R1+0xb18] ;  /* 0x000b1800010a7983 */ /* 0x000ee80000100800 */
[----:B------:R0:W3:Y:S04]  /*17270*/  @P2 LDG.E.U8 R8, desc[UR6][R4.64] ;  /* 0x0000000604082981 */ /* 0x0000e8000c1e1100 */
[----:B------:R-:W4:Y:S04]  /*17280*/  LDL R9, [R1+0xb1c] ;  /* 0x000b1c0001097983 */ /* 0x000f280000100800 */
[----:B------:R-:W4:Y:S01]  /*17290*/  LDL R5, [R1+0xb28] ;  /* 0x000b280001057983 */ /* 0x000f220000100800 */
[----:B0-----:R-:W-:-:S03]  /*172a0*/  @P0 IMAD.MOV.U32 R4, RZ, RZ, R30 ;  /* 0x000000ffff040224 */ /* 0x001fc600078e001e */
[----:B--2---:R0:W-:Y:S04]  /*172b0*/  STL [R1+0x60], R31 ;  /* 0x0000601f01007387 */ /* 0x0041e80000100800 */
[----:B0-----:R-:W2:Y:S04]  /*172c0*/  LDL R31, [R1+0xb10] ;  /* 0x000b1000011f7983 */ /* 0x001ea80000100800 */
[----:B---3--:R0:W-:Y:S01]  /*172d0*/  STL [R1+0x5c], R8 ;  /* 0x00005c0801007387 */ /* 0x0081e20000100800 */
[----:B------:R-:W-:Y:S02]  /*172e0*/  PRMT R21, RZ, 0x7610, R21 ;  /* 0x00007610ff157816 */ /* 0x000fe40000000015 */
[----:B------:R-:W-:Y:S01]  /*172f0*/  ISETP.GT.AND P1, PT, R2, 0x19, PT ;  /* 0x000000190200780c */ /* 0x000fe20003f24270 */
[----:B------:R-:W3:Y:S04]  /*17300*/  LDL R30, [R1+0xb08] ;  /* 0x000b0800011e7983 */ /* 0x000ee80000100800 */
[----:B----4-:R1:W4:Y:S04]  /*17310*/  @P0 LDG.E.U8 R29, desc[UR6][R4.64] ;  /* 0x00000006041d0981 */ /* 0x010328000c1e1100 */
[----:B0-----:R-:W2:Y:S04]  /*17320*/  LDL R8, [R1+0xb14] ;  /* 0x000b140001087983 */ /* 0x001ea80000100800 */
[----:B------:R-:W2:Y:S01]  /*17330*/  LDL R5, [R1+0xb20] ;  /* 0x000b200001057983 */ /* 0x000ea20000100800 */
[----:B-1----:R-:W-:Y:S01]  /*17340*/  @P0 IMAD.MOV.U32 R4, RZ, RZ, R26 ;  /* 0x000000ffff040224 */ /* 0x002fe200078e001a */
[----:B------:R-:W-:-:S02]  /*17350*/  PRMT R57, RZ, 0x7610, R57 ;  /* 0x00007610ff397816 */ /* 0x000fc40000000039 */
[----:B------:R-:W-:Y:S02]  /*17360*/  PRMT R7, RZ, 0x7610, R7 ;  /* 0x00007610ff077816 */ /* 0x000fe40000000007 */
[----:B--2---:R0:W2:Y:S02]  /*17370*/  @P0 LDG.E.U8 R21, desc[UR6][R4.64] ;  /* 0x0000000604150981 */ /* 0x0040a4000c1e1100 */
[----:B0-----:R-:W-:Y:S02]  /*17380*/  @P1 IMAD.MOV.U32 R4, RZ, RZ, R9 ;  /* 0x000000ffff041224 */ /* 0x001fe400078e0009 */
[----:B------:R-:W-:-:S05]  /*17390*/  @P1 IMAD.MOV.U32 R5, RZ, RZ, R10 ;  /* 0x000000ffff051224 */ /* 0x000fca00078e000a */
[----:B------:R0:W3:Y:S04]  /*173a0*/  @P1 LDG.E.U8 R57, desc[UR6][R4.64] ;  /* 0x0000000604391981 */ /* 0x0000e8000c1e1100 */
[----:B----4-:R1:W-:Y:S04]  /*173b0*/  STL [R1+0x58], R29 ;  /* 0x0000581d01007387 */ /* 0x0103e80000100800 */
[----:B------:R-:W4:Y:S01]  /*173c0*/  LDL R26, [R1+0xb00] ;  /* 0x000b0000011a7983 */ /* 0x000f220000100800 */
[----:B0-----:R-:W-:Y:S02]  /*173d0*/  @P1 IMAD.MOV.U32 R4, RZ, RZ, R8 ;  /* 0x000000ffff041224 */ /* 0x001fe400078e0008 */
[----:B------:R-:W-:Y:S01]  /*173e0*/  @P1 IMAD.MOV.U32 R5, RZ, RZ, R31 ;  /* 0x000000ffff051224 */ /* 0x000fe200078e001f */
[----:B-1----:R-:W4:Y:S04]  /*173f0*/  LDL R29, [R1+0xb0c] ;  /* 0x000b0c00011d7983 */ /* 0x002f280000100800 */
[----:B------:R3:W4:Y:S04]  /*17400*/  @P1 LDG.E.U8 R7, desc[UR6][R4.64] ;  /* 0x0000000604071981 */ /* 0x000728000c1e1100 */
[----:B--2---:R0:W-:Y:S01]  /*17410*/  STL [R1+0x54], R21 ;  /* 0x0000541501007387 */ /* 0x0041e20000100800 */
[----:B------:R-:W-:-:S03]  /*17420*/  ISETP.GT.AND P2, PT, R2, 0x1a, PT ;  /* 0x0000001a0200780c */ /* 0x000fc60003f44270 */
[----:B------:R-:W2:Y:S04]  /*17430*/  LDL R10, [R1+0xaf8] ;  /* 0x000af800010a7983 */ /* 0x000ea80000100800 */
[----:B------:R-:W2:Y:S04]  /*17440*/  LDL R9, [R1+0xafc] ;  /* 0x000afc0001097983 */ /* 0x000ea80000100800 */
[----:B0-----:R-:W2:Y:S01]  /*17450*/  LDL R21, [R1+0xb04] ;  /* 0x000b040001157983 */ /* 0x001ea20000100800 */
[----:B------:R-:W-:Y:S01]  /*17460*/  PRMT R28, RZ, 0x7610, R28 ;  /* 0x00007610ff1c7816 */ /* 0x000fe2000000001c */
[----:B---3--:R-:W-:-:S02]  /*17470*/  @P2 IMAD.MOV.U32 R5, RZ, RZ, R30 ;  /* 0x000000ffff052224 */ /* 0x008fc400078e001e */
[----:B------:R0:W-:Y:S04]  /*17480*/  STL [R1+0x50], R57 ;  /* 0x0000503901007387 */ /* 0x0001e80000100800 */
[----:B0-----:R-:W3:Y:S04]  /*17490*/  LDL.LU R57, [R1+0x1f24] ;  /* 0x001f240001397983 */ /* 0x001ee80000300800 */
[----:B------:R-:W3:Y:S01]  /*174a0*/  LDL R8, [R1+0xaf0] ;  /* 0x000af00001087983 */ /* 0x000ee20000100800 */
[----:B----4-:R-:W-:-:S03]  /*174b0*/  @P2 IMAD.MOV.U32 R4, RZ, RZ, R29 ;  /* 0x000000ffff042224 */ /* 0x010fc600078e001d */
[----:B------:R0:W-:Y:S04]  /*174c0*/  STL [R1+0x4c], R7 ;  /* 0x00004c0701007387 */ /* 0x0001e80000100800 */
[----:B------:R1:W4:Y:S04]  /*174d0*/  @P2 LDG.E.U8 R28, desc[UR6][R4.64] ;  /* 0x00000006041c2981 */ /* 0x000328000c1e1100 */
[----:B0-----:R-:W3:Y:S01]  /*174e0*/  LDL R7, [R1+0xaf4] ;  /* 0x000af40001077983 */ /* 0x001ee20000100800 */
[----:B-1----:R-:W-:-:S03]  /*174f0*/  @P2 IMAD.MOV.U32 R5, RZ, RZ, R26 ;  /* 0x000000ffff052224 */ /* 0x002fc600078e001a */
[----:B------:R-:W3:Y:S01]  /*17500*/  LDL R26, [R1+0xae8] ;  /* 0x000ae800011a7983 */ /* 0x000ee20000100800 */
[----:B--2---:R-:W-:-:S03]  /*17510*/  @P2 IMAD.MOV.U32 R4, RZ, RZ, R21 ;  /* 0x000000ffff042224 */ /* 0x004fc600078e0015 */
[----:B------:R-:W2:Y:S01]  /*17520*/  LDL R21, [R1+0xaec] ;  /* 0x000aec0001157983 */ /* 0x000ea20000100800 */
[C---:B------:R-:W-:Y:S02]  /*17530*/  ISETP.GT.AND P0, PT, R2.reuse, 0x1b, PT ;  /* 0x0000001b0200780c */ /* 0x040fe40003f04270 */
[----:B------:R-:W-:Y:S02]  /*17540*/  PRMT R27, RZ, 0x7610, R27 ;  /* 0x00007610ff1b7816 */ /* 0x000fe4000000001b */
[----:B------:R-:W-:Y:S02]  /*17550*/  PRMT R12, RZ, 0x7610, R12 ;  /* 0x00007610ff0c7816 */ /* 0x000fe4000000000c */
[----:B------:R-:W-:Y:S02]  /*17560*/  ISETP.GT.AND P1, PT, R2, 0x1c, PT ;  /* 0x0000001c0200780c */ /* 0x000fe40003f24270 */
[----:B------:R0:W4:Y:S01]  /*17570*/  @P2 LDG.E.U8 R27, desc[UR6][R4.64] ;  /* 0x00000006041b2981 */ /* 0x000122000c1e1100 */
[----:B------:R-:W-:-:S04]  /*17580*/  PRMT R6, RZ, 0x7610, R6 ;  /* 0x00007610ff067816 */ /* 0x000fc80000000006 */
[----:B0-----:R-:W-:Y:S02]  /*17590*/  @P0 IMAD.MOV.U32 R4, RZ, RZ, R9 ;  /* 0x000000ffff040224 */ /* 0x001fe400078e0009 */
[----:B------:R-:W-:Y:S01]  /*175a0*/  @P0 IMAD.MOV.U32 R5, RZ, RZ, R10 ;  /* 0x000000ffff050224 */ /* 0x000fe200078e000a */
[----:B------:R-:W-:Y:S01]  /*175b0*/  PRMT R22, RZ, 0x7610, R22 ;  /* 0x00007610ff167816 */ /* 0x000fe20000000016 */
[----:B------:R-:W4:Y:S04]  /*175c0*/  LDL R10, [R1+0xae0] ;  /* 0x000ae000010a7983 */ /* 0x000f280000100800 */
[----:B------:R3:W4:Y:S04]  /*175d0*/  @P0 LDG.E.U8 R12, desc[UR6][R4.64] ;  /* 0x00000006040c0981 */ /* 0x000728000c1e1100 */
[----:B------:R-:W4:Y:S01]  /*175e0*/  LDL R9, [R1+0xae4] ;  /* 0x000ae40001097983 */ /* 0x000f220000100800 */
[----:B---3--:R-:W-:-:S02]  /*175f0*/  @P0 IMAD.MOV.U32 R4, RZ, RZ, R7 ;  /* 0x000000ffff040224 */ /* 0x008fc400078e0007 */
[----:B------:R-:W-:-:S05]  /*17600*/  @P0 IMAD.MOV.U32 R5, RZ, RZ, R8 ;  /* 0x000000ffff050224 */ /* 0x000fca00078e0008 */
[----:B------:R0:W3:Y:S02]  /*17610*/  @P0 LDG.E.U8 R6, desc[UR6][R4.64] ;  /* 0x0000000604060981 */ /* 0x0000e4000c1e1100 */
[----:B0-----:R-:W-:Y:S02]  /*17620*/  @P1 IMAD.MOV.U32 R5, RZ, RZ, R26 ;  /* 0x000000ffff051224 */ /* 0x001fe400078e001a */
[----:B--2---:R-:W-:-:S05]  /*17630*/  @P1 IMAD.MOV.U32 R4, RZ, RZ, R21 ;  /* 0x000000ffff041224 */ /* 0x004fca00078e0015 */
[----:B------:R0:W2:Y:S04]  /*17640*/  @P1 LDG.E.U8 R22, desc[UR6][R4.64] ;  /* 0x0000000604161981 */ /* 0x0000a8000c1e1100 */
[----:B----4-:R1:W-:Y:S04]  /*17650*/  STL [R1+0x40], R12 ;  /* 0x0000400c01007387 */ /* 0x0103e80000100800 */
[----:B------:R-:W4:Y:S04]  /*17660*/  LDL R8, [R1+0xadc] ;  /* 0x000adc0001087983 */ /* 0x000f280000100800 */
[----:B------:R-:W4:Y:S04]  /*17670*/  LDL R7, [R1+0xad0] ;  /* 0x000ad00001077983 */ /* 0x000f280000100800 */
[----:B-1----:R-:W4:Y:S04]  /*17680*/  LDL R12, [R1+0xad8] ;  /* 0x000ad800010c7983 */ /* 0x002f280000100800 */
[----:B---3--:R1:W-:Y:S04]  /*17690*/  STL [R1+0x3c], R6 ;  /* 0x00003c0601007387 */ /* 0x0083e80000100800 */
[----:B------:R-:W3:Y:S04]  /*176a0*/  LDL R21, [R1+0xacc] ;  /* 0x000acc0001157983 */ /* 0x000ee80000100800 */
[----:B-1----:R-:W3:Y:S01]  /*176b0*/  LDL R6, [R1+0xad4] ;  /* 0x000ad40001067983 */ /* 0x002ee20000100800 */
[----:B0-----:R-:W-:-:S02]  /*176c0*/  @P1 IMAD.MOV.U32 R5, RZ, RZ, R10 ;  /* 0x000000ffff051224 */ /* 0x001fc400078e000a */
[----:B------:R-:W-:Y:S01]  /*176d0*/  @P1 IMAD.MOV.U32 R4, RZ, RZ, R9 ;  /* 0x000000ffff041224 */ /* 0x000fe200078e0009 */
[----:B--2---:R0:W-:Y:S04]  /*176e0*/  STL [R1+0x38], R22 ;  /* 0x0000381601007387 */ /* 0x0041e80000100800 */
[----:B------:R-:W2:Y:S04]  /*176f0*/  LDL R10, [R1+0xac0] ;  /* 0x000ac000010a7983 */ /* 0x000ea80000100800 */
[----:B0-----:R-:W2:Y:S04]  /*17700*/  LDL R22, [R1+0xac8] ;  /* 0x000ac80001167983 */ /* 0x001ea80000100800 */
[----:B------:R-:W-:Y:S04]  /*17710*/  STL [R1+0x48], R28 ;  /* 0x0000481c01007387 */ /* 0x000fe80000100800 */
[----:B------:R-:W2:Y:S01]  /*17720*/  LDL R9, [R1+0xac4] ;  /* 0x000ac40001097983 */ /* 0x000ea20000100800 */
[----:B------:R-:W-:-:S02]  /*17730*/  ISETP.GT.AND P2, PT, R2, 0x1d, PT ;  /* 0x0000001d0200780c */ /* 0x000fc40003f44270 */
[----:B------:R-:W-:Y:S02]  /*17740*/  PRMT R25, RZ, 0x7610, R25 ;  /* 0x00007610ff197816 */ /* 0x000fe40000000019 */
[----:B------:R-:W-:Y:S02]  /*17750*/  ISETP.GT.AND P0, PT, R2, 0x1e, PT ;  /* 0x0000001e0200780c */ /* 0x000fe40003f04270 */
[----:B------:R-:W-:Y:S02]  /*17760*/  PRMT R24, RZ, 0x7610, R24 ;  /* 0x00007610ff187816 */ /* 0x000fe40000000018 */
[----:B------:R4:W2:Y:S01]  /*17770*/  @P1 LDG.E.U8 R25, desc[UR6][R4.64] ;  /* 0x0000000604191981 */ /* 0x0008a2000c1e1100 */
[----:B------:R-:W-:-:S04]  /*17780*/  PRMT R23, RZ, 0x7610, R23 ;  /* 0x00007610ff177816 */ /* 0x000fc80000000017 */
[----:B----4-:R-:W-:Y:S02]  /*17790*/  @P2 IMAD.MOV.U32 R5, RZ, RZ, R12 ;  /* 0x000000ffff052224 */ /* 0x010fe400078e000c */
[----:B------:R-:W-:Y:S01]  /*177a0*/  @P2 IMAD.MOV.U32 R4, RZ, RZ, R8 ;  /* 0x000000ffff042224 */ /* 0x000fe200078e0008 */
[----:B------:R-:W4:Y:S04]  /*177b0*/  LDL R12, [R1+0xab8] ;  /* 0x000ab800010c7983 */ /* 0x000f280000100800 */
[----:B------:R-:W-:Y:S04]  /*177c0*/  STL [R1+0x44], R27 ;  /* 0x0000441b01007387 */ /* 0x000fe80000100800 */
[----:B------:R-:W4:Y:S04]  /*177d0*/  LDL R8, [R1+0xabc] ;  /* 0x000abc0001087983 */ /* 0x000f280000100800 */
[----:B------:R3:W4:Y:S01]  /*177e0*/  @P2 LDG.E.U8 R24, desc[UR6][R4.64] ;  /* 0x0000000604182981 */ /* 0x000722000c1e1100 */
[----:B------:R-:W-:Y:S01]  /*177f0*/  PRMT R20, RZ, 0x7610, R20 ;  /* 0x00007610ff147816 */ /* 0x000fe20000000014 */
[----:B---3--:R-:W-:-:S02]  /*17800*/  @P2 IMAD.MOV.U32 R4, RZ, RZ, R6 ;  /* 0x000000ffff042224 */ /* 0x008fc400078e0006 */
[----:B------:R-:W-:Y:S01]  /*17810*/  @P2 IMAD.MOV.U32 R5, RZ, RZ, R7 ;  /* 0x000000ffff052224 */ /* 0x000fe200078e0007 */
[----:B------:R-:W3:Y:S04]  /*17820*/  LDL R6, [R1+0xab4] ;  /* 0x000ab40001067983 */ /* 0x000ee80000100800 */
[----:B------:R0:W3:Y:S01]  /*17830*/  @P2 LDG.E.U8 R23, desc[UR6][R4.64] ;  /* 0x0000000604172981 */ /* 0x0000e2000c1e1100 */
[----:B------:R-:W-:-:S03]  /*17840*/  PRMT R13, RZ, 0x7610, R13 ;  /* 0x00007610ff0d7816 */ /* 0x000fc6000000000d */
[----:B------:R-:W3:Y:S01]  /*17850*/  LDL R7, [R1+0xab0] ;  /* 0x000ab00001077983 */ /* 0x000ee20000100800 */
[----:B0-----:R-:W-:Y:S02]  /*17860*/  @P0 IMAD.MOV.U32 R4, RZ, RZ, R21 ;  /* 0x000000ffff040224 */ /* 0x001fe400078e0015 */
[----:B--2---:R-:W-:-:S05]  /*17870*/  @P0 IMAD.MOV.U32 R5, RZ, RZ, R22 ;  /* 0x000000ffff050224 */ /* 0x004fca00078e0016 */
[----:B------:R0:W2:Y:S02]  /*17880*/  @P0 LDG.E.U8 R20, desc[UR6][R4.64] ;  /* 0x0000000604140981 */ /* 0x0000a4000c1e1100 */
[----:B0-----:R-:W-:Y:S02]  /*17890*/  @P0 IMAD.MOV.U32 R4, RZ, RZ, R9 ;  /* 0x000000ffff040224 */ /* 0x001fe400078e0009 */
[----:B------:R-:W-:Y:S01]  /*178a0*/  @P0 IMAD.MOV.U32 R5, RZ, RZ, R10 ;  /* 0x000000ffff050224 */ /* 0x000fe200078e000a */
[----:B------:R-:W-:Y:S01]  /*178b0*/  ISETP.GT.AND P1, PT, R2, 0x1f, PT ;  /* 0x0000001f0200780c */ /* 0x000fe20003f24270 */
[----:B------:R-:W2:Y:S04]  /*178c0*/  LDL R10, [R1+0xaa8] ;  /* 0x000aa800010a7983 */ /* 0x000ea80000100800 */
[----:B------:R4:W2:Y:S01]  /*178d0*/  @P0 LDG.E.U8 R13, desc[UR6][R4.64] ;  /* 0x00000006040d0981 */ /* 0x0008a2000c1e1100 */
[----:B------:R-:W-:-:S02]  /*178e0*/  PRMT R11, RZ, 0x7610, R11 ;  /* 0x00007610ff0b7816 */ /* 0x000fc4000000000b */
[----:B------:R-:W-:Y:S01]  /*178f0*/  PRMT R0, RZ, 0x7610, R0 ;  /* 0x00007610ff007816 */ /* 0x000fe20000000000 */
[----:B------:R-:W2:Y:S04]  /*17900*/  LDL R9, [R1+0xaac] ;  /* 0x000aac0001097983 */ /* 0x000ea80000100800 */
[----:B----4-:R-:W-:Y:S02]  /*17910*/  @P1 IMAD.MOV.U32 R5, RZ, RZ, R12 ;  /* 0x000000ffff051224 */ /* 0x010fe400078e000c */
[----:B------:R-:W-:-:S05]  /*17920*/  @P1 IMAD.MOV.U32 R4, RZ, RZ, R8 ;  /* 0x000000ffff041224 */ /* 0x000fca00078e0008 */
[----:B------:R3:W4:Y:S02]  /*17930*/  @P1 LDG.E.U8 R11, desc[UR6][R4.64] ;  /* 0x00000006040b1981 */ /* 0x000724000c1e1100 */
[----:B---3--:R-:W-:Y:S02]  /*17940*/  @P1 IMAD.MOV.U32 R4, RZ, RZ, R6 ;  /* 0x000000ffff041224 */ /* 0x008fe400078e0006 */
[----:B------:R-:W-:-:S05]  /*17950*/  @P1 IMAD.MOV.U32 R5, RZ, RZ, R7 ;  /* 0x000000ffff051224 */ /* 0x000fca00078e0007 */
[----:B------:R0:W3:Y:S04]  /*17960*/  @P1 LDG.E.U8 R0, desc[UR6][R4.64] ;  /* 0x0000000604001981 */ /* 0x0000e8000c1e1100 */
[----:B--2---:R1:W-:Y:S04]  /*17970*/  STL [R1+0x24], R13 ;  /* 0x0000240d01007387 */ /* 0x0043e80000100800 */
[----:B------:R-:W2:Y:S01]  /*17980*/  LDL R8, [R1+0xaa4] ;  /* 0x000aa40001087983 */ /* 0x000ea20000100800 */
[----:B------:R-:W-:-:S03]  /*17990*/  ISETP.GT.AND P2, PT, R2, 0x20, PT ;  /* 0x000000200200780c */ /* 0x000fc60003f44270 */
[----:B------:R-:W2:Y:S04]  /*179a0*/  LDL R12, [R1+0xa98] ;  /* 0x000a9800010c7983 */ /* 0x000ea80000100800 */
[----:B-1----:R-:W2:Y:S04]  /*179b0*/  LDL R13, [R1+0xaa0] ;  /* 0x000aa000010d7983 */ /* 0x002ea80000100800 */
[----:B----4-:R1:W-:Y:S04]  /*179c0*/  STL [R1+0x20], R11 ;  /* 0x0000200b01007387 */ /* 0x0103e80000100800 */
[----:B------:R-:W-:Y:S01]  /*179d0*/  STL [R1+0x34], R25 ;  /* 0x0000341901007387 */ /* 0x000fe20000100800 */
[----:B------:R-:W-:-:S03]  /*179e0*/  PRMT R19, RZ, 0x7610, R19 ;  /* 0x00007610ff137816 */ /* 0x000fc60000000013 */
[----:B------:R-:W4:Y:S04]  /*179f0*/  LDL R7, [R1+0xa90] ;  /* 0x000a900001077983 */ /* 0x000f280000100800 */
[----:B-1----:R-:W4:Y:S01]  /*17a00*/  LDL R11, [R1+0xa9c] ;  /* 0x000a9c00010b7983 */ /* 0x002f220000100800 */
[----:B0-----:R-:W-:-:S03]  /*17a10*/  @P2 IMAD.MOV.U32 R4, RZ, RZ, R9 ;  /* 0x000000ffff042224 */ /* 0x001fc600078e0009 */
[----:B------:R-:W4:Y:S01]  /*17a20*/  LDL R6, [R1+0xa94] ;  /* 0x000a940001067983 */ /* 0x000f220000100800 */
[----:B------:R-:W-:-:S05]  /*17a30*/  @P2 IMAD.MOV.U32 R5, RZ, RZ, R10 ;  /* 0x000000ffff052224 */ /* 0x000fca00078e000a */
[----:B------:R2:W4:Y:S04]  /*17a40*/  @P2 LDG.E.U8 R19, desc[UR6][R4.64] ;  /* 0x0000000604132981 */ /* 0x000528000c1e1100 */
[----:B---3--:R0:W-:Y:S04]  /*17a50*/  STL [R1+0x1ecc], R0 ;  /* 0x001ecc0001007387 */ /* 0x0081e80000100800 */
[----:B------:R-:W-:Y:S04]  /*17a60*/  STL [R1+0x30], R24 ;  /* 0x0000301801007387 */ /* 0x000fe80000100800 */
[----:B------:R-:W3:Y:S04]  /*17a70*/  LDL R10, [R1+0xa88] ;  /* 0x000a8800010a7983 */ /* 0x000ee80000100800 */
[----:B------:R-:W3:Y:S04]  /*17a80*/  LDL R9, [R1+0xa8c] ;  /* 0x000a8c0001097983 */ /* 0x000ee80000100800 */
[----:B------:R-:W-:Y:S01]  /*17a90*/  STL [R1+0x2c], R23 ;  /* 0x00002c1701007387 */ /* 0x000fe20000100800 */
[----:B--2---:R-:W-:-:S02]  /*17aa0*/  @P2 IMAD.MOV.U32 R4, RZ, RZ, R8 ;  /* 0x000000ffff042224 */ /* 0x004fc400078e0008 */
[----:B------:R-:W-:Y:S02]  /*17ab0*/  @P2 IMAD.MOV.U32 R5, RZ, RZ, R13 ;  /* 0x000000ffff052224 */ /* 0x000fe400078e000d */
[----:B------:R-:W2:Y:S04]  /*17ac0*/  LDL R13, [R1+0xa80] ;  /* 0x000a8000010d7983 */ /* 0x000ea80000100800 */
        /* <DEDUP_REMOVED lines=10> */
[----:B------:R-:W-:Y:S01]  /*17b70*/  PRMT R14, RZ, 0x7610, R14 ;  /* 0x00007610ff0e7816 */ /* 0x000fe2000000000e */
[----:B------:R-:W4:Y:S04]  /*17b80*/  LDL R12, [R1+0xa78] ;  /* 0x000a7800010c7983 */ /* 0x000f280000100800 */
[----:B------:R1:W4:Y:S01]  /*17b90*/  @P0 LDG.E.U8 R17, desc[UR6][R4.64] ;  /* 0x0000000604110981 */ /* 0x000322000c1e1100 */
[----:B0-----:R-:W-:-:S03]  /*17ba0*/  PRMT R0, RZ, 0x7610, R0 ;  /* 0x00007610ff007816 */ /* 0x001fc60000000000 */
[----:B------:R-:W4:Y:S01]  /*17bb0*/  LDL R11, [R1+0xa7c] ;  /* 0x000a7c00010b7983 */ /* 0x000f220000100800 */
[----:B-1----:R-:W-:Y:S02]  /*17bc0*/  @P0 IMAD.MOV.U32 R4, RZ, RZ, R6 ;  /* 0x000000ffff040224 */ /* 0x002fe400078e0006 */
[----:B------:R-:W-:Y:S01]  /*17bd0*/  @P0 IMAD.MOV.U32 R5, RZ, RZ, R7 ;  /* 0x000000ffff050224 */ /* 0x000fe200078e0007 */
[----:B------:R-:W4:Y:S04]  /*17be0*/  LDL R6, [R1+0xa74] ;  /* 0x000a740001067983 */ /* 0x000f280000100800 */
[----:B------:R3:W4:Y:S04]  /*17bf0*/  @P0 LDG.E.U8 R15, desc[UR6][R4.64] ;  /* 0x00000006040f0981 */ /* 0x000728000c1e1100 */
[----:B------:R-:W4:Y:S01]  /*17c00*/  LDL R7, [R1+0xa70] ;  /* 0x000a700001077983 */ /* 0x000f220000100800 */
[----:B---3--:R-:W-:-:S02]  /*17c10*/  @P1 IMAD.MOV.U32 R4, RZ, RZ, R9 ;  /* 0x000000ffff041224 */ /* 0x008fc400078e0009 */
[----:B------:R-:W-:Y:S01]  /*17c20*/  @P1 IMAD.MOV.U32 R5, RZ, RZ, R10 ;  /* 0x000000ffff051224 */ /* 0x000fe200078e000a */
[----:B------:R-:W-:Y:S01]  /*17c30*/  ISETP.GT.AND P2, PT, R2, 0x23, PT ;  /* 0x000000230200780c */ /* 0x000fe20003f44270 */
[----:B------:R-:W3:Y:S04]  /*17c40*/  LDL R10, [R1+0xa68] ;  /* 0x000a6800010a7983 */ /* 0x000ee80000100800 */
[----:B------:R2:W3:Y:S04]  /*17c50*/  @P1 LDG.E.U8 R14, desc[UR6][R4.64] ;  /* 0x00000006040e1981 */ /* 0x0004e8000c1e1100 */
[----:B------:R-:W3:Y:S01]  /*17c60*/  LDL R9, [R1+0xa6c] ;  /* 0x000a6c0001097983 */ /* 0x000ee20000100800 */
[----:B--2---:R-:W-:-:S02]  /*17c70*/  @P1 IMAD.MOV.U32 R5, RZ, RZ, R13 ;  /* 0x000000ffff051224 */ /* 0x004fc400078e000d */
[----:B------:R-:W-:-:S05]  /*17c80*/  @P1 IMAD.MOV.U32 R4, RZ, RZ, R8 ;  /* 0x000000ffff041224 */ /* 0x000fca00078e0008 */
[----:B------:R4:W2:Y:S01]  /*17c90*/  @P1 LDG.E.U8 R0, desc[UR6][R4.64] ;  /* 0x0000000604001981 */ /* 0x0008a2000c1e1100 */
[----:B------:R-:W-:Y:S02]  /*17ca0*/  PRMT R16, RZ, 0x7610, R16 ;  /* 0x00007610ff107816 */ /* 0x000fe40000000010 */
[----:B------:R-:W-:Y:S01]  /*17cb0*/  PRMT R61, RZ, 0x7610, R61 ;  /* 0x00007610ff3d7816 */ /* 0x000fe2000000003d */
[----:B----4-:R-:W-:Y:S02]  /*17cc0*/  @P2 IMAD.MOV.U32 R5, RZ, RZ, R12 ;  /* 0x000000ffff052224 */ /* 0x010fe400078e000c */
[----:B------:R-:W-:-:S05]  /*17cd0*/  @P2 IMAD.MOV.U32 R4, RZ, RZ, R11 ;  /* 0x000000ffff042224 */ /* 0x000fca00078e000b */
[----:B------:R0:W4:Y:S04]  /*17ce0*/  @P2 LDG.E.U8 R16, desc[UR6][R4.64] ;  /* 0x0000000604102981 */ /* 0x000128000c1e1100 */
[----:B------:R1:W-:Y:S04]  /*17cf0*/  STL [R1+0xc], R15 ;  /* 0x00000c0f01007387 */ /* 0x0003e80000100800 */
[----:B------:R-:W4:Y:S04]  /*17d00*/  LDL R8, [R1+0xa64] ;  /* 0x000a640001087983 */ /* 0x000f280000100800 */
[----:B------:R-:W4:Y:S04]  /*17d10*/  LDL R13, [R1+0xa5c] ;  /* 0x000a5c00010d7983 */ /* 0x000f280000100800 */
[----:B-1----:R-:W4:Y:S01]  /*17d20*/  LDL R15, [R1+0xa60] ;  /* 0x000a6000010f7983 */ /* 0x002f220000100800 */
[----:B0-----:R-:W-:-:S02]  /*17d30*/  @P2 IMAD.MOV.U32 R4, RZ, RZ, R6 ;  /* 0x000000ffff042224 */ /* 0x001fc400078e0006 */
[----:B------:R-:W-:-:S05]  /*17d40*/  @P2 IMAD.MOV.U32 R5, RZ, RZ, R7 ;  /* 0x000000ffff052224 */ /* 0x000fca00078e0007 */
[----:B------:R0:W4:Y:S04]  /*17d50*/  @P2 LDG.E.U8 R61, desc[UR6][R4.64] ;  /* 0x00000006043d2981 */ /* 0x000128000c1e1100 */
[----:B--2---:R-:W-:Y:S04]  /*17d60*/  STL [R1+0x1f0c], R0 ;  /* 0x001f0c0001007387 */ /* 0x004fe80000100800 */
[----:B------:R-:W-:Y:S04]  /*17d70*/  STL [R1+0x18], R19 ;  /* 0x0000181301007387 */ /* 0x000fe80000100800 */
[----:B---3--:R1:W-:Y:S04]  /*17d80*/  STL [R1+0x8], R14 ;  /* 0x0000080e01007387 */ /* 0x0083e80000100800 */
[----:B------:R-:W2:Y:S04]  /*17d90*/  LDL R12, [R1+0xa50] ;  /* 0x000a5000010c7983 */ /* 0x000ea80000100800 */
[----:B------:R-:W3:Y:S04]  /*17da0*/  LDL R11, [R1+0xa54] ;  /* 0x000a5400010b7983 */ /* 0x000ee80000100800 */
[----:B-1----:R-:W2:Y:S01]  /*17db0*/  LDL R14, [R1+0xa58] ;  /* 0x000a5800010e7983 */ /* 0x002ea20000100800 */
[----:B------:R-:W-:-:S02]  /*17dc0*/  ISETP.GT.AND P0, PT, R2, 0x24, PT ;  /* 0x000000240200780c */ /* 0x000fc40003f04270 */
[----:B------:R-:W-:Y:S02]  /*17dd0*/  PRMT R60, RZ, 0x7610, R60 ;  /* 0x00007610ff3c7816 */ /* 0x000fe4000000003c */
[----:B------:R-:W-:Y:S02]  /*17de0*/  ISETP.GT.AND P1, PT, R2, 0x25, PT ;  /* 0x000000250200780c */ /* 0x000fe40003f24270 */
[----:B------:R-:W-:-:S07]  /*17df0*/  PRMT R59, RZ, 0x7610, R59 ;  /* 0x00007610ff3b7816 */ /* 0x000fce000000003b */
[----:B0-----:R-:W-:Y:S02]  /*17e00*/  @P0 IMAD.MOV.U32 R4, RZ, RZ, R9 ;  /* 0x000000ffff040224 */ /* 0x001fe400078e0009 */
[----:B------:R-:W-:-:S05]  /*17e10*/  @P0 IMAD.MOV.U32 R5, RZ, RZ, R10 ;  /* 0x000000ffff050224 */ /* 0x000fca00078e000a */
[----:B------:R4:W3:Y:S01]  /*17e20*/  @P0 LDG.E.U8 R60, desc[UR6][R4.64] ;  /* 0x00000006043c0981 */ /* 0x0008e2000c1e1100 */
[----:B------:R-:W-:Y:S01]  /*17e30*/  PRMT R58, RZ, 0x7610, R58 ;  /* 0x00007610ff3a7816 */ /* 0x000fe2000000003a */
[----:B----4-:R-:W-:Y:S02]  /*17e40*/  @P0 IMAD.MOV.U32 R4, RZ, RZ, R8 ;  /* 0x000000ffff040224 */ /* 0x010fe400078e0008 */
[----:B------:R-:W-:-:S05]  /*17e50*/  @P0 IMAD.MOV.U32 R5, RZ, RZ, R15 ;  /* 0x000000ffff050224 */ /* 0x000fca00078e000f */
[----:B------:R0:W4:Y:S01]  /*17e60*/  @P0 LDG.E.U8 R59, desc[UR6][R4.64] ;  /* 0x00000006043b0981 */ /* 0x000122000c1e1100 */
[----:B------:R-:W-:-:S03]  /*17e70*/  PRMT R54, RZ, 0x7610, R54 ;  /* 0x00007610ff367816 */ /* 0x000fc60000000036 */
[----:B------:R-:W-:Y:S04]  /*17e80*/  STL [R1+0x14], R18 ;  /* 0x0000141201007387 */ /* 0x000fe80000100800 */
[----:B------:R-:W4:Y:S01]  /*17e90*/  LDL R7, [R1+0xa48] ;  /* 0x000a480001077983 */ /* 0x000f220000100800 */
[----:B0-----:R-:W-:-:S03]  /*17ea0*/  @P1 IMAD.MOV.U32 R4, RZ, RZ, R13 ;  /* 0x000000ffff041224 */ /* 0x001fc600078e000d */
[----:B------:R-:W4:Y:S04]  /*17eb0*/  LDL R6, [R1+0xa4c] ;  /* 0x000a4c0001067983 */ /* 0x000f280000100800 */
[----:B------:R-:W-:Y:S04]  /*17ec0*/  STL [R1+0x10], R17 ;  /* 0x0000101101007387 */ /* 0x000fe80000100800 */
[----:B------:R-:W-:Y:S04]  /*17ed0*/  STL [R1+0x1f10], R61 ;  /* 0x001f103d01007387 */ /* 0x000fe80000100800 */
[----:B------:R-:W4:Y:S04]  /*17ee0*/  LDL R10, [R1+0xa40] ;  /* 0x000a4000010a7983 */ /* 0x000f280000100800 */
[----:B------:R-:W4:Y:S01]  /*17ef0*/  LDL R9, [R1+0xa44] ;  /* 0x000a440001097983 */ /* 0x000f220000100800 */
[----:B------:R-:W-:-:S03]  /*17f00*/  ISETP.GT.AND P2, PT, R2, 0x26, PT ;  /* 0x000000260200780c */ /* 0x000fc60003f44270 */
[----:B------:R-:W4:Y:S01]  /*17f10*/  LDL R0, [R1+0xa3c] ;  /* 0x000a3c0001007983 */ /* 0x000f220000100800 */
[----:B--2---:R-:W-:-:S05]  /*17f20*/  @P1 IMAD.MOV.U32 R5, RZ, RZ, R14 ;  /* 0x000000ffff051224 */ /* 0x004fca00078e000e */
[----:B------:R3:W2:Y:S02]  /*17f30*/  @P1 LDG.E.U8 R58, desc[UR6][R4.64] ;  /* 0x00000006043a1981 */ /* 0x0006a4000c1e1100 */
[----:B---3--:R-:W-:Y:S02]  /*17f40*/  @P1 IMAD.MOV.U32 R4, RZ, RZ, R11 ;  /* 0x000000ffff041224 */ /* 0x008fe400078e000b */
[----:B------:R-:W-:-:S05]  /*17f50*/  @P1 IMAD.MOV.U32 R5, RZ, RZ, R12 ;  /* 0x000000ffff051224 */ /* 0x000fca00078e000c */
[----:B------:R0:W3:Y:S04]  /*17f60*/  @P1 LDG.E.U8 R54, desc[UR6][R4.64] ;  /* 0x0000000604361981 */ /* 0x0000e8000c1e1100 */
[----:B------:R-:W-:Y:S04]  /*17f70*/  STL [R1+0x1f04], R60 ;  /* 0x001f043c01007387 */ /* 0x000fe80000100800 */
[----:B------:R-:W3:Y:S01]  /*17f80*/  LDL R8, [R1+0xa38] ;  /* 0x000a380001087983 */ /* 0x000ee20000100800 */
[----:B------:R-:W-:-:S03]  /*17f90*/  PRMT R52, RZ, 0x7610, R52 ;  /* 0x00007610ff347816 */ /* 0x000fc60000000034 */
[----:B----4-:R-:W-:Y:S04]  /*17fa0*/  STL [R1+0x1f08], R59 ;  /* 0x001f083b01007387 */ /* 0x010fe80000100800 */
[----:B------:R1:W-:Y:S04]  /*17fb0*/  STL [R1], R16 ;  /* 0x0000001001007387 */ /* 0x0003e80000100800 */
[----:B------:R-:W4:Y:S04]  /*17fc0*/  LDL R15, [R1+0xa34] ;  /* 0x000a3400010f7983 */ /* 0x000f280000100800 */
[----:B-1----:R-:W4:Y:S01]  /*17fd0*/  LDL R16, [R1+0xa30] ;  /* 0x000a300001107983 */ /* 0x002f220000100800 */
[----:B0-----:R-:W-:-:S02]  /*17fe0*/  @P2 IMAD.MOV.U32 R4, RZ, RZ, R6 ;  /* 0x000000ffff042224 */ /* 0x001fc400078e0006 */
[----:B------:R-:W-:Y:S01]  /*17ff0*/  @P2 IMAD.MOV.U32 R5, RZ, RZ, R7 ;  /* 0x000000ffff052224 */ /* 0x000fe200078e0007 */
[----:B------:R-:W-:-:S04]  /*18000*/  PRMT R50, RZ, 0x7610, R50 ;  /* 0x00007610ff327816 */ /* 0x000fc80000000032 */
[----:B------:R0:W4:Y:S02]  /*18010*/  @P2 LDG.E.U8 R52, desc[UR6][R4.64] ;  /* 0x0000000604342981 */ /* 0x000124000c1e1100 */
[----:B0-----:R-:W-:Y:S02]  /*18020*/  @P2 IMAD.MOV.U32 R4, RZ, RZ, R9 ;  /* 0x000000ffff042224 */ /* 0x001fe400078e0009 */
[----:B------:R-:W-:-:S05]  /*18030*/  @P2 IMAD.MOV.U32 R5, RZ, RZ, R10 ;  /* 0x000000ffff052224 */ /* 0x000fca00078e000a */
[----:B------:R0:W4:Y:S04]  /*18040*/  @P2 LDG.E.U8 R50, desc[UR6][R4.64] ;  /* 0x0000000604322981 */ /* 0x000128000c1e1100 */
[----:B--2---:R-:W-:Y:S04]  /*18050*/  STL [R1+0x1f14], R58 ;  /* 0x001f143a01007387 */ /* 0x004fe80000100800 */
[----:B------:R-:W2:Y:S04]  /*18060*/  LDL R13, [R1+0xa28] ;  /* 0x000a2800010d7983 */ /* 0x000ea80000100800 */
[----:B------:R-:W2:Y:S04]  /*18070*/  LDL R12, [R1+0xa2c] ;  /* 0x000a2c00010c7983 */ /* 0x000ea80000100800 */
[----:B---3--:R-:W-:Y:S04]  /*18080*/  STL [R1+0x1f18], R54 ;  /* 0x001f183601007387 */ /* 0x008fe80000100800 */
[----:B------:R-:W3:Y:S04]  /*18090*/  LDL R7, [R1+0xa20] ;  /* 0x000a200001077983 */ /* 0x000ee80000100800 */
[----:B------:R-:W3:Y:S01]  /*180a0*/  LDL R6, [R1+0xa24] ;  /* 0x000a240001067983 */ /* 0x000ee20000100800 */
[----:B------:R-:W-:-:S02]  /*180b0*/  ISETP.GT.AND P0, PT, R2, 0x27, PT ;  /* 0x000000270200780c */ /* 0x000fc40003f04270 */
[----:B------:R-:W-:Y:S02]  /*180c0*/  ISETP.GT.AND P1, PT, R2, 0x28, PT ;  /* 0x000000280200780c */ /* 0x000fe40003f24270 */
[----:B------:R-:W-:Y:S02]  /*180d0*/  PRMT R48, RZ, 0x7610, R48 ;  /* 0x00007610ff307816 */ /* 0x000fe40000000030 */
        /* <DEDUP_REMOVED lines=10> */
[----:B------:R-:W4:Y:S04]  /*18180*/  LDL R14, [R1+0xa18] ;  /* 0x000a1800010e7983 */ /* 0x000f280000100800 */
[----:B------:R-:W4:Y:S04]  /*18190*/  LDL R9, [R1+0xa1c] ;  /* 0x000a1c0001097983 */ /* 0x000f280000100800 */
[----:B------:R-:W-:Y:S04]  /*181a0*/  STL [R1+0x1ed4], R50 ;  /* 0x001ed43201007387 */ /* 0x000fe80000100800 */
[----:B------:R-:W4:Y:S04]  /*181b0*/  LDL R8, [R1+0xa10] ;  /* 0x000a100001087983 */ /* 0x000f280000100800 */
[----:B------:R-:W4:Y:S01]  /*181c0*/  LDL R0, [R1+0xa14] ;  /* 0x000a140001007983 */ /* 0x000f220000100800 */
[----:B------:R-:W-:-:S03]  /*181d0*/  ISETP.GT.AND P2, PT, R2, 0x29, PT ;  /* 0x000000290200780c */ /* 0x000fc60003f44270 */
[----:B------:R-:W4:Y:S04]  /*181e0*/  LDL R11, [R1+0xa08] ;  /* 0x000a0800010b7983 */ /* 0x000f280000100800 */
[----:B------:R-:W4:Y:S01]  /*181f0*/  LDL R10, [R1+0xa0c] ;  /* 0x000a0c00010a7983 */ /* 0x000f220000100800 */
[----:B--2---:R-:W-:Y:S02]  /*18200*/  @P1 IMAD.MOV.U32 R5, RZ, RZ, R13 ;  /* 0x000000ffff051224 */ /* 0x004fe400078e000d */
[----:B------:R-:W-:-:S05]  /*18210*/  @P1 IMAD.MOV.U32 R4, RZ, RZ, R12 ;  /* 0x000000ffff041224 */ /* 0x000fca00078e000c */
[----:B------:R3:W2:Y:S02]  /*18220*/  @P1 LDG.E.U8 R44, desc[UR6][R4.64] ;  /* 0x00000006042c1981 */ /* 0x0006a4000c1e1100 */
[----:B---3--:R-:W-:Y:S02]  /*18230*/  @P1 IMAD.MOV.U32 R5, RZ, RZ, R7 ;  /* 0x000000ffff051224 */ /* 0x008fe400078e0007 */
[----:B------:R-:W-:-:S05]  /*18240*/  @P1 IMAD.MOV.U32 R4, RZ, RZ, R6 ;  /* 0x000000ffff041224 */ /* 0x000fca00078e0006 */
[----:B------:R0:W3:Y:S01]  /*18250*/  @P1 LDG.E.U8 R42, desc[UR6][R4.64] ;  /* 0x00000006042a1981 */ /* 0x0000e2000c1e1100 */
[----:B------:R-:W-:-:S03]  /*18260*/  PRMT R40, RZ, 0x7610, R40 ;  /* 0x00007610ff287816 */ /* 0x000fc60000000028 */
[----:B------:R1:W-:Y:S04]  /*18270*/  STL [R1+0x1ed8], R48 ;  /* 0x001ed83001007387 */ /* 0x0003e80000100800 */
[----:B----4-:R-:W-:Y:S04]  /*18280*/  STL [R1+0x1edc], R46 ;  /* 0x001edc2e01007387 */ /* 0x010fe80000100800 */
[----:B------:R-:W4:Y:S04]  /*18290*/  LDL R16, [R1+0xa00] ;  /* 0x000a000001107983 */ /* 0x000f280000100800 */
[----:B------:R-:W4:Y:S01]  /*182a0*/  LDL R15, [R1+0xa04] ;  /* 0x000a0400010f7983 */ /* 0x000f220000100800 */
[----:B0-----:R-:W-:-:S02]  /*182b0*/  @P2 IMAD.MOV.U32 R5, RZ, RZ, R14 ;  /* 0x000000ffff052224 */ /* 0x001fc400078e000e */
[----:B------:R-:W-:Y:S01]  /*182c0*/  @P2 IMAD.MOV.U32 R4, RZ, RZ, R9 ;  /* 0x000000ffff042224 */ /* 0x000fe200078e0009 */
[----:B------:R-:W4:Y:S04]  /*182d0*/  LDL R13, [R1+0x9f8] ;  /* 0x0009f800010d7983 */ /* 0x000f280000100800 */
[----:B------:R-:W4:Y:S04]  /*182e0*/  LDL R12, [R1+0x9fc] ;  /* 0x0009fc00010c7983 */ /* 0x000f280000100800 */
[----:B------:R0:W4:Y:S02]  /*182f0*/  @P2 LDG.E.U8 R40, desc[UR6][R4.64] ;  /* 0x0000000604282981 */ /* 0x000124000c1e1100 */
[----:B0-----:R-:W-:-:S02]  /*18300*/  @P2 IMAD.MOV.U32 R5, RZ, RZ, R8 ;  /* 0x000000ffff052224 */ /* 0x001fc400078e0008 */
[----:B------:R-:W-:Y:S01]  /*18310*/  @P2 IMAD.MOV.U32 R4, RZ, RZ, R0 ;  /* 0x000000ffff042224 */ /* 0x000fe200078e0000 */
[----:B--2---:R-:W-:Y:S04]  /*18320*/  STL [R1+0x1f1c], R44 ;  /* 0x001f1c2c01007387 */ /* 0x004fe80000100800 */
[----:B------:R-:W2:Y:S04]  /*18330*/  LDL R7, [R1+0x9f0] ;  /* 0x0009f00001077983 */ /* 0x000ea80000100800 */
[----:B------:R-:W2:Y:S04]  /*18340*/  LDL R6, [R1+0x9f4] ;  /* 0x0009f40001067983 */ /* 0x000ea80000100800 */
[----:B---3--:R0:W-:Y:S04]  /*18350*/  STL [R1+0x1f20], R42 ;  /* 0x001f202a01007387 */ /* 0x0081e80000100800 */
[----:B------:R-:W3:Y:S04]  /*18360*/  LDL R9, [R1+0x9ec] ;  /* 0x0009ec0001097983 */ /* 0x000ee80000100800 */
[----:B------:R-:W3:Y:S04]  /*18370*/  LDL R14, [R1+0x9e8] ;  /* 0x0009e800010e7983 */ /* 0x000ee80000100800 */
[----:B------:R-:W3:Y:S04]  /*18380*/  LDL R8, [R1+0x9e0] ;  /* 0x0009e00001087983 */ /* 0x000ee80000100800 */
[----:B------:R-:W3:Y:S01]  /*18390*/  LDL R0, [R1+0x9e4] ;  /* 0x0009e40001007983 */ /* 0x000ee20000100800 */
[----:B------:R-:W-:-:S02]  /*183a0*/  ISETP.GT.AND P0, PT, R2, 0x2a, PT ;  /* 0x0000002a0200780c */ /* 0x000fc40003f04270 */
[----:B------:R-:W-:Y:S01]  /*183b0*/  PRMT R38, RZ, 0x7610, R38 ;  /* 0x00007610ff267816 */ /* 0x000fe20000000026 */
[----:B------:R-:W3:Y:S01]  /*183c0*/  LDL R20, [R1+0x9d8] ;  /* 0x0009d80001147983 */ /* 0x000ee20000100800 */
[C---:B------:R-:W-:Y:S02]  /*183d0*/  ISETP.GT.AND P1, PT, R2.reuse, 0x2b, PT ;  /* 0x0000002b0200780c */ /* 0x040fe40003f24270 */
[----:B------:R-:W-:Y:S01]  /*183e0*/  PRMT R36, RZ, 0x7610, R36 ;  /* 0x00007610ff247816 */ /* 0x000fe20000000024 */
[----:B------:R-:W3:Y:S04]  /*183f0*/  LDL R19, [R1+0x9dc] ;  /* 0x0009dc0001137983 */ /* 0x000ee80000100800 */
[----:B------:R0:W3:Y:S01]  /*18400*/  @P2 LDG.E.U8 R38, desc[UR6][R4.64] ;  /* 0x0000000604262981 */ /* 0x0000e2000c1e1100 */
[----:B------:R-:W-:-:S02]  /*18410*/  ISETP.GT.AND P2, PT, R2, 0x2c, PT ;  /* 0x0000002c0200780c */ /* 0x000fc40003f44270 */
[----:B------:R-:W-:Y:S01]  /*18420*/  PRMT R34, RZ, 0x7610, R34 ;  /* 0x00007610ff227816 */ /* 0x000fe20000000022 */
[----:B------:R-:W3:Y:S01]  /*18430*/  LDL R17, [R1+0x9a0] ;  /* 0x0009a00001117983 */ /* 0x000ee20000100800 */
[----:B------:R-:W-:-:S03]  /*18440*/  PRMT R3, RZ, 0x7610, R3 ;  /* 0x00007610ff037816 */ /* 0x000fc60000000003 */
[----:B------:R-:W3:Y:S01]  /*18450*/  LDL R18, [R1+0x990] ;  /* 0x0009900001127983 */ /* 0x000ee20000100800 */
[----:B0-----:R-:W-:Y:S02]  /*18460*/  @P0 IMAD.MOV.U32 R4, RZ, RZ, R10 ;  /* 0x000000ffff040224 */ /* 0x001fe400078e000a */
[----:B------:R-:W-:Y:S01]  /*18470*/  @P0 IMAD.MOV.U32 R5, RZ, RZ, R11 ;  /* 0x000000ffff050224 */ /* 0x000fe200078e000b */
[----:B------:R-:W3:Y:S04]  /*18480*/  LDL R10, [R1+0x9ac] ;  /* 0x0009ac00010a7983 */ /* 0x000ee80000100800 */
[----:B------:R4:W3:Y:S04]  /*18490*/  @P0 LDG.E.U8 R36, desc[UR6][R4.64] ;  /* 0x0000000604240981 */ /* 0x0008e8000c1e1100 */
[----:B------:R-:W3:Y:S01]  /*184a0*/  LDL R11, [R1+0x9a8] ;  /* 0x0009a800010b7983 */ /* 0x000ee20000100800 */
[----:B------:R-:W-:-:S02]  /*184b0*/  PRMT R32, RZ, 0x7610, R32 ;  /* 0x00007610ff207816 */ /* 0x000fc40000000020 */
[----:B------:R-:W-:Y:S01]  /*184c0*/  ISETP.GT.AND P3, PT, R2, 0x38, PT ;  /* 0x000000380200780c */ /* 0x000fe20003f64270 */
[----:B------:R-:W3:Y:S01]  /*184d0*/  LDL R21, [R1+0x920] ;  /* 0x0009200001157983 */ /* 0x000ee20000100800 */
[----:B----4-:R-:W-:Y:S02]  /*184e0*/  @P0 IMAD.MOV.U32 R4, RZ, RZ, R15 ;  /* 0x000000ffff040224 */ /* 0x010fe400078e000f */
[----:B------:R-:W-:Y:S01]  /*184f0*/  @P0 IMAD.MOV.U32 R5, RZ, RZ, R16 ;  /* 0x000000ffff050224 */ /* 0x000fe200078e0010 */
[----:B------:R-:W4:Y:S04]  /*18500*/  LDL R15, [R1+0x994] ;  /* 0x00099400010f7983 */ /* 0x000f280000100800 */
[----:B------:R0:W4:Y:S04]  /*18510*/  @P0 LDG.E.U8 R34, desc[UR6][R4.64] ;  /* 0x0000000604220981 */ /* 0x000128000c1e1100 */
[----:B------:R-:W4:Y:S04]  /*18520*/  LDL R16, [R1+0x9a4] ;  /* 0x0009a40001107983 */ /* 0x000f280000100800 */
[----:B------:R-:W4:Y:S01]  /*18530*/  LDL R23, [R1+0x910] ;  /* 0x0009100001177983 */ /* 0x000f220000100800 */
[----:B0-----:R-:W-:-:S02]  /*18540*/  @P1 IMAD.MOV.U32 R4, RZ, RZ, R12 ;  /* 0x000000ffff041224 */ /* 0x001fc400078e000c */
[----:B------:R-:W-:Y:S01]  /*18550*/  @P1 IMAD.MOV.U32 R5, RZ, RZ, R13 ;  /* 0x000000ffff051224 */ /* 0x000fe200078e000d */
[----:B------:R-:W4:Y:S04]  /*18560*/  LDL R12, [R1+0x99c] ;  /* 0x00099c00010c7983 */ /* 0x000f280000100800 */
[----:B------:R-:W4:Y:S04]  /*18570*/  LDL R13, [R1+0x998] ;  /* 0x00099800010d7983 */ /* 0x000f280000100800 */
[----:B------:R-:W4:Y:S01]  /*18580*/  LDL R22, [R1+0x914] ;  /* 0x0009140001167983 */ /* 0x000f220000100800 */
[----:B------:R-:W-:-:S03]  /*18590*/  ISETP.GT.AND P4, PT, R2, 0x39, PT ;  /* 0x000000390200780c */ /* 0x000fc60003f84270 */
[----:B------:R-:W4:Y:S04]  /*185a0*/  LDL R24, [R1+0x988] ;  /* 0x0009880001187983 */ /* 0x000f280000100800 */
[----:B------:R-:W4:Y:S04]  /*185b0*/  LDL R27, [R1+0x978] ;  /* 0x00097800011b7983 */ /* 0x000f280000100800 */
[----:B------:R-:W4:Y:S04]  /*185c0*/  LDL R26, [R1+0x97c] ;  /* 0x00097c00011a7983 */ /* 0x000f280000100800 */
[----:B------:R-:W4:Y:S04]  /*185d0*/  LDL R30, [R1+0x908] ;  /* 0x00090800011e7983 */ /* 0x000f280000100800 */
[----:B------:R-:W4:Y:S04]  /*185e0*/  LDL R25, [R1+0x900] ;  /* 0x0009000001197983 */ /* 0x000f280000100800 */
[----:B------:R-:W4:Y:S04]  /*185f0*/  LDL R29, [R1+0x8f8] ;  /* 0x0008f800011d7983 */ /* 0x000f280000100800 */
[----:B------:R-:W4:Y:S04]  /*18600*/  LDL R28, [R1+0x8fc] ;  /* 0x0008fc00011c7983 */ /* 0x000f280000100800 */
[----:B-1----:R-:W4:Y:S04]  /*18610*/  LDL R48, [R1+0x960] ;  /* 0x0009600001307983 */ /* 0x002f280000100800 */
[----:B------:R-:W4:Y:S04]  /*18620*/  LDL R42, [R1+0x964] ;  /* 0x00096400012a7983 */ /* 0x000f280000100800 */
[----:B------:R-:W4:Y:S04]  /*18630*/  LDL R31, [R1+0x958] ;  /* 0x00095800011f7983 */ /* 0x000f280000100800 */
[----:B------:R-:W4:Y:S04]  /*18640*/  LDL R54, [R1+0x950] ;  /* 0x0009500001367983 */ /* 0x000f280000100800 */
[----:B--2---:R3:W2:Y:S01]  /*18650*/  @P1 LDG.E.U8 R3, desc[UR6][R6.64] ;  /* 0x0000000606031981 */ /* 0x0046a2000c1e1100 */
[----:B------:R-:W-:-:S03]  /*18660*/  ISETP.GT.AND P0, PT, R2, 0x2d, PT ;  /* 0x0000002d0200780c */ /* 0x000fc60003f04270 */
[----:B------:R0:W2:Y:S01]  /*18670*/  @P1 LDG.E.U8 R32, desc[UR6][R4.64] ;  /* 0x0000000604201981 */ /* 0x0000a2000c1e1100 */
[----:B---3--:R-:W-:Y:S02]  /*18680*/  @P2 IMAD.MOV.U32 R6, RZ, RZ, R9 ;  /* 0x000000ffff062224 */ /* 0x008fe400078e0009 */
[----:B------:R-:W-:Y:S02]  /*18690*/  @P2 IMAD.MOV.U32 R7, RZ, RZ, R14 ;  /* 0x000000ffff072224 */ /* 0x000fe400078e000e */
[----:B------:R-:W3:Y:S01]  /*186a0*/  LDL R14, [R1+0x928] ;  /* 0x00092800010e7983 */ /* 0x000ee20000100800 */
[----:B------:R-:W-:Y:S02]  /*186b0*/  @P2 IMAD.MOV.U32 R9, RZ, RZ, R8 ;  /* 0x000000ffff092224 */ /* 0x000fe400078e0008 */
[----:B------:R-:W-:Y:S02]  /*186c0*/  @P2 IMAD.MOV.U32 R8, RZ, RZ, R0 ;  /* 0x000000ffff082224 */ /* 0x000fe400078e0000 */
[----:B------:R-:W2:Y:S01]  /*186d0*/  LDL R0, [R1+0x92c] ;  /* 0x00092c0001007983 */ /* 0x000ea20000100800 */
[----:B0-----:R-:W-:-:S02]  /*186e0*/  PRMT R4, RZ, 0x7610, R4 ;  /* 0x00007610ff047816 */ /* 0x001fc40000000004 */
[----:B------:R-:W-:Y:S02]  /*186f0*/  PRMT R5, RZ, 0x7610, R5 ;  /* 0x00007610ff057816 */ /* 0x000fe40000000005 */
[C---:B------:R-:W-:Y:S02]  /*18700*/  ISETP.GT.AND P1, PT, R2.reuse, 0x30, PT ;  /* 0x000000300200780c */ /* 0x040fe40003f24270 */
[----:B------:R0:W2:Y:S04]  /*18710*/  @P2 LDG.E.U8 R4, desc[UR6][R6.64] ;  /* 0x0000000606042981 */ /* 0x0000a8000c1e1100 */
[----:B------:R1:W2:Y:S01]  /*18720*/  @P2 LDG.E.U8 R5, desc[UR6][R8.64] ;  /* 0x0000000608052981 */ /* 0x0002a2000c1e1100 */
[----:B------:R-:W-:Y:S02]  /*18730*/  ISETP.GT.AND P2, PT, R2, 0x31, PT ;  /* 0x000000310200780c */ /* 0x000fe40003f44270 */
[----:B0-----:R-:W-:Y:S01]  /*18740*/  PRMT R6, RZ, 0x7610, R6 ;  /* 0x00007610ff067816 */ /* 0x001fe20000000006 */
[----:B-1----:R-:W-:-:S02]  /*18750*/  @P0 IMAD.MOV.U32 R8, RZ, RZ, R19 ;  /* 0x000000ffff080224 */ /* 0x002fc400078e0013 */
[----:B------:R-:W-:Y:S01]  /*18760*/  @P0 IMAD.MOV.U32 R9, RZ, RZ, R20 ;  /* 0x000000ffff090224 */ /* 0x000fe200078e0014 */
[----:B------:R-:W-:Y:S01]  /*18770*/  PRMT R7, RZ, 0x7610, R7 ;  /* 0x00007610ff077816 */ /* 0x000fe20000000007 */
[----:B------:R-:W2:Y:S04]  /*18780*/  LDL R20, [R1+0x924] ;  /* 0x0009240001147983 */ /* 0x000ea80000100800 */
[----:B------:R0:W2:Y:S04]  /*18790*/  @P0 LDG.E.U8 R6, desc[UR6][R8.64] ;  /* 0x0000000608060981 */ /* 0x0000a8000c1e1100 */
[----:B------:R1:W2:Y:S04]  /*187a0*/  @P1 LDG.E.U8 R7, desc[UR6][R10.64] ;  /* 0x000000060a071981 */ /* 0x0002a8000c1e1100 */
[----:B------:R-:W2:Y:S01]  /*187b0*/  LDL R19, [R1+0x9d0] ;  /* 0x0009d00001137983 */ /* 0x000ea20000100800 */
[----:B0-----:R-:W-:Y:S01]  /*187c0*/  PRMT R9, RZ, 0x7610, R9 ;  /* 0x00007610ff097816 */ /* 0x001fe20000000009 */
[----:B-1----:R-:W-:-:S02]  /*187d0*/  @P1 IMAD.MOV.U32 R11, RZ, RZ, R17 ;  /* 0x000000ffff0b1224 */ /* 0x002fc400078e0011 */
[----:B------:R-:W2:Y:S01]  /*187e0*/  LDL R17, [R1+0x918] ;  /* 0x0009180001117983 */ /* 0x000ea20000100800 */
[----:B----4-:R-:W-:-:S03]  /*187f0*/  @P1 IMAD.MOV.U32 R10, RZ, RZ, R16 ;  /* 0x000000ffff0a1224 */ /* 0x010fc600078e0010 */
[----:B------:R-:W4:Y:S04]  /*18800*/  LDL R16, [R1+0x91c] ;  /* 0x00091c0001107983 */ /* 0x000f280000100800 */
[----:B------:R0:W4:Y:S02]  /*18810*/  @P2 LDG.E.U8 R9, desc[UR6][R12.64] ;  /* 0x000000060c092981 */ /* 0x000124000c1e1100 */
[----:B0-----:R-:W-:Y:S02]  /*18820*/  @P2 IMAD.MOV.U32 R12, RZ, RZ, R15 ;  /* 0x000000ffff0c2224 */ /* 0x001fe400078e000f */
[----:B------:R-:W-:Y:S02]  /*18830*/  @P2 IMAD.MOV.U32 R13, RZ, RZ, R18 ;  /* 0x000000ffff0d2224 */ /* 0x000fe400078e0012 */
[----:B------:R-:W4:Y:S01]  /*18840*/  LDL R18, [R1+0x9d4] ;  /* 0x0009d40001127983 */ /* 0x000f220000100800 */
[----:B---3--:R-:W-:-:S02]  /*18850*/  @P3 IMAD.MOV.U32 R15, RZ, RZ, R14 ;  /* 0x000000ffff0f3224 */ /* 0x008fc400078e000e */
[----:B--2---:R-:W-:Y:S02]  /*18860*/  @P3 IMAD.MOV.U32 R14, RZ, RZ, R0 ;  /* 0x000000ffff0e3224 */ /* 0x004fe400078e0000 */
[----:B------:R-:W2:Y:S01]  /*18870*/  LDL R0, [R1+0x98c] ;  /* 0x00098c0001007983 */ /* 0x000ea20000100800 */
[----:B------:R-:W-:-:S06]  /*18880*/  PRMT R8, RZ, 0x7610, R8 ;  /* 0x00007610ff087816 */ /* 0x000fcc0000000008 */
[----:B------:R0:W3:Y:S01]  /*18890*/  @P1 LDG.E.U8 R8, desc[UR6][R10.64] ;  /* 0x000000060a081981 */ /* 0x0000e2000c1e1100 */
[----:B------:R-:W-:Y:S02]  /*188a0*/  ISETP.GT.AND P1, PT, R2, 0x32, PT ;  /* 0x000000320200780c */ /* 0x000fe40003f24270 */
[----:B0-----:R-:W-:Y:S02]  /*188b0*/  PRMT R10, RZ, 0x7610, R10 ;  /* 0x00007610ff0a7816 */ /* 0x001fe4000000000a */
[----:B------:R-:W-:-:S04]  /*188c0*/  PRMT R11, RZ, 0x7610, R11 ;  /* 0x00007610ff0b7816 */ /* 0x000fc8000000000b */
[----:B------:R0:W3:Y:S04]  /*188d0*/  @P2 LDG.E.U8 R10, desc[UR6][R12.64] ;  /* 0x000000060c0a2981 */ /* 0x0000e8000c1e1100 */
[----:B------:R1:W3:Y:S01]  /*188e0*/  @P3 LDG.E.U8 R11, desc[UR6][R14.64] ;  /* 0x000000060e0b3981 */ /* 0x0002e2000c1e1100 */
[----:B0-----:R-:W-:Y:S01]  /*188f0*/  PRMT R12, RZ, 0x7610, R12 ;  /* 0x00007610ff0c7816 */ /* 0x001fe2000000000c */
[----:B-1----:R-:W-:Y:S02]  /*18900*/  @P3 IMAD.MOV.U32 R14, RZ, RZ, R20 ;  /* 0x000000ffff0e3224 */ /* 0x002fe400078e0014 */
[----:B------:R-:W-:Y:S01]  /*18910*/  @P3 IMAD.MOV.U32 R15, RZ, RZ, R21 ;  /* 0x000000ffff0f3224 */ /* 0x000fe200078e0015 */
[----:B------:R-:W-:Y:S01]  /*18920*/  PRMT R13, RZ, 0x7610, R13 ;  /* 0x00007610ff0d7816 */ /* 0x000fe2000000000d */
[----:B------:R-:W3:Y:S04]  /*18930*/  LDL R21, [R1+0x980] ;  /* 0x0009800001157983 */ /* 0x000ee80000100800 */
[----:B------:R0:W3:Y:S04]  /*18940*/  @P3 LDG.E.U8 R12, desc[UR6][R14.64] ;  /* 0x000000060e0c3981 */ /* 0x0000e8000c1e1100 */
[----:B----4-:R1:W4:Y:S04]  /*18950*/  @P4 LDG.E.U8 R13, desc[UR6][R16.64] ;  /* 0x00000006100d4981 */ /* 0x010328000c1e1100 */
[----:B------:R-:W3:Y:S01]  /*18960*/  LDL R20, [R1+0x984] ;  /* 0x0009840001147983 */ /* 0x000ee20000100800 */
[----:B0-----:R-:W-:Y:S01]  /*18970*/  PRMT R15, RZ, 0x7610, R15 ;  /* 0x00007610ff0f7816 */ /* 0x001fe2000000000f */
[----:B-1----:R-:W-:-:S02]  /*18980*/  @P4 IMAD.MOV.U32 R16, RZ, RZ, R22 ;  /* 0x000000ffff104224 */ /* 0x002fc400078e0016 */
[----:B------:R-:W-:Y:S01]  /*18990*/  @P4 IMAD.MOV.U32 R17, RZ, RZ, R23 ;  /* 0x000000ffff114224 */ /* 0x000fe200078e0017 */
[----:B------:R-:W4:Y:S04]  /*189a0*/  LDL R22, [R1+0x974] ;  /* 0x0009740001167983 */ /* 0x000f280000100800 */
[----:B------:R-:W4:Y:S04]  /*189b0*/  LDL R23, [R1+0x970] ;  /* 0x0009700001177983 */ /* 0x000f280000100800 */
[----:B------:R2:W4:Y:S02]  /*189c0*/  @P0 LDG.E.U8 R15, desc[UR6][R18.64] ;  /* 0x00000006120f0981 */ /* 0x000524000c1e1100 */
[----:B--2---:R-:W-:-:S02]  /*189d0*/  @P1 IMAD.MOV.U32 R18, RZ, RZ, R0 ;  /* 0x000000ffff121224 */ /* 0x004fc400078e0000 */
[----:B------:R-:W2:Y:S01]  /*189e0*/  LDL R0, [R1+0x90c] ;  /* 0x00090c0001007983 */ /* 0x000ea20000100800 */
[----:B------:R-:W-:Y:S01]  /*189f0*/  PRMT R14, RZ, 0x7610, R14 ;  /* 0x00007610ff0e7816 */ /* 0x000fe2000000000e */
[----:B------:R-:W-:Y:S01]  /*18a00*/  @P1 IMAD.MOV.U32 R19, RZ, RZ, R24 ;  /* 0x000000ffff131224 */ /* 0x000fe200078e0018 */
[C---:B------:R-:W-:Y:S01]  /*18a10*/  ISETP.GT.AND P2, PT, R2.reuse, 0x33, PT ;  /* 0x000000330200780c */ /* 0x040fe20003f44270 */
[----:B------:R-:W2:Y:S01]  /*18a20*/  LDL R24, [R1+0x904] ;  /* 0x0009040001187983 */ /* 0x000ea20000100800 */
[----:B------:R-:W-:-:S03]  /*18a30*/  ISETP.GT.AND P3, PT, R2, 0x3a, PT ;  /* 0x0000003a0200780c */ /* 0x000fc60003f64270 */
[----:B------:R0:W2:Y:S02]  /*18a40*/  @P4 LDG.E.U8 R14, desc[UR6][R16.64] ;  /* 0x00000006100e4981 */ /* 0x0000a4000c1e1100 */
[----:B0-----:R-:W-:Y:S02]  /*18a50*/  PRMT R16, RZ, 0x7610, R16 ;  /* 0x00007610ff107816 */ /* 0x001fe40000000010 */
[----:B------:R-:W-:-:S04]  /*18a60*/  PRMT R17, RZ, 0x7610, R17 ;  /* 0x00007610ff117816 */ /* 0x000fc80000000011 */
[----:B------:R0:W2:Y:S02]  /*18a70*/  @P1 LDG.E.U8 R16, desc[UR6][R18.64] ;  /* 0x0000000612101981 */ /* 0x0000a4000c1e1100 */
[----:B0-----:R-:W-:Y:S02]  /*18a80*/  PRMT R19, RZ, 0x7610, R19 ;  /* 0x00007610ff137816 */ /* 0x001fe40000000013 */
[----:B---3--:R0:W3:Y:S02]  /*18a90*/  @P1 LDG.E.U8 R17, desc[UR6][R20.64] ;  /* 0x0000000614111981 */ /* 0x0080e4000c1e1100 */
[----:B0-----:R-:W-:Y:S02]  /*18aa0*/  @P2 IMAD.MOV.U32 R20, RZ, RZ, R26 ;  /* 0x000000ffff142224 */ /* 0x001fe400078e001a */
[----:B------:R-:W-:Y:S01]  /*18ab0*/  @P2 IMAD.MOV.U32 R21, RZ, RZ, R27 ;  /* 0x000000ffff152224 */ /* 0x000fe200078e001b */
[----:B----4-:R0:W4:Y:S04]  /*18ac0*/  @P2 LDG.E.U8 R19, desc[UR6][R22.64] ;  /* 0x0000000616132981 */ /* 0x010128000c1e1100 */
[----:B------:R-:W3:Y:S04]  /*18ad0*/  LDL R27, [R1+0x8f0] ;  /* 0x0008f000011b7983 */ /* 0x000ee80000100800 */
[----:B------:R-:W3:Y:S01]  /*18ae0*/  LDL R26, [R1+0x8f4] ;  /* 0x0008f400011a7983 */ /* 0x000ee20000100800 */
[----:B0-----:R-:W-:-:S03]  /*18af0*/  @P3 IMAD.MOV.U32 R23, RZ, RZ, R30 ;  /* 0x000000ffff173224 */ /* 0x001fc600078e001e */
[----:B------:R-:W4:Y:S01]  /*18b00*/  LDL R30, [R1+0x9c8] ;  /* 0x0009c800011e7983 */ /* 0x000f220000100800 */
[----:B--2---:R-:W-:-:S03]  /*18b10*/  @P3 IMAD.MOV.U32 R22, RZ, RZ, R0 ;  /* 0x000000ffff163224 */ /* 0x004fc600078e0000 */
[----:B------:R-:W2:Y:S01]  /*18b20*/  LDL R0, [R1+0x9cc] ;  /* 0x0009cc0001007983 */ /* 0x000ea20000100800 */
[----:B------:R-:W-:Y:S02]  /*18b30*/  PRMT R18, RZ, 0x7610, R18 ;  /* 0x00007610ff127816 */ /* 0x000fe40000000012 */
[----:B------:R-:W-:-:S04]  /*18b40*/  ISETP.GT.AND P4, PT, R2, 0x3b, PT ;  /* 0x0000003b0200780c */ /* 0x000fc80003f84270 */
[----:B------:R0:W2:Y:S01]  /*18b50*/  @P2 LDG.E.U8 R18, desc[UR6][R20.64] ;  /* 0x0000000614122981 */ /* 0x0000a2000c1e1100 */
[----:B------:R-:W-:Y:S02]  /*18b60*/  ISETP.GT.AND P0, PT, R2, 0x2e, PT ;  /* 0x0000002e0200780c */ /* 0x000fe40003f04270 */
[----:B0-----:R-:W-:Y:S02]  /*18b70*/  PRMT R20, RZ, 0x7610, R20 ;  /* 0x00007610ff147816 */ /* 0x001fe40000000014 */
[----:B------:R-:W-:-:S04]  /*18b80*/  PRMT R21, RZ, 0x7610, R21 ;  /* 0x00007610ff157816 */ /* 0x000fc80000000015 */
[----:B------:R0:W2:Y:S04]  /*18b90*/  @P3 LDG.E.U8 R20, desc[UR6][R22.64] ;  /* 0x0000000616143981 */ /* 0x0000a8000c1e1100 */
[----:B------:R1:W2:Y:S01]  /*18ba0*/  @P3 LDG.E.U8 R21, desc[UR6][R24.64] ;  /* 0x0000000618153981 */ /* 0x0002a2000c1e1100 */
[----:B0-----:R-:W-:Y:S02]  /*18bb0*/  PRMT R22, RZ, 0x7610, R22 ;  /* 0x00007610ff167816 */ /* 0x001fe40000000016 */
[----:B------:R-:W-:Y:S01]  /*18bc0*/  PRMT R23, RZ, 0x7610, R23 ;  /* 0x00007610ff177816 */ /* 0x000fe20000000017 */
[----:B-1----:R-:W-:Y:S02]  /*18bd0*/  @P4 IMAD.MOV.U32 R24, RZ, RZ, R28 ;  /* 0x000000ffff184224 */ /* 0x002fe400078e001c */
[----:B------:R-:W-:Y:S01]  /*18be0*/  @P4 IMAD.MOV.U32 R25, RZ, RZ, R29 ;  /* 0x000000ffff194224 */ /* 0x000fe200078e001d */
[----:B------:R-:W2:Y:S04]  /*18bf0*/  LDL R28, [R1+0x96c] ;  /* 0x00096c00011c7983 */ /* 0x000ea80000100800 */
[----:B------:R0:W2:Y:S04]  /*18c00*/  @P4 LDG.E.U8 R22, desc[UR6][R24.64] ;  /* 0x0000000618164981 */ /* 0x0000a8000c1e1100 */
[----:B------:R-:W2:Y:S01]  /*18c10*/  LDL R29, [R1+0x968] ;  /* 0x00096800011d7983 */ /* 0x000ea20000100800 */
[----:B0-----:R-:W-:-:S03]  /*18c20*/  PRMT R24, RZ, 0x7610, R24 ;  /* 0x00007610ff187816 */ /* 0x001fc60000000018 */
[----:B---3--:R4:W3:Y:S02]  /*18c30*/  @P4 LDG.E.U8 R23, desc[UR6][R26.64] ;  /* 0x000000061a174981 */ /* 0x0088e4000c1e1100 */
[----:B----4-:R-:W-:Y:S02]  /*18c40*/  @P0 IMAD.MOV.U32 R27, RZ, RZ, R30 ;  /* 0x000000ffff1b0224 */ /* 0x010fe400078e001e */
[----:B------:R-:W4:Y:S01]  /*18c50*/  LDL R30, [R1+0x95c] ;  /* 0x00095c00011e7983 */ /* 0x000f220000100800 */
[----:B--2---:R-:W-:-:S03]  /*18c60*/  @P0 IMAD.MOV.U32 R26, RZ, RZ, R0 ;  /* 0x000000ffff1a0224 */ /* 0x004fc600078e0000 */
[----:B------:R-:W2:Y:S04]  /*18c70*/  LDL R0, [R1+0x954] ;  /* 0x0009540001007983 */ /* 0x000ea80000100800 */
[----:B------:R0:W2:Y:S01]  /*18c80*/  @P0 LDG.E.U8 R24, desc[UR6][R26.64] ;  /* 0x000000061a180981 */ /* 0x0000a2000c1e1100 */
[C---:B------:R-:W-:Y:S02]  /*18c90*/  ISETP.GT.AND P1, PT, R2.reuse, 0x34, PT ;  /* 0x000000340200780c */ /* 0x040fe40003f24270 */
[----:B------:R-:W-:Y:S02]  /*18ca0*/  PRMT R25, RZ, 0x7610, R25 ;  /* 0x00007610ff197816 */ /* 0x000fe40000000019 */
[C---:B------:R-:W-:Y:S02]  /*18cb0*/  ISETP.GT.AND P2, PT, R2.reuse, 0x35, PT ;  /* 0x000000350200780c */ /* 0x040fe40003f44270 */
[----:B------:R-:W-:-:S02]  /*18cc0*/  ISETP.GT.AND P3, PT, R2, 0x3c, PT ;  /* 0x0000003c0200780c */ /* 0x000fc40003f64270 */
[----:B0-----:R-:W-:Y:S02]  /*18cd0*/  PRMT R26, RZ, 0x7610, R26 ;  /* 0x00007610ff1a7816 */ /* 0x001fe4000000001a */
[----:B------:R-:W-:-:S03]  /*18ce0*/  PRMT R27, RZ, 0x7610, R27 ;  /* 0x00007610ff1b7816 */ /* 0x000fc6000000001b */
[----:B------:R0:W3:Y:S04]  /*18cf0*/  @P1 LDG.E.U8 R25, desc[UR6][R28.64] ;  /* 0x000000061c191981 */ /* 0x0000e8000c1e1100 */
[----:B--2---:R1:W-:Y:S04]  /*18d00*/  STL [R1+0x1ee0], R24 ;  /* 0x001ee01801007387 */ /* 0x0043e80000100800 */
[----:B------:R-:W2:Y:S04]  /*18d10*/  LDL R46, [R1+0x8e8] ;  /* 0x0008e800012e7983 */ /* 0x000ea80000100800 */
[----:B------:R-:W3:Y:S01]  /*18d20*/  LDL R44, [R1+0x8ec] ;  /* 0x0008ec00012c7983 */ /* 0x000ee20000100800 */
[----:B0-----:R-:W-:-:S02]  /*18d30*/  @P1 IMAD.MOV.U32 R28, RZ, RZ, R42 ;  /* 0x000000ffff1c1224 */ /* 0x001fc400078e002a */
[----:B------:R-:W-:Y:S01]  /*18d40*/  @P1 IMAD.MOV.U32 R29, RZ, RZ, R48 ;  /* 0x000000ffff1d1224 */ /* 0x000fe200078e0030 */
[----:B------:R-:W3:Y:S04]  /*18d50*/  LDL R42, [R1+0x8e4] ;  /* 0x0008e400012a7983 */ /* 0x000ee80000100800 */
[----:B------:R-:W3:Y:S04]  /*18d60*/  LDL R48, [R1+0x8e0] ;  /* 0x0008e00001307983 */ /* 0x000ee80000100800 */
[----:B------:R-:W3:Y:S04]  /*18d70*/  LDL R52, [R1+0x8d8] ;  /* 0x0008d80001347983 */ /* 0x000ee80000100800 */
[----:B------:R-:W3:Y:S04]  /*18d80*/  LDL R50, [R1+0x8dc] ;  /* 0x0008dc0001327983 */ /* 0x000ee80000100800 */
[----:B------:R0:W3:Y:S04]  /*18d90*/  @P1 LDG.E.U8 R26, desc[UR6][R28.64] ;  /* 0x000000061c1a1981 */ /* 0x0000e8000c1e1100 */
[----:B----4-:R4:W3:Y:S04]  /*18da0*/  @P2 LDG.E.U8 R27, desc[UR6][R30.64] ;  /* 0x000000061e1b2981 */ /* 0x0108e8000c1e1100 */
[----:B-1----:R-:W3:Y:S01]  /*18db0*/  LDL R24, [R1+0x8d0] ;  /* 0x0008d00001187983 */ /* 0x002ee20000100800 */
[----:B0-----:R-:W-:Y:S01]  /*18dc0*/  PRMT R28, RZ, 0x7610, R28 ;  /* 0x00007610ff1c7816 */ /* 0x001fe2000000001c */
[----:B----4-:R-:W-:-:S02]  /*18dd0*/  @P2 IMAD.MOV.U32 R30, RZ, RZ, R0 ;  /* 0x000000ffff1e2224 */ /* 0x010fc400078e0000 */
[----:B------:R-:W-:Y:S01]  /*18de0*/  @P2 IMAD.MOV.U32 R31, RZ, RZ, R54 ;  /* 0x000000ffff1f2224 */ /* 0x000fe200078e0036 */
[----:B------:R-:W4:Y:S04]  /*18df0*/  LDL R0, [R1+0x8d4] ;  /* 0x0008d40001007983 */ /* 0x000f280000100800 */
[----:B------:R2:W4:Y:S02]  /*18e00*/  @P2 LDG.E.U8 R28, desc[UR6][R30.64] ;  /* 0x000000061e1c2981 */ /* 0x000524000c1e1100 */
[----:B--2---:R-:W-:Y:S02]  /*18e10*/  @P3 IMAD.MOV.U32 R31, RZ, RZ, R46 ;  /* 0x000000ffff1f3224 */ /* 0x004fe400078e002e */
[----:B------:R-:W2:Y:S01]  /*18e20*/  LDL R46, [R1+0x9c0] ;  /* 0x0009c000012e7983 */ /* 0x000ea20000100800 */
[----:B---3--:R-:W-:-:S03]  /*18e30*/  @P3 IMAD.MOV.U32 R30, RZ, RZ, R44 ;  /* 0x000000ffff1e3224 */ /* 0x008fc600078e002c */
[----:B------:R-:W3:Y:S01]  /*18e40*/  LDL R44, [R1+0x9c4] ;  /* 0x0009c400012c7983 */ /* 0x000ee20000100800 */
[----:B------:R-:W-:Y:S02]  /*18e50*/  ISETP.GT.AND P4, PT, R2, 0x3d, PT ;  /* 0x0000003d0200780c */ /* 0x000fe40003f84270 */
[----:B------:R-:W-:Y:S02]  /*18e60*/  PRMT R29, RZ, 0x7610, R29 ;  /* 0x00007610ff1d7816 */ /* 0x000fe4000000001d */
[----:B------:R-:W-:-:S04]  /*18e70*/  PRMT R33, RZ, 0x7610, R33 ;  /* 0x00007610ff217816 */ /* 0x000fc80000000021 */
[----:B------:R0:W3:Y:S01]  /*18e80*/  @P3 LDG.E.U8 R29, desc[UR6][R30.64] ;  /* 0x000000061e1d3981 */ /* 0x0000e2000c1e1100 */
[----:B------:R-:W-:Y:S01]  /*18e90*/  PRMT R35, RZ, 0x7610, R35 ;  /* 0x00007610ff237816 */ /* 0x000fe20000000023 */
[----:B0-----:R-:W-:Y:S02]  /*18ea0*/  @P3 IMAD.MOV.U32 R30, RZ, RZ, R42 ;  /* 0x000000ffff1e3224 */ /* 0x001fe400078e002a */
[----:B------:R-:W-:Y:S01]  /*18eb0*/  @P3 IMAD.MOV.U32 R31, RZ, RZ, R48 ;  /* 0x000000ffff1f3224 */ /* 0x000fe200078e0030 */
[----:B------:R-:W3:Y:S04]  /*18ec0*/  LDL R42, [R1+0x9bc] ;  /* 0x0009bc00012a7983 */ /* 0x000ee80000100800 */
[----:B------:R0:W3:Y:S04]  /*18ed0*/  @P3 LDG.E.U8 R33, desc[UR6][R30.64] ;  /* 0x000000061e213981 */ /* 0x0000e8000c1e1100 */
[----:B------:R-:W3:Y:S01]  /*18ee0*/  LDL R48, [R1+0x9b8] ;  /* 0x0009b80001307983 */ /* 0x000ee20000100800 */
[----:B------:R-:W-:Y:S01]  /*18ef0*/  PRMT R37, RZ, 0x7610, R37 ;  /* 0x00007610ff257816 */ /* 0x000fe20000000025 */
[----:B0-----:R-:W-:-:S02]  /*18f00*/  @P4 IMAD.MOV.U32 R30, RZ, RZ, R50 ;  /* 0x000000ffff1e4224 */ /* 0x001fc400078e0032 */
[----:B------:R-:W-:-:S05]  /*18f10*/  @P4 IMAD.MOV.U32 R31, RZ, RZ, R52 ;  /* 0x000000ffff1f4224 */ /* 0x000fca00078e0034 */
[----:B------:R4:W3:Y:S02]  /*18f20*/  @P4 LDG.E.U8 R35, desc[UR6][R30.64] ;  /* 0x000000061e234981 */ /* 0x0008e4000c1e1100 */
[----:B----4-:R-:W-:Y:S02]  /*18f30*/  @P4 IMAD.MOV.U32 R30, RZ, RZ, R0 ;  /* 0x000000ffff1e4224 */ /* 0x010fe400078e0000 */
[----:B------:R-:W-:Y:S01]  /*18f40*/  @P4 IMAD.MOV.U32 R31, RZ, RZ, R24 ;  /* 0x000000ffff1f4224 */ /* 0x000fe200078e0018 */
[----:B------:R-:W4:Y:S04]  /*18f50*/  LDL R0, [R1+0x9b4] ;  /* 0x0009b40001007983 */ /* 0x000f280000100800 */
[----:B------:R-:W4:Y:S04]  /*18f60*/  LDL R24, [R1+0x9b0] ;  /* 0x0009b00001187983 */ /* 0x000f280000100800 */
[----:B------:R2:W4:Y:S01]  /*18f70*/  @P4 LDG.E.U8 R37, desc[UR6][R30.64] ;  /* 0x000000061e254981 */ /* 0x000522000c1e1100 */
[----:B------:R-:W-:Y:S01]  /*18f80*/  PRMT R39, RZ, 0x7610, R39 ;  /* 0x00007610ff277816 */ /* 0x000fe20000000027 */
[----:B--2---:R-:W-:-:S02]  /*18f90*/  @P0 IMAD.MOV.U32 R31, RZ, RZ, R46 ;  /* 0x000000ffff1f0224 */ /* 0x004fc400078e002e */
[----:B------:R-:W2:Y:S01]  /*18fa0*/  LDL R46, [R1+0x948] ;  /* 0x00094800012e7983 */ /* 0x000ea20000100800 */
[----:B---3--:R-:W-:-:S03]  /*18fb0*/  @P0 IMAD.MOV.U32 R30, RZ, RZ, R44 ;  /* 0x000000ffff1e0224 */ /* 0x008fc600078e002c */
[----:B------:R-:W3:Y:S04]  /*18fc0*/  LDL R44, [R1+0x94c] ;  /* 0x00094c00012c7983 */ /* 0x000ee80000100800 */
[----:B------:R0:W3:Y:S01]  /*18fd0*/  @P0 LDG.E.U8 R39, desc[UR6][R30.64] ;  /* 0x000000061e270981 */ /* 0x0000e2000c1e1100 */
[C---:B------:R-:W-:Y:S02]  /*18fe0*/  ISETP.GT.AND P1, PT, R2.reuse, 0x2f, PT ;  /* 0x0000002f0200780c */ /* 0x040fe40003f24270 */
        /* <DEDUP_REMOVED lines=9> */
[----:B------:R2:W4:Y:S02]  /*19080*/  @P1 LDG.E.U8 R43, desc[UR6][R30.64] ;  /* 0x000000061e2b1981 */ /* 0x000524000c1e1100 */
[----:B--2---:R-:W-:Y:S02]  /*19090*/  @P2 IMAD.MOV.U32 R31, RZ, RZ, R46 ;  /* 0x000000ffff1f2224 */ /* 0x004fe400078e002e */
[----:B---3--:R-:W-:-:S05]  /*190a0*/  @P2 IMAD.MOV.U32 R30, RZ, RZ, R44 ;  /* 0x000000ffff1e2224 */ /* 0x008fca00078e002c */
[----:B------:R-:W2:Y:S04]  /*190b0*/  @P2 LDG.E.U8 R45, desc[UR6][R30.64] ;  /* 0x000000061e2d2981 */ /* 0x000ea8000c1e1100 */
[----:B------:R0:W-:Y:S04]  /*190c0*/  STL [R1+0x1ee4], R39 ;  /* 0x001ee42701007387 */ /* 0x0001e80000100800 */
[----:B------:R-:W3:Y:S04]  /*190d0*/  LDL R42, [R1+0x940] ;  /* 0x00094000012a7983 */ /* 0x000ee80000100800 */
[----:B0-----:R-:W3:Y:S04]  /*190e0*/  LDL R39, [R1+0x944] ;  /* 0x0009440001277983 */ /* 0x001ee80000100800 */
[----:B------:R-:W-:Y:S04]  /*190f0*/  STL [R1+0x1ee8], R41 ;  /* 0x001ee82901007387 */ /* 0x000fe80000100800 */
[----:B------:R-:W3:Y:S04]  /*19100*/  LDL R24, [R1+0x938] ;  /* 0x0009380001187983 */ /* 0x000ee80000100800 */
[----:B------:R-:W3:Y:S01]  /*19110*/  LDL R0, [R1+0x93c] ;  /* 0x00093c0001007983 */ /* 0x000ee20000100800 */
[----:B------:R-:W-:-:S03]  /*19120*/  PRMT R47, RZ, 0x7610, R47 ;  /* 0x00007610ff2f7816 */ /* 0x000fc6000000002f */
[----:B----4-:R-:W-:Y:S04]  /*19130*/  STL [R1+0x1eec], R43 ;  /* 0x001eec2b01007387 */ /* 0x010fe80000100800 */
[----:B------:R-:W4:Y:S04]  /*19140*/  LDL R46, [R1+0x934] ;  /* 0x00093400012e7983 */ /* 0x000f280000100800 */
[----:B--2---:R0:W-:Y:S04]  /*19150*/  STL [R1+0x1ef0], R45 ;  /* 0x001ef02d01007387 */ /* 0x0041e80000100800 */
[----:B------:R-:W2:Y:S04]  /*19160*/  LDL R48, [R1+0x930] ;  /* 0x0009300001307983 */ /* 0x000ea80000100800 */
[----:B------:R-:W2:Y:S04]  /*19170*/  LDL R44, [R1+0x8cc] ;  /* 0x0008cc00012c7983 */ /* 0x000ea80000100800 */
[----:B0-----:R-:W2:Y:S01]  /*19180*/  LDL R45, [R1+0x8c8] ;  /* 0x0008c800012d7983 */ /* 0x001ea20000100800 */
[----:B---3--:R-:W-:-:S02]  /*19190*/  @P2 IMAD.MOV.U32 R31, RZ, RZ, R42 ;  /* 0x000000ffff1f2224 */ /* 0x008fc400078e002a */
[----:B------:R-:W-:Y:S01]  /*191a0*/  @P2 IMAD.MOV.U32 R30, RZ, RZ, R39 ;  /* 0x000000ffff1e2224 */ /* 0x000fe200078e0027 */
[C---:B------:R-:W-:Y:S01]  /*191b0*/  ISETP.GT.AND P0, PT, R2.reuse, 0x37, PT ;  /* 0x000000370200780c */ /* 0x040fe20003f04270 */
[----:B------:R-:W3:Y:S04]  /*191c0*/  LDL R43, [R1+0x8c0] ;  /* 0x0008c000012b7983 */ /* 0x000ee80000100800 */
[----:B------:R0:W3:Y:S01]  /*191d0*/  @P2 LDG.E.U8 R47, desc[UR6][R30.64] ;  /* 0x000000061e2f2981 */ /* 0x0000e2000c1e1100 */
[----:B------:R-:W-:Y:S02]  /*191e0*/  ISETP.GT.AND P1, PT, R2, 0x3e, PT ;  /* 0x0000003e0200780c */ /* 0x000fe40003f24270 */
[----:B------:R-:W-:Y:S01]  /*191f0*/  PRMT R49, RZ, 0x7610, R49 ;  /* 0x00007610ff317816 */ /* 0x000fe20000000031 */
[----:B------:R-:W3:Y:S01]  /*19200*/  LDL R42, [R1+0x8c4] ;  /* 0x0008c400012a7983 */ /* 0x000ee20000100800 */
[----:B------:R-:W-:-:S03]  /*19210*/  PRMT R51, RZ, 0x7610, R51 ;  /* 0x00007610ff337816 */ /* 0x000fc60000000033 */
[----:B0-----:R-:W-:Y:S02]  /*19220*/  @P0 IMAD.MOV.U32 R31, RZ, RZ, R24 ;  /* 0x000000ffff1f0224 */ /* 0x001fe400078e0018 */
[----:B------:R-:W-:-:S05]  /*19230*/  @P0 IMAD.MOV.U32 R30, RZ, RZ, R0 ;  /* 0x000000ffff1e0224 */ /* 0x000fca00078e0000 */
[----:B------:R4:W3:Y:S01]  /*19240*/  @P0 LDG.E.U8 R49, desc[UR6][R30.64] ;  /* 0x000000061e310981 */ /* 0x0008e2000c1e1100 */
[----:B------:R-:W-:Y:S01]  /*19250*/  PRMT R53, RZ, 0x7610, R53 ;  /* 0x00007610ff357816 */ /* 0x000fe20000000035 */
[----:B----4-:R-:W-:Y:S02]  /*19260*/  @P0 IMAD.MOV.U32 R30, RZ, RZ, R46 ;  /* 0x000000ffff1e0224 */ /* 0x010fe400078e002e */
[----:B--2---:R-:W-:-:S05]  /*19270*/  @P0 IMAD.MOV.U32 R31, RZ, RZ, R48 ;  /* 0x000000ffff1f0224 */ /* 0x004fca00078e0030 */
[----:B------:R0:W2:Y:S02]  /*19280*/  @P0 LDG.E.U8 R51, desc[UR6][R30.64] ;  /* 0x000000061e330981 */ /* 0x0000a4000c1e1100 */
[----:B0-----:R-:W-:Y:S02]  /*19290*/  @P1 IMAD.MOV.U32 R30, RZ, RZ, R44 ;  /* 0x000000ffff1e1224 */ /* 0x001fe400078e002c */
[----:B------:R-:W-:Y:S01]  /*192a0*/  @P1 IMAD.MOV.U32 R31, RZ, RZ, R45 ;  /* 0x000000ffff1f1224 */ /* 0x000fe200078e002d */
[----:B---3--:R-:W-:Y:S04]  /*192b0*/  STL [R1+0x1ef4], R47 ;  /* 0x001ef42f01007387 */ /* 0x008fe80000100800 */
[----:B------:R0:W3:Y:S04]  /*192c0*/  @P1 LDG.E.U8 R53, desc[UR6][R30.64] ;  /* 0x000000061e351981 */ /* 0x0000e8000c1e1100 */
[----:B------:R-:W4:Y:S04]  /*192d0*/  LDL R41, [R1+0x8b8] ;  /* 0x0008b80001297983 */ /* 0x000f280000100800 */
[----:B------:R-:W4:Y:S04]  /*192e0*/  LDL R39, [R1+0x8bc] ;  /* 0x0008bc0001277983 */ /* 0x000f280000100800 */
[----:B------:R-:W4:Y:S04]  /*192f0*/  LDL R24, [R1+0x8b0] ;  /* 0x0008b00001187983 */ /* 0x000f280000100800 */
[----:B------:R-:W4:Y:S01]  /*19300*/  LDL R0, [R1+0x8b4] ;  /* 0x0008b40001007983 */ /* 0x000f220000100800 */
[----:B------:R-:W-:Y:S01]  /*19310*/  ISETP.GT.AND P2, PT, R2, 0x3f, PT ;  /* 0x0000003f0200780c */ /* 0x000fe20003f44270 */
[----:B0-----:R-:W-:Y:S01]  /*19320*/  @P1 IMAD.MOV.U32 R30, RZ, RZ, R42 ;  /* 0x000000ffff1e1224 */ /* 0x001fe200078e002a */
[----:B------:R-:W-:Y:S01]  /*19330*/  PRMT R55, RZ, 0x7610, R55 ;  /* 0x00007610ff377816 */ /* 0x000fe20000000037 */
[----:B------:R-:W-:Y:S01]  /*19340*/  STL [R1+0x1ef8], R49 ;  /* 0x001ef83101007387 */ /* 0x000fe20000100800 */
[----:B------:R-:W-:Y:S01]  /*19350*/  @P1 IMAD.MOV.U32 R31, RZ, RZ, R43 ;  /* 0x000000ffff1f1224 */ /* 0x000fe200078e002b */
[----:B------:R-:W-:-:S04]  /*19360*/  PRMT R56, RZ, 0x7610, R56 ;  /* 0x00007610ff387816 */ /* 0x000fc80000000038 */
[----:B------:R4:W4:Y:S01]  /*19370*/  @P1 LDG.E.U8 R55, desc[UR6][R30.64] ;  /* 0x000000061e371981 */ /* 0x000922000c1e1100 */
[----:B------:R-:W0:Y:S01]  /*19380*/  S2R R59, SR_TID.X ;  /* 0x00000000003b7919 */ /* 0x000e220000002100 */
[----:B------:R-:W-:Y:S02]  /*19390*/  PRMT R57, RZ, 0x7610, R57 ;  /* 0x00007610ff397816 */ /* 0x000fe40000000039 */
[----:B0-----:R-:W-:-:S04]  /*193a0*/  LOP3.LUT R42, R59, 0x1f, RZ, 0xc0, !PT ;  /* 0x0000001f3b2a7812 */ /* 0x001fc800078ec0ff */
[----:B------:R-:W-:-:S04]  /*193b0*/  LOP3.LUT R42, R42, 0x20, RZ, 0xfc, !PT ;  /* 0x000000202a2a7812 */ /* 0x000fc800078efcff */
[----:B------:R-:W-:Y:S01]  /*193c0*/  ISETP.GE.AND P1, PT, R42, R2, PT ;  /* 0x000000022a00720c */ /* 0x000fe20003f26270 */
[----:B--2---:R-:W-:Y:S04]  /*193d0*/  STL [R1+0x1efc], R51 ;  /* 0x001efc3301007387 */ /* 0x004fe80000100800 */
[----:B---3--:R0:W-:Y:S04]  /*193e0*/  STL [R1+0x1f00], R53 ;  /* 0x001f003501007387 */ /* 0x0081e80000100800 */
[----:B------:R-:W2:Y:S01]  /*193f0*/  LDL.LU R44, [R1+0x518] ;  /* 0x00051800012c7983 */ /* 0x000ea20000300800 */
[----:B----4-:R-:W-:-:S03]  /*19400*/  @P2 IMAD.MOV.U32 R31, RZ, RZ, R41 ;  /* 0x000000ffff1f2224 */ /* 0x010fc600078e0029 */
[----:B------:R-:W3:Y:S01]  /*19410*/  LDL.LU R54, [R1+0x514] ;  /* 0x0005140001367983 */ /* 0x000ee20000300800 */
[----:B------:R-:W-:-:S03]  /*19420*/  @P2 IMAD.MOV.U32 R30, RZ, RZ, R39 ;  /* 0x000000ffff1e2224 */ /* 0x000fc600078e0027 */
[----:B------:R-:W4:Y:S04]  /*19430*/  LDL.LU R58, [R1+0x510] ;  /* 0x00051000013a7983 */ /* 0x000f280000300800 */
[----:B0-----:R-:W2:Y:S04]  /*19440*/  LDL.LU R53, [R1+0x4d8] ;  /* 0x0004d80001357983 */ /* 0x001ea80000300800 */
[----:B------:R-:W2:Y:S04]  /*19450*/  LDL.LU R51, [R1+0x4d4] ;  /* 0x0004d40001337983 */ /* 0x000ea80000300800 */
[----:B------:R-:W2:Y:S04]  /*19460*/  LDL.LU R49, [R1+0x4d0] ;  /* 0x0004d00001317983 */ /* 0x000ea80000300800 */
[----:B------:R-:W2:Y:S04]  /*19470*/  LDL.LU R47, [R1+0x1ec] ;  /* 0x0001ec00012f7983 */ /* 0x000ea80000300800 */
[----:B------:R-:W2:Y:S04]  /*19480*/  LDL.LU R45, [R1+0xf8] ;  /* 0x0000f800012d7983 */ /* 0x000ea80000300800 */
[----:B------:R-:W2:Y:S04]  /*19490*/  LDL.LU R43, [R1+0xf4] ;  /* 0x0000f400012b7983 */ /* 0x000ea80000300800 */
[----:B------:R0:W2:Y:S04]  /*194a0*/  @P2 LDG.E.U8 R56, desc[UR6][R30.64] ;  /* 0x000000061e382981 */ /* 0x0000a8000c1e1100 */
[----:B------:R-:W2:Y:S04]  /*194b0*/  LDL.LU R41, [R1+0xf0] ;  /* 0x0000f00001297983 */ /* 0x000ea80000300800 */
[----:B------:R-:W2:Y:S01]  /*194c0*/  LDL.LU R39, [R1+0xcc] ;  /* 0x0000cc0001277983 */ /* 0x000ea20000300800 */
[----:B0-----:R-:W-:-:S03]  /*194d0*/  @P2 IMAD.MOV.U32 R31, RZ, RZ, R24 ;  /* 0x000000ffff1f2224 */ /* 0x001fc600078e0018 */
[----:B------:R-:W2:Y:S01]  /*194e0*/  LDL.LU R24, [R1+0x58] ;  /* 0x0000580001187983 */ /* 0x000ea20000300800 */
[----:B------:R-:W-:-:S03]  /*194f0*/  @P2 IMAD.MOV.U32 R30, RZ, RZ, R0 ;  /* 0x000000ffff1e2224 */ /* 0x000fc600078e0000 */
[----:B------:R-:W2:Y:S04]  /*19500*/  LDL.LU R46, [R1+0x54] ;  /* 0x00005400012e7983 */ /* 0x000ea80000300800 */
[----:B------:R-:W2:Y:S04]  /*19510*/  LDL.LU R48, [R1+0x50] ;  /* 0x0000500001307983 */ /* 0x000ea80000300800 */
[----:B------:R-:W2:Y:S04]  /*19520*/  LDL.LU R50, [R1+0x4c] ;  /* 0x00004c0001327983 */ /* 0x000ea80000300800 */
[----:B------:R-:W2:Y:S04]  /*19530*/  LDL.LU R52, [R1+0x18] ;  /* 0x0000180001347983 */ /* 0x000ea80000300800 */
[----:B------:R-:W2:Y:S04]  /*19540*/  LDL.LU R60, [R1+0x14] ;  /* 0x00001400013c7983 */ /* 0x000ea80000300800 */
[----:B------:R-:W2:Y:S04]  /*19550*/  LDL.LU R61, [R1+0x10] ;  /* 0x00001000013d7983 */ /* 0x000ea80000300800 */
[----:B------:R-:W2:Y:S04]  /*19560*/  LDL.LU R0, [R1+0xc] ;  /* 0x00000c0001007983 */ /* 0x000ea80000300800 */
        /* <DEDUP_REMOVED lines=82> */
[----:B------:R0:W4:Y:S04]  /*19a90*/  @P2 LDG.E.U8 R57, desc[UR6][R30.64] ;  /* 0x000000061e392981 */ /* 0x000128000c1e1100 */
[----:B------:R0:W-:Y:S04]  /*19aa0*/  STL [R1+0x1ec4], R30 ;  /* 0x001ec41e01007387 */ /* 0x0001e80000100800 */
[----:B------:R-:W-:Y:S04]  /*19ab0*/  STL [R1+0x1c28], R31 ;  /* 0x001c281f01007387 */ /* 0x000fe80000100800 */
[----:B------:R-:W4:Y:S01]  /*19ac0*/  LDL.LU R42, [R1+0x1f20] ;  /* 0x001f2000012a7983 */ /* 0x000f220000300800 */
[----:B0-----:R-:W-:Y:S01]  /*19ad0*/  LOP3.LUT R30, R59, 0x1f, RZ, 0xc0, !PT ;  /* 0x0000001f3b1e7812 */ /* 0x001fe200078ec0ff */
[----:B------:R-:W-:Y:S03]  /*19ae0*/  BAR.SYNC.DEFER_BLOCKING 0x0 ;  /* 0x0000000000007b1d */ /* 0x000fe60000010000 */
[----:B------:R-:W-:-:S03]  /*19af0*/  ISETP.GE.AND P0, PT, R30, R2, PT ;  /* 0x000000021e00720c */ /* 0x000fc60003f06270 */
[----:B------:R-:W4:Y:S04]  /*19b00*/  LDL.LU R2, [R1+0x50c] ;  /* 0x00050c0001027983 */ /* 0x000f280000300800 */
[----:B--2---:R0:W-:Y:S04]  /*19b10*/  STS.U8 [R30+UR4], R44 ;  /* 0x0000002c1e007988 */ /* 0x0041e80008000004 */
[----:B---3--:R1:W-:Y:S04]  /*19b20*/  STS.U8 [R30+UR4+0x20], R54 ;  /* 0x000020361e007988 */ /* 0x0083e80008000004 */
[----:B----4-:R2:W-:Y:S04]  /*19b30*/  STS.U8 [R30+UR4+0x40], R58 ;  /* 0x0000403a1e007988 */ /* 0x0105e80008000004 */
[----:B0-----:R-:W3:Y:S04]  /*19b40*/  LDL.LU R44, [R1+0x1f1c] ;  /* 0x001f1c00012c7983 */ /* 0x001ee80000300800 */
[----:B-1----:R-:W4:Y:S04]  /*19b50*/  LDL.LU R54, [R1+0x1f18] ;  /* 0x001f180001367983 */ /* 0x002f280000300800 */
[----:B--2---:R-:W2:Y:S04]  /*19b60*/  LDL.LU R58, [R1+0x1f14] ;  /* 0x001f1400013a7983 */ /* 0x004ea80000300800 */
[----:B------:R-:W-:Y:S04]  /*19b70*/  STS.U8 [R30+UR4+0x60], R2 ;  /* 0x000060021e007988 */ /* 0x000fe80008000004 */
        /* <DEDUP_REMOVED lines=14> */
[----:B------:R0:W-:Y:S04]  /*19c60*/  STS.U8 [R30+UR4+0x840], R61 ;  /* 0x0008403d1e007988 */ /* 0x0001e80008000004 */
[----:B------:R1:W-:Y:S04]  /*19c70*/  STS.U8 [R30+UR4+0x860], R0 ;  /* 0x000860001e007988 */ /* 0x0003e80008000004 */
[----:B0-----:R-:W2:Y:S04]  /*19c80*/  LDL.LU R61, [R1+0x508] ;  /* 0x00050800013d7983 */ /* 0x001ea80000300800 */
[----:B-1----:R-:W4:Y:S04]  /*19c90*/  LDL.LU R0, [R1+0x504] ;  /* 0x0005040001007983 */ /* 0x002f280000300800 */
[----:B------:R-:W4:Y:S04]  /*19ca0*/  LDL.LU R53, [R1+0x500] ;  /* 0x0005000001357983 */ /* 0x000f280000300800 */
[----:B------:R-:W4:Y:S04]  /*19cb0*/  LDL.LU R2, [R1+0x4fc] ;  /* 0x0004fc0001027983 */ /* 0x000f280000300800 */
[----:B------:R-:W4:Y:S04]  /*19cc0*/  LDL.LU R51, [R1+0x1e8] ;  /* 0x0001e80001337983 */ /* 0x000f280000300800 */
[----:B------:R-:W4:Y:S04]  /*19cd0*/  LDL.LU R49, [R1+0x1e4] ;  /* 0x0001e40001317983 */ /* 0x000f280000300800 */
[----:B------:R-:W4:Y:S04]  /*19ce0*/  LDL.LU R47, [R1+0x1e0] ;  /* 0x0001e000012f7983 */ /* 0x000f280000300800 */
[----:B------:R-:W4:Y:S04]  /*19cf0*/  LDL.LU R45, [R1+0x19c] ;  /* 0x00019c00012d7983 */ /* 0x000f280000300800 */
[----:B------:R-:W4:Y:S04]  /*19d00*/  LDL.LU R43, [R1+0xc8] ;  /* 0x0000c800012b7983 */ /* 0x000f280000300800 */
[----:B------:R-:W4:Y:S04]  /*19d10*/  LDL.LU R41, [R1+0xc4] ;  /* 0x0000c40001297983 */ /* 0x000f280000300800 */
[----:B------:R-:W4:Y:S01]  /*19d20*/  LDL.LU R39, [R1+0xc0] ;  /* 0x0000c00001277983 */ /* 0x000f220000300800 */
[----:B------:R-:W-:-:S03]  /*19d30*/  LOP3.LUT R59, R59, 0x1f, RZ, 0xc0, !PT ;  /* 0x0000001f3b3b7812 */ /* 0x000fc600078ec0ff */
[----:B------:R-:W4:Y:S04]  /*19d40*/  LDL.LU R24, [R1+0xac] ;  /* 0x0000ac0001187983 */ /* 0x000f280000300800 */
[----:B---3--:R-:W-:Y:S04]  /*19d50*/  STS.U8 [R30+UR4+0xa20], R44 ;  /* 0x000a202c1e007988 */ /* 0x008fe80008000004 */
[----:B------:R-:W3:Y:S04]  /*19d60*/  LDL.LU R46, [R1+0x48] ;  /* 0x00004800012e7983 */ /* 0x000ee80000300800 */
[----:B------:R-:W-:Y:S04]  /*19d70*/  STS.U8 [R30+UR4+0xa00], R42 ;  /* 0x000a002a1e007988 */ /* 0x000fe80008000004 */
[----:B------:R-:W3:Y:S04]  /*19d80*/  LDL.LU R48, [R1+0x44] ;  /* 0x0000440001307983 */ /* 0x000ee80000300800 */
[----:B------:R-:W-:Y:S04]  /*19d90*/  STS.U8 [R30+UR4+0xa60], R40 ;  /* 0x000a60281e007988 */ /* 0x000fe80008000004 */
[----:B------:R-:W3:Y:S04]  /*19da0*/  LDL.LU R50, [R1+0x40] ;  /* 0x0000400001327983 */ /* 0x000ee80000300800 */
[----:B------:R-:W-:Y:S01]  /*19db0*/  STS.U8 [R30+UR4+0xa40], R38 ;  /* 0x000a40261e007988 */ /* 0x000fe20008000004 */
[----:B------:R-:W-:-:S03]  /*19dc0*/  LOP3.LUT R59, R59, 0x8, RZ, 0x3c, !PT ;  /* 0x000000083b3b7812 */ /* 0x000fc600078e3cff */
[----:B------:R-:W3:Y:S04]  /*19dd0*/  LDL.LU R52, [R1+0x3c] ;  /* 0x00003c0001347983 */ /* 0x000ee80000300800 */
[----:B------:R-:W-:Y:S04]  /*19de0*/  STS.U8 [R30+UR4+0xc00], R7 ;  /* 0x000c00071e007988 */ /* 0x000fe80008000004 */
[----:B------:R-:W3:Y:S04]  /*19df0*/  LDL.LU R60, [R1+0x8] ;  /* 0x00000800013c7983 */ /* 0x000ee80000300800 */
[----:B------:R-:W-:Y:S04]  /*19e00*/  STS.U8 [R30+UR4+0xc20], R8 ;  /* 0x000c20081e007988 */ /* 0x000fe80008000004 */
[----:B------:R-:W-:Y:S04]  /*19e10*/  STS.U8 [R30+UR4+0xc40], R9 ;  /* 0x000c40091e007988 */ /* 0x000fe80008000004 */
[----:B------:R-:W-:Y:S04]  /*19e20*/  STS.U8 [R30+UR4+0xc60], R10 ;  /* 0x000c600a1e007988 */ /* 0x000fe80008000004 */
[----:B------:R-:W-:Y:S04]  /*19e30*/  STS.U8 [R30+UR4+0xe20], R11 ;  /* 0x000e200b1e007988 */ /* 0x000fe80008000004 */
[----:B------:R-:W-:Y:S04]  /*19e40*/  STS.U8 [R30+UR4+0xe00], R12 ;  /* 0x000e000c1e007988 */ /* 0x000fe80008000004 */
[----:B------:R-:W-:Y:S04]  /*19e50*/  STS.U8 [R30+UR4+0xe60], R13 ;  /* 0x000e600d1e007988 */ /* 0x000fe80008000004 */
[----:B------:R-:W-:Y:S04]  /*19e60*/  STS.U8 [R30+UR4+0xe40], R14 ;  /* 0x000e400e1e007988 */ /* 0x000fe80008000004 */
[----:B------:R-:W-:Y:S04]  /*19e70*/  STL [R1+0x1c20], R44 ;  /* 0x001c202c01007387 */ /* 0x000fe80000100800 */
[----:B--2---:R0:W-:Y:S04]  /*19e80*/  STS.U8 [R59+UR4+0x80], R61 ;  /* 0x0000803d3b007988 */ /* 0x0041e80008000004 */
[----:B----4-:R1:W-:Y:S04]  /*19e90*/  STS.U8 [R59+UR4+0xa0], R0 ;  /* 0x0000a0003b007988 */ /* 0x0103e80008000004 */
[----:B------:R2:W-:Y:S04]  /*19ea0*/  STS.U8 [R59+UR4+0xc0], R53 ;  /* 0x0000c0353b007988 */ /* 0x0005e80008000004 */
[----:B0-----:R-:W4:Y:S04]  /*19eb0*/  LDL.LU R61, [R1+0x1f10] ;  /* 0x001f1000013d7983 */ /* 0x001f280000300800 */
[----:B-1----:R-:W4:Y:S04]  /*19ec0*/  LDL.LU R0, [R1+0x1f0c] ;  /* 0x001f0c0001007983 */ /* 0x002f280000300800 */
[----:B--2---:R-:W2:Y:S04]  /*19ed0*/  LDL.LU R53, [R1] ;  /* 0x0000000001357983 */ /* 0x004ea80000300800 */
        /* <DEDUP_REMOVED lines=9> */
[----:B---3--:R-:W-:Y:S04]  /*19f70*/  STS.U8 [R59+UR4+0x6a0], R46 ;  /* 0x0006a02e3b007988 */ /* 0x008fe80008000004 */
[----:B------:R-:W-:Y:S04]  /*19f80*/  STS.U8 [R59+UR4+0x680], R48 ;  /* 0x000680303b007988 */ /* 0x000fe80008000004 */
[----:B------:R-:W-:Y:S04]  /*19f90*/  STS.U8 [R59+UR4+0x6e0], R50 ;  /* 0x0006e0323b007988 */ /* 0x000fe80008000004 */
[----:B------:R-:W-:Y:S04]  /*19fa0*/  STS.U8 [R59+UR4+0x6c0], R52 ;  /* 0x0006c0343b007988 */ /* 0x000fe80008000004 */
[----:B------:R0:W-:Y:S04]  /*19fb0*/  STS.U8 [R59+UR4+0x880], R60 ;  /* 0x0008803c3b007988 */ /* 0x0001e80008000004 */
[----:B0-----:R-:W3:Y:S04]  /*19fc0*/  LDL.LU R60, [R1+0x4f8] ;  /* 0x0004f800013c7983 */ /* 0x001ee80000300800 */
[----:B------:R-:W3:Y:S04]  /*19fd0*/  LDL.LU R2, [R1+0x4f0] ;  /* 0x0004f00001027983 */ /* 0x000ee80000300800 */
        /* <DEDUP_REMOVED lines=12> */
[----:B----4-:R0:W-:Y:S04]  /*1a0a0*/  STS.U8 [R59+UR4+0x8a0], R0 ;  /* 0x0008a0003b007988 */ /* 0x0101e80008000004 */
[----:B--2---:R-:W-:Y:S04]  /*1a0b0*/  STS.U8 [R59+UR4+0x8c0], R53 ;  /* 0x0008c0353b007988 */ /* 0x004fe80008000004 */
[----:B------:R-:W-:Y:S04]  /*1a0c0*/  STS.U8 [R59+UR4+0x8e0], R61 ;  /* 0x0008e03d3b007988 */ /* 0x000fe80008000004 */
[----:B------:R-:W-:Y:S04]  /*1a0d0*/  STS.U8 [R59+UR4+0xaa0], R36 ;  /* 0x000aa0243b007988 */ /* 0x000fe80008000004 */
[----:B------:R-:W-:Y:S04]  /*1a0e0*/  STS.U8 [R59+UR4+0xa80], R34 ;  /* 0x000a80223b007988 */ /* 0x000fe80008000004 */
[----:B------:R-:W-:Y:S04]  /*1a0f0*/  STS.U8 [R59+UR4+0xae0], R32 ;  /* 0x000ae0203b007988 */ /* 0x000fe80008000004 */
[----:B0-----:R-:W2:Y:S04]  /*1a100*/  LDL.LU R0, [R1+0x2c] ;  /* 0x00002c0001007983 */ /* 0x001ea80000300800 */
[----:B------:R0:W-:Y:S04]  /*1a110*/  STS.U8 [R59+UR4+0xac0], R3 ;  /* 0x000ac0033b007988 */ /* 0x0001e80008000004 */
[----:B0-----:R-:W4:Y:S01]  /*1a120*/  LDL.LU R3, [R1+0x4f4] ;  /* 0x0004f40001037983 */ /* 0x001f220000300800 */
[----:B------:R-:W-:-:S03]  /*1a130*/  LOP3.LUT R53, R30, 0x10, RZ, 0x3c, !PT ;  /* 0x000000101e357812 */ /* 0x000fc600078e3cff */
        /* <DEDUP_REMOVED lines=8> */
[----:B---3--:R1:W-:Y:S04]  /*1a1c0*/  STS.U8 [R53+UR4+0x100], R60 ;  /* 0x0001003c35007988 */ /* 0x0083e80008000004 */
[----:B0-----:R-:W3:Y:S04]  /*1a1d0*/  LDL.LU R59, [R1+0x1f08] ;  /* 0x001f0800013b7983 */ /* 0x001ee80000300800 */
[----:B-1----:R-:W2:Y:S04]  /*1a1e0*/  LDL.LU R60, [R1+0x1f04] ;  /* 0x001f0400013c7983 */ /* 0x002ea80000300800 */
[----:B----4-:R-:W-:Y:S04]  /*1a1f0*/  STS.U8 [R53+UR4+0x120], R3 ;  /* 0x0001200335007988 */ /* 0x010fe80008000004 */
[----:B------:R-:W-:Y:S04]  /*1a200*/  STS.U8 [R53+UR4+0x140], R2 ;  /* 0x0001400235007988 */ /* 0x000fe80008000004 */
[----:B------:R0:W-:Y:S04]  /*1a210*/  STS.U8 [R53+UR4+0x160], R51 ;  /* 0x0001603335007988 */ /* 0x0001e80008000004 */
[----:B------:R1:W-:Y:S04]  /*1a220*/  STS.U8 [R53+UR4+0x320], R49 ;  /* 0x0003203135007988 */ /* 0x0003e80008000004 */
[----:B------:R4:W-:Y:S04]  /*1a230*/  STS.U8 [R53+UR4+0x300], R47 ;  /* 0x0003002f35007988 */ /* 0x0009e80008000004 */
[----:B0-----:R-:W3:Y:S04]  /*1a240*/  LDL.LU R51, [R1+0x4e8] ;  /* 0x0004e80001337983 */ /* 0x001ee80000300800 */
[----:B-1----:R-:W3:Y:S04]  /*1a250*/  LDL.LU R49, [R1+0x4e4] ;  /* 0x0004e40001317983 */ /* 0x002ee80000300800 */
[----:B------:R0:W-:Y:S04]  /*1a260*/  STS.U8 [R53+UR4+0x360], R45 ;  /* 0x0003602d35007988 */ /* 0x0001e80008000004 */
[----:B----4-:R-:W4:Y:S04]  /*1a270*/  LDL.LU R47, [R1+0x4e0] ;  /* 0x0004e000012f7983 */ /* 0x010f280000300800 */
[----:B------:R1:W-:Y:S04]  /*1a280*/  STS.U8 [R53+UR4+0x340], R43 ;  /* 0x0003402b35007988 */ /* 0x0003e80008000004 */
[----:B0-----:R-:W4:Y:S04]  /*1a290*/  LDL.LU R45, [R1+0x4dc] ;  /* 0x0004dc00012d7983 */ /* 0x001f280000300800 */
[----:B------:R0:W-:Y:S04]  /*1a2a0*/  STS.U8 [R53+UR4+0x500], R41 ;  /* 0x0005002935007988 */ /* 0x0001e80008000004 */
[----:B-1----:R-:W4:Y:S04]  /*1a2b0*/  LDL.LU R43, [R1+0x118] ;  /* 0x00011800012b7983 */ /* 0x002f280000300800 */
        /* <DEDUP_REMOVED lines=12> */
[----:B--2---:R1:W-:Y:S04]  /*1a380*/  STS.U8 [R53+UR4+0x740], R0 ;  /* 0x0007400035007988 */ /* 0x0043e80008000004 */
[----:B0-----:R-:W2:Y:S04]  /*1a390*/  LDL.LU R52, [R1+0x5c] ;  /* 0x00005c0001347983 */ /* 0x001ea80000300800 */
[----:B-1----:R-:W2:Y:S04]  /*1a3a0*/  LDL.LU R0, [R1+0x28] ;  /* 0x0000280001007983 */ /* 0x002ea80000300800 */
[----:B------:R-:W-:Y:S04]  /*1a3b0*/  STS.U8 [R53+UR4+0x900], R60 ;  /* 0x0009003c35007988 */ /* 0x000fe80008000004 */
[----:B---3--:R-:W-:Y:S04]  /*1a3c0*/  STS.U8 [R53+UR4+0x920], R59 ;  /* 0x0009203b35007988 */ /* 0x008fe80008000004 */
[----:B------:R-:W-:Y:S04]  /*1a3d0*/  STS.U8 [R53+UR4+0x940], R58 ;  /* 0x0009403a35007988 */ /* 0x000fe80008000004 */
[----:B------:R-:W-:Y:S04]  /*1a3e0*/  STS.U8 [R53+UR4+0x960], R54 ;  /* 0x0009603635007988 */ /* 0x000fe80008000004 */
[----:B------:R-:W-:Y:S04]  /*1a3f0*/  STS.U8 [R53+UR4+0xb20], R4 ;  /* 0x000b200435007988 */ /* 0x000fe80008000004 */
[----:B------:R-:W-:Y:S04]  /*1a400*/  STS.U8 [R53+UR4+0xb00], R5 ;  /* 0x000b000535007988 */ /* 0x000fe80008000004 */
[----:B------:R-:W-:Y:S04]  /*1a410*/  STS.U8 [R53+UR4+0xb60], R6 ;  /* 0x000b600635007988 */ /* 0x000fe80008000004 */
[----:B------:R-:W-:Y:S01]  /*1a420*/  STS.U8 [R53+UR4+0xb40], R15 ;  /* 0x000b400f35007988 */ /* 0x000fe20008000004 */
[----:B------:R-:W-:-:S03]  /*1a430*/  LOP3.LUT R30, R30, 0x18, RZ, 0x3c, !PT ;  /* 0x000000181e1e7812 */ /* 0x000fc600078e3cff */
[----:B------:R-:W-:Y:S04]  /*1a440*/  STS.U8 [R53+UR4+0xd00], R25 ;  /* 0x000d001935007988 */ /* 0x000fe80008000004 */
[----:B------:R-:W-:Y:S04]  /*1a450*/  STS.U8 [R53+UR4+0xd20], R26 ;  /* 0x000d201a35007988 */ /* 0x000fe80008000004 */
[----:B------:R-:W-:Y:S04]  /*1a460*/  STS.U8 [R53+UR4+0xd40], R27 ;  /* 0x000d401b35007988 */ /* 0x000fe80008000004 */
[----:B------:R-:W-:Y:S04]  /*1a470*/  STS.U8 [R53+UR4+0xd60], R28 ;  /* 0x000d601c35007988 */ /* 0x000fe80008000004 */
[----:B------:R-:W-:Y:S04]  /*1a480*/  STS.U8 [R53+UR4+0xf20], R29 ;  /* 0x000f201d35007988 */ /* 0x000fe80008000004 */
[----:B------:R-:W-:Y:S04]  /*1a490*/  STS.U8 [R53+UR4+0xf00], R33 ;  /* 0x000f002135007988 */ /* 0x000fe80008000004 */
[----:B------:R-:W3:Y:S04]  /*1a4a0*/  LDL.LU R3, [R1+0x24] ;  /* 0x0000240001037983 */ /* 0x000ee80000300800 */
[----:B------:R-:W-:Y:S04]  /*1a4b0*/  STS.U8 [R53+UR4+0xf60], R35 ;  /* 0x000f602335007988 */ /* 0x000fe80008000004 */
[----:B------:R-:W3:Y:S04]  /*1a4c0*/  LDL.LU R2, [R1+0x20] ;  /* 0x0000200001027983 */ /* 0x000ee80000300800 */
[----:B------:R0:W-:Y:S04]  /*1a4d0*/  STS.U8 [R53+UR4+0xf40], R37 ;  /* 0x000f402535007988 */ /* 0x0001e80008000004 */
[----:B0-----:R-:W3:Y:S04]  /*1a4e0*/  LDL.LU R53, [R1+0x1f00] ;  /* 0x001f000001357983 */ /* 0x001ee80000300800 */
[----:B------:R0:W-:Y:S04]  /*1a4f0*/  STS.U8 [R30+UR4+0x180], R51 ;  /* 0x000180331e007988 */ /* 0x0001e80008000004 */
[----:B------:R1:W-:Y:S04]  /*1a500*/  STS.U8 [R30+UR4+0x1a0], R49 ;  /* 0x0001a0311e007988 */ /* 0x0003e80008000004 */
[----:B0-----:R-:W3:Y:S04]  /*1a510*/  LDL.LU R51, [R1+0x1efc] ;  /* 0x001efc0001337983 */ /* 0x001ee80000300800 */
[----:B-1----:R-:W3:Y:S04]  /*1a520*/  LDL.LU R49, [R1+0x1ef8] ;  /* 0x001ef80001317983 */ /* 0x002ee80000300800 */
[----:B----4-:R0:W-:Y:S04]  /*1a530*/  STS.U8 [R30+UR4+0x1c0], R47 ;  /* 0x0001c02f1e007988 */ /* 0x0101e80008000004 */
[----:B------:R1:W-:Y:S04]  /*1a540*/  STS.U8 [R30+UR4+0x1e0], R45 ;  /* 0x0001e02d1e007988 */ /* 0x0003e80008000004 */
[----:B0-----:R-:W4:Y:S04]  /*1a550*/  LDL.LU R47, [R1+0x1ef4] ;  /* 0x001ef400012f7983 */ /* 0x001f280000300800 */
[----:B-1----:R-:W4:Y:S04]  /*1a560*/  LDL.LU R45, [R1+0x1ef0] ;  /* 0x001ef000012d7983 */ /* 0x002f280000300800 */
[----:B------:R0:W-:Y:S04]  /*1a570*/  STS.U8 [R30+UR4+0x3a0], R43 ;  /* 0x0003a02b1e007988 */ /* 0x0001e80008000004 */
[----:B------:R1:W-:Y:S04]  /*1a580*/  STS.U8 [R30+UR4+0x380], R41 ;  /* 0x000380291e007988 */ /* 0x0003e80008000004 */
[----:B------:R1:W-:Y:S04]  /*1a590*/  STS.U8 [R30+UR4+0x3e0], R39 ;  /* 0x0003e0271e007988 */ /* 0x0003e80008000004 */
[----:B0-----:R-:W4:Y:S04]  /*1a5a0*/  LDL.LU R43, [R1+0x1eec] ;  /* 0x001eec00012b7983 */ /* 0x001f280000300800 */
[----:B-1----:R-:W4:Y:S04]  /*1a5b0*/  LDL.LU R41, [R1+0x1ee8] ;  /* 0x001ee80001297983 */ /* 0x002f280000300800 */
[----:B------:R-:W4:Y:S04]  /*1a5c0*/  LDL.LU R39, [R1+0x1ee4] ;  /* 0x001ee40001277983 */ /* 0x000f280000300800 */
[----:B------:R0:W-:Y:S04]  /*1a5d0*/  STS.U8 [R30+UR4+0x3c0], R24 ;  /* 0x0003c0181e007988 */ /* 0x0001e80008000004 */
[----:B------:R1:W-:Y:S04]  /*1a5e0*/  STS.U8 [R30+UR4+0x580], R46 ;  /* 0x0005802e1e007988 */ /* 0x0003e80008000004 */
[----:B------:R1:W-:Y:S04]  /*1a5f0*/  STS.U8 [R30+UR4+0x5a0], R48 ;  /* 0x0005a0301e007988 */ /* 0x0003e80008000004 */
[----:B0-----:R-:W4:Y:S04]  /*1a600*/  LDL.LU R24, [R1+0x1ee0] ;  /* 0x001ee00001187983 */ /* 0x001f280000300800 */
[----:B-1----:R-:W4:Y:S04]  /*1a610*/  LDL.LU R46, [R1+0x1edc] ;  /* 0x001edc00012e7983 */ /* 0x002f280000300800 */
[----:B------:R-:W4:Y:S04]  /*1a620*/  LDL.LU R48, [R1+0x1ed8] ;  /* 0x001ed80001307983 */ /* 0x000f280000300800 */
[----:B------:R0:W-:Y:S04]  /*1a630*/  STS.U8 [R30+UR4+0x5c0], R50 ;  /* 0x0005c0321e007988 */ /* 0x0001e80008000004 */
[----:B--2---:R1:W-:Y:S04]  /*1a640*/  STS.U8 [R30+UR4+0x5e0], R52 ;  /* 0x0005e0341e007988 */ /* 0x0043e80008000004 */
[----:B------:R2:W-:Y:S04]  /*1a650*/  STS.U8 [R30+UR4+0x7a0], R0 ;  /* 0x0007a0001e007988 */ /* 0x0005e80008000004 */
[----:B0-----:R-:W4:Y:S04]  /*1a660*/  LDL.LU R50, [R1+0x1ed4] ;  /* 0x001ed40001327983 */ /* 0x001f280000300800 */
[----:B-1----:R-:W4:Y:S04]  /*1a670*/  LDL.LU R52, [R1+0x1ed0] ;  /* 0x001ed00001347983 */ /* 0x002f280000300800 */
[----:B--2---:R-:W2:Y:S04]  /*1a680*/  LDL.LU R0, [R1+0x1ecc] ;  /* 0x001ecc0001007983 */ /* 0x004ea80000300800 */
[----:B---3--:R-:W-:Y:S04]  /*1a690*/  STS.U8 [R30+UR4+0x780], R3 ;  /* 0x000780031e007988 */ /* 0x008fe80008000004 */
[----:B------:R-:W-:Y:S04]  /*1a6a0*/  STS.U8 [R30+UR4+0x7e0], R2 ;  /* 0x0007e0021e007988 */ /* 0x000fe80008000004 */
[----:B--2---:R0:W-:Y:S04]  /*1a6b0*/  STS.U8 [R30+UR4+0x7c0], R0 ;  /* 0x0007c0001e007988 */ /* 0x0041e80008000004 */
[----:B0-----:R-:W2:Y:S04]  /*1a6c0*/  LDL.LU R0, [R1+0x1ec8] ;  /* 0x001ec80001007983 */ /* 0x001ea80000300800 */
[----:B------:R-:W3:Y:S04]  /*1a6d0*/  LDL R3, [R1+0x146c] ;  /* 0x00146c0001037983 */ /* 0x000ee80000100800 */
[----:B------:R-:W3:Y:S04]  /*1a6e0*/  LDL R2, [R1+0x1490] ;  /* 0x0014900001027983 */ /* 0x000ee80000100800 */
[----:B----4-:R-:W-:Y:S04]  /*1a6f0*/  STS.U8 [R30+UR4+0x980], R52 ;  /* 0x000980341e007988 */ /* 0x010fe80008000004 */
        /* <DEDUP_REMOVED lines=15> */
[----:B0-----:R-:W4:Y:S01]  /*1a7f0*/  LDL.LU R30, [R1+0x1ec4] ;  /* 0x001ec400011e7983 */ /* 0x001f220000300800 */
[----:B------:R-:W-:Y:S01]  /*1a800*/  BAR.SYNC.DEFER_BLOCKING 0x0 ;  /* 0x0000000000007b1d */ /* 0x000fe20000010000 */
[----:B--2---:R-:W-:-:S06]  /*1a810*/  PRMT R0, RZ, 0x7610, R0 ;  /* 0x00007610ff007816 */ /* 0x004fcc0000000000 */
[----:B---3--:R-:W2:Y:S04]  /*1a820*/  @!P1 LDG.E.U8 R0, desc[UR6][R2.64] ;  /* 0x0000000602009981 */ /* 0x008ea8000c1e1100 */
[----:B--2---:R0:W-:Y:S04]  /*1a830*/  STL [R1+0x72c], R0 ;  /* 0x00072c0001007387 */ /* 0x0041e80000100800 */
[----:B0-----:R-:W2:Y:S04]  /*1a840*/  LDL.LU R0, [R1+0x1ec0] ;  /* 0x001ec00001007983 */ /* 0x001ea80000300800 */
[----:B------:R-:W3:Y:S04]  /*1a850*/  LDL R2, [R1+0x145c] ;  /* 0x00145c0001027983 */ /* 0x000ee80000100800 */
[----:B------:R-:W3:Y:S01]  /*1a860*/  LDL R3, [R1+0x1488] ;  /* 0x0014880001037983 */ /* 0x000ee20000100800 */
[----:B----4-:R-:W-:-:S02]  /*1a870*/  PRMT R30, RZ, 0x7610, R30 ;  /* 0x00007610ff1e7816 */ /* 0x010fc4000000001e */
[----:B---3--:R-:W-:-:S04]  /*1a880*/  @!P0 LOP3.LUT R3, R3, R2, RZ, 0x3c, !PT ;  /* 0x0000000203038212 */ /* 0x008fc800078e3cff */
[----:B------:R-:W-:-:S04]  /*1a890*/  @!P0 LOP3.LUT R2, R3, R2, RZ, 0x3c, !PT ;  /* 0x0000000203028212 */ /* 0x000fc800078e3cff */
[----:B------:R-:W-:-:S05]  /*1a8a0*/  @!P0 LOP3.LUT R3, R3, R2, RZ, 0x3c, !PT ;  /* 0x0000000203038212 */ /* 0x000fca00078e3cff */
[----:B------:R-:W3:Y:S04]  /*1a8b0*/  @!P0 LDG.E.U8 R30, desc[UR6][R2.64] ;  /* 0x00000006021e8981 */ /* 0x000ee8000c1e1100 */
[----:B---3--:R0:W-:Y:S04]  /*1a8c0*/  STL [R1+0x728], R30 ;  /* 0x0007281e01007387 */ /* 0x0081e80000100800 */
[----:B0-----:R-:W3:Y:S04]  /*1a8d0*/  LDL.LU R30, [R1+0x1ebc] ;  /* 0x001ebc00011e7983 */ /* 0x001ee80000300800 */
[----:B------:R-:W4:Y:S04]  /*1a8e0*/  LDL R2, [R1+0x1484] ;  /* 0x0014840001027983 */ /* 0x000f280000100800 */
[----:B------:R-:W4:Y:S01]  /*1a8f0*/  LDL R3, [R1+0x1494] ;  /* 0x0014940001037983 */ /* 0x000f220000100800 */
[----:B--2---:R-:W-:-:S02]  /*1a900*/  PRMT R0, RZ, 0x7610, R0 ;  /* 0x00007610ff007816 */ /* 0x004fc40000000000 */
[----:B----4-:R-:W-:-:S04]  /*1a910*/  @!P0 LOP3.LUT R3, R3, R2, RZ, 0x3c, !PT ;  /* 0x0000000203038212 */ /* 0x010fc800078e3cff */
[----:B------:R-:W-:-:S04]  /*1a920*/  @!P0 LOP3.LUT R2, R3, R2, RZ, 0x3c, !PT ;  /* 0x0000000203028212 */ /* 0x000fc800078e3cff */
[----:B------:R-:W-:-:S05]  /*1a930*/  @!P0 LOP3.LUT R3, R3, R2, RZ, 0x3c, !PT ;  /* 0x0000000203038212 */ /* 0x000fca00078e3cff */
[----:B------:R-:W2:Y:S04]  /*1a940*/  @!P0 LDG.E.U8 R0, desc[UR6][R2.64] ;  /* 0x0000000602008981 */ /* 0x000ea8000c1e1100 */
[----:B--2---:R0:W-:Y:S04]  /*1a950*/  STL [R1+0x724], R0 ;  /* 0x0007240001007387 */ /* 0x0041e80000100800 */
[----:B0-----:R-:W2:Y:S04]  /*1a960*/  LDL.LU R0, [R1+0x1eb8] ;  /* 0x001eb80001007983 */ /* 0x001ea80000300800 */
[----:B------:R-:W4:Y:S04]  /*1a970*/  LDL R2, [R1+0x1480] ;  /* 0x0014800001027983 */ /* 0x000f280000100800 */
[----:B------:R-:W4:Y:S01]  /*1a980*/  LDL R3, [R1+0x1498] ;  /* 0x0014980001037983 */ /* 0x000f220000100800 */
[----:B---3--:R-:W-:-:S02]  /*1a990*/  PRMT R30, RZ, 0x7610, R30 ;  /* 0x00007610ff1e7816 */ /* 0x008fc4000000001e */
[----:B----4-:R-:W-:-:S04]  /*1a9a0*/  @!P1 LOP3.LUT R3, R3, R2, RZ, 0x3c, !PT ;  /* 0x0000000203039212 */ /* 0x010fc800078e3cff */
        /* <DEDUP_REMOVED lines=1420> */
[----:B------:R-:W-:-:S02]  /*20270*/  PRMT R29, RZ, 0x7610, R29 ;  /* 0x00007610ff1d7816 */ /* 0x000fc4000000001d */
[----:B----4-:R-:W-:-:S04]  /*20280*/  @!P1 LOP3.LUT R3, R3, R2, RZ, 0x3c, !PT ;  /* 0x0000000203039212 */ /* 0x010fc800078e3cff */
[----:B------:R-:W-:-:S04]  /*20290*/  @!P1 LOP3.LUT R2, R3, R2, RZ, 0x3c, !PT ;  /* 0x0000000203029212 */ /* 0x000fc800078e3cff */
[----:B------:R-:W-:-:S05]  /*202a0*/  @!P1 LOP3.LUT R3, R3, R2, RZ, 0x3c, !PT ;  /* 0x0000000203039212 */ /* 0x000fca00078e3cff */
[----:B------:R0:W4:Y:S04]  /*202b0*/  @!P1 LDG.E.U8 R29, desc[UR6][R2.64] ;  /* 0x00000006021d9981 */ /* 0x000128000c1e1100 */
[----:B------:R-:W0:Y:S04]  /*202c0*/  LDL R2, [R1+0xed8] ;  /* 0x000ed80001027983 */ /* 0x000e280000100800 */
[----:B------:R-:W0:Y:S01]  /*202d0*/  LDL R3, [R1+0xedc] ;  /* 0x000edc0001037983 */ /* 0x000e220000100800 */
[----:B--2---:R-:W-:Y:S02]  /*202e0*/  PRMT R0, RZ, 0x7610, R0 ;  /* 0x00007610ff007816 */ /* 0x004fe40000000000 */
[----:B0-----:R-:W-:-:S04]  /*202f0*/  @!P0 LOP3.LUT R3, R3, R2, RZ, 0x3c, !PT ;  /* 0x0000000203038212 */ /* 0x001fc800078e3cff */
[----:B------:R-:W-:-:S04]  /*20300*/  @!P0 LOP3.LUT R2, R3, R2, RZ, 0x3c, !PT ;  /* 0x0000000203028212 */ /* 0x000fc800078e3cff */
[----:B------:R-:W-:-:S05]  /*20310*/  @!P0 LOP3.LUT R3, R3, R2, RZ, 0x3c, !PT ;  /* 0x0000000203038212 */ /* 0x000fca00078e3cff */
[----:B------:R-:W2:Y:S04]  /*20320*/  @!P0 LDG.E.U8 R0, desc[UR6][R2.64] ;  /* 0x0000000602008981 */ /* 0x000ea8000c1e1100 */
[----:B----4-:R0:W-:Y:S04]  /*20330*/  STL [R1+0xf0], R29 ;  /* 0x0000f01d01007387 */ /* 0x0101e80000100800 */
[----:B0-----:R-:W4:Y:S04]  /*20340*/  LDL R29, [R1+0xeb4] ;  /* 0x000eb400011d7983 */ /* 0x001f280000100800 */
[----:B--2---:R0:W-:Y:S04]  /*20350*/  STL [R1+0xcc], R0 ;  /* 0x0000cc0001007387 */ /* 0x0041e80000100800 */
[----:B0-----:R-:W2:Y:S04]  /*20360*/  LDL.LU R0, [R1+0x1c3c] ;  /* 0x001c3c0001007983 */ /* 0x001ea80000300800 */
[----:B------:R-:W2:Y:S04]  /*20370*/  LDL R2, [R1+0xed0] ;  /* 0x000ed00001027983 */ /* 0x000ea80000100800 */
[----:B------:R-:W2:Y:S01]  /*20380*/  LDL R3, [R1+0xed4] ;  /* 0x000ed40001037983 */ /* 0x000ea20000100800 */
[----:B---3--:R-:W-:-:S02]  /*20390*/  PRMT R30, RZ, 0x7610, R30 ;  /* 0x00007610ff1e7816 */ /* 0x008fc4000000001e */
[----:B--2---:R-:W-:-:S04]  /*203a0*/  @!P1 LOP3.LUT R3, R3, R2, RZ, 0x3c, !PT ;  /* 0x0000000203039212 */ /* 0x004fc800078e3cff */
[----:B------:R-:W-:-:S04]  /*203b0*/  @!P1 LOP3.LUT R2, R3, R2, RZ, 0x3c, !PT ;  /* 0x0000000203029212 */ /* 0x000fc800078e3cff */
[----:B------:R-:W-:-:S05]  /*203c0*/  @!P1 LOP3.LUT R3, R3, R2, RZ, 0x3c, !PT ;  /* 0x0000000203039212 */ /* 0x000fca00078e3cff */
[----:B------:R-:W2:Y:S04]  /*203d0*/  @!P1 LDG.E.U8 R30, desc[UR6][R2.64] ;  /* 0x00000006021e9981 */ /* 0x000ea8000c1e1100 */
[----:B--2---:R0:W-:Y:S04]  /*203e0*/  STL [R1+0xc8], R30 ;  /* 0x0000c81e01007387 */ /* 0x0041e80000100800 */
[----:B0-----:R-:W2:Y:S04]  /*203f0*/  LDL.LU R30, [R1+0x1c38] ;  /* 0x001c3800011e7983 */ /* 0x001ea80000300800 */
[----:B------:R-:W3:Y:S04]  /*20400*/  LDL R2, [R1+0xec8] ;  /* 0x000ec80001027983 */ /* 0x000ee80000100800 */
[----:B------:R-:W3:Y:S01]  /*20410*/  LDL R3, [R1+0xecc] ;  /* 0x000ecc0001037983 */ /* 0x000ee20000100800 */
[----:B------:R-:W-:-:S02]  /*20420*/  PRMT R0, RZ, 0x7610, R0 ;  /* 0x00007610ff007816 */ /* 0x000fc40000000000 */
[----:B---3--:R-:W-:-:S04]  /*20430*/  @!P0 LOP3.LUT R3, R3, R2, RZ, 0x3c, !PT ;  /* 0x0000000203038212 */ /* 0x008fc800078e3cff */
[----:B------:R-:W-:-:S04]  /*20440*/  @!P0 LOP3.LUT R2, R3, R2, RZ, 0x3c, !PT ;  /* 0x0000000203028212 */ /* 0x000fc800078e3cff */
[----:B------:R-:W-:-:S05]  /*20450*/  @!P0 LOP3.LUT R3, R3, R2, RZ, 0x3c, !PT ;  /* 0x0000000203038212 */ /* 0x000fca00078e3cff */
[----:B------:R-:W3:Y:S04]  /*20460*/  @!P0 LDG.E.U8 R0, desc[UR6][R2.64] ;  /* 0x0000000602008981 */ /* 0x000ee8000c1e1100 */
[----:B---3--:R0:W-:Y:S04]  /*20470*/  STL [R1+0xc4], R0 ;  /* 0x0000c40001007387 */ /* 0x0081e80000100800 */
[----:B0-----:R-:W3:Y:S04]  /*20480*/  LDL.LU R0, [R1+0x1c34] ;  /* 0x001c340001007983 */ /* 0x001ee80000300800 */
[----:B------:R-:W3:Y:S04]  /*20490*/  LDL R2, [R1+0xec0] ;  /* 0x000ec00001027983 */ /* 0x000ee80000100800 */
[----:B------:R-:W3:Y:S01]  /*204a0*/  LDL R3, [R1+0xec4] ;  /* 0x000ec40001037983 */ /* 0x000ee20000100800 */
[----:B--2---:R-:W-:-:S02]  /*204b0*/  PRMT R30, RZ, 0x7610, R30 ;  /* 0x00007610ff1e7816 */ /* 0x004fc4000000001e */
[----:B---3--:R-:W-:-:S04]  /*204c0*/  @!P1 LOP3.LUT R3, R3, R2, RZ, 0x3c, !PT ;  /* 0x0000000203039212 */ /* 0x008fc800078e3cff */
        /* <DEDUP_REMOVED lines=11> */
[----:B------:R-:W3:Y:S01]  /*20580*/  @!P0 LDG.E.U8 R0, desc[UR6][R2.64] ;  /* 0x0000000602008981 */ /* 0x000ee2000c1e1100 */
[----:B------:R-:W-:-:S03]  /*20590*/  PRMT R31, RZ, 0x7610, R31 ;  /* 0x00007610ff1f7816 */ /* 0x000fc6000000001f */
[----:B---3--:R0:W-:Y:S04]  /*205a0*/  STL [R1+0xac], R0 ;  /* 0x0000ac0001007387 */ /* 0x0081e80000100800 */
[----:B0-----:R-:W3:Y:S04]  /*205b0*/  LDL.LU R0, [R1+0x1c2c] ;  /* 0x001c2c0001007983 */ /* 0x001ee80000300800 */
[----:B------:R-:W2:Y:S01]  /*205c0*/  LDL R3, [R1+0xeb0] ;  /* 0x000eb00001037983 */ /* 0x000ea20000100800 */
[----:B----4-:R-:W-:-:S03]  /*205d0*/  @!P1 IMAD.MOV.U32 R2, RZ, RZ, R29 ;  /* 0x000000ffff029224 */ /* 0x010fc600078e001d */
[----:B------:R-:W4:Y:S04]  /*205e0*/  LDL R29, [R1+0xe8c] ;  /* 0x000e8c00011d7983 */ /* 0x000f280000100800 */
[----:B--2---:R-:W2:Y:S04]  /*205f0*/  @!P1 LDG.E.U8 R31, desc[UR6][R2.64] ;  /* 0x00000006021f9981 */ /* 0x004ea8000c1e1100 */
        /* <DEDUP_REMOVED lines=17> */
[----:B------:R0:W3:Y:S04]  /*20710*/  @!P1 LDG.E.U8 R31, desc[UR6][R2.64] ;  /* 0x00000006021f9981 */ /* 0x0000e8000c1e1100 */
[----:B------:R-:W0:Y:S04]  /*20720*/  LDL R2, [R1+0xe98] ;  /* 0x000e980001027983 */ /* 0x000e280000100800 */
[----:B------:R-:W0:Y:S01]  /*20730*/  LDL R3, [R1+0xe9c] ;  /* 0x000e9c0001037983 */ /* 0x000e220000100800 */
[----:B------:R-:W-:Y:S02]  /*20740*/  PRMT R30, RZ, 0x7610, R30 ;  /* 0x00007610ff1e7816 */ /* 0x000fe4000000001e */
[----:B0-----:R-:W-:-:S04]  /*20750*/  @!P0 LOP3.LUT R3, R3, R2, RZ, 0x3c, !PT ;  /* 0x0000000203038212 */ /* 0x001fc800078e3cff */
[----:B------:R-:W-:-:S04]  /*20760*/  @!P0 LOP3.LUT R2, R3, R2, RZ, 0x3c, !PT ;  /* 0x0000000203028212 */ /* 0x000fc800078e3cff */
[----:B------:R-:W-:Y:S01]  /*20770*/  @!P0 LOP3.LUT R3, R3, R2, RZ, 0x3c, !PT ;  /* 0x0000000203038212 */ /* 0x000fe200078e3cff */
[----:B---3--:R0:W-:Y:S04]  /*20780*/  STL [R1+0xa0], R31 ;  /* 0x0000a01f01007387 */ /* 0x0081e80000100800 */
[----:B------:R1:W3:Y:S01]  /*20790*/  @!P0 LDG.E.U8 R30, desc[UR6][R2.64] ;  /* 0x00000006021e8981 */ /* 0x0002e2000c1e1100 */
[----:B------:R-:W-:-:S03]  /*207a0*/  PRMT R44, RZ, 0x7610, R44 ;  /* 0x00007610ff2c7816 */ /* 0x000fc6000000002c */
[----:B0-----:R-:W2:Y:S04]  /*207b0*/  LDL R31, [R1+0xe7c] ;  /* 0x000e7c00011f7983 */ /* 0x001ea80000100800 */
[----:B------:R-:W1:Y:S04]  /*207c0*/  LDL R2, [R1+0xe90] ;  /* 0x000e900001027983 */ /* 0x000e680000100800 */
[----:B------:R-:W1:Y:S02]  /*207d0*/  LDL R3, [R1+0xe94] ;  /* 0x000e940001037983 */ /* 0x000e640000100800 */
[----:B-1----:R-:W-:-:S04]  /*207e0*/  @!P1 LOP3.LUT R3, R3, R2, RZ, 0x3c, !PT ;  /* 0x0000000203039212 */ /* 0x002fc800078e3cff */
[----:B------:R-:W-:-:S04]  /*207f0*/  @!P1 LOP3.LUT R2, R3, R2, RZ, 0x3c, !PT ;  /* 0x0000000203029212 */ /* 0x000fc800078e3cff */
[----:B------:R-:W-:-:S05]  /*20800*/  @!P1 LOP3.LUT R3, R3, R2, RZ, 0x3c, !PT ;  /* 0x0000000203039212 */ /* 0x000fca00078e3cff */
[----:B------:R-:W2:Y:S04]  /*20810*/  @!P1 LDG.E.U8 R44, desc[UR6][R2.64] ;  /* 0x00000006022c9981 */ /* 0x000ea8000c1e1100 */
[----:B---3--:R0:W-:Y:S04]  /*20820*/  STL [R1+0x6c], R30 ;  /* 0x00006c1e01007387 */ /* 0x0081e80000100800 */
[----:B0-----:R-:W3:Y:S04]  /*20830*/  LDL R30, [R1+0xe74] ;  /* 0x000e7400011e7983 */ /* 0x001ee80000100800 */
[----:B--2---:R0:W-:Y:S04]  /*20840*/  STL [R1+0x68], R44 ;  /* 0x0000682c01007387 */ /* 0x0041e80000100800 */
[----:B0-----:R-:W2:Y:S04]  /*20850*/  LDL.LU R44, [R1+0x1c20] ;  /* 0x001c2000012c7983 */ /* 0x001ea80000300800 */
[----:B------:R-:W2:Y:S01]  /*20860*/  LDL R3, [R1+0xe88] ;  /* 0x000e880001037983 */ /* 0x000ea20000100800 */
[----:B------:R-:W-:Y:S01]  /*20870*/  PRMT R0, RZ, 0x7610, R0 ;  /* 0x00007610ff007816 */ /* 0x000fe20000000000 */
[----:B----4-:R-:W-:-:S02]  /*20880*/  @!P0 IMAD.MOV.U32 R2, RZ, RZ, R29 ;  /* 0x000000ffff028224 */ /* 0x010fc400078e001d */
[----:B------:R-:W4:Y:S04]  /*20890*/  LDL R29, [R1+0xe6c] ;  /* 0x000e6c00011d7983 */ /* 0x000f280000100800 */
[----:B--2---:R-:W2:Y:S04]  /*208a0*/  @!P0 LDG.E.U8 R0, desc[UR6][R2.64] ;  /* 0x0000000602008981 */ /* 0x004ea8000c1e1100 */
[----:B--2---:R0:W-:Y:S04]  /*208b0*/  STL [R1+0x64], R0 ;  /* 0x0000640001007387 */ /* 0x0041e80000100800 */
[----:B0-----:R-:W2:Y:S04]  /*208c0*/  LDL.LU R0, [R1+0x1c1c] ;  /* 0x001c1c0001007983 */ /* 0x001ea80000300800 */
[----:B------:R-:W2:Y:S04]  /*208d0*/  LDL R2, [R1+0xe80] ;  /* 0x000e800001027983 */ /* 0x000ea80000100800 */
[----:B------:R-:W2:Y:S01]  /*208e0*/  LDL R3, [R1+0xe84] ;  /* 0x000e840001037983 */ /* 0x000ea20000100800 */
[----:B------:R-:W-:-:S02]  /*208f0*/  PRMT R28, RZ, 0x7610, R28 ;  /* 0x00007610ff1c7816 */ /* 0x000fc4000000001c */
[----:B--2---:R-:W-:-:S04]  /*20900*/  @!P1 LOP3.LUT R3, R3, R2, RZ, 0x3c, !PT ;  /* 0x0000000203039212 */ /* 0x004fc800078e3cff */
[----:B------:R-:W-:-:S04]  /*20910*/  @!P1 LOP3.LUT R2, R3, R2, RZ, 0x3c, !PT ;  /* 0x0000000203029212 */ /* 0x000fc800078e3cff */
[----:B------:R-:W-:-:S05]  /*20920*/  @!P1 LOP3.LUT R3, R3, R2, RZ, 0x3c, !PT ;  /* 0x0000000203039212 */ /* 0x000fca00078e3cff */
[----:B------:R0:W2:Y:S04]  /*20930*/  @!P1 LDG.E.U8 R28, desc[UR6][R2.64] ;  /* 0x00000006021c9981 */ /* 0x0000a8000c1e1100 */
[----:B------:R-:W3:Y:S01]  /*20940*/  LDL R3, [R1+0xe78] ;  /* 0x000e780001037983 */ /* 0x000ee20000100800 */
[----:B------:R-:W-:Y:S01]  /*20950*/  PRMT R27, RZ, 0x7610, R27 ;  /* 0x00007610ff1b7816 */ /* 0x000fe2000000001b */
[----:B0-----:R-:W-:Y:S02]  /*20960*/  @!P0 IMAD.MOV.U32 R2, RZ, RZ, R31 ;  /* 0x000000ffff028224 */ /* 0x001fe400078e001f */
[----:B--2---:R0:W-:Y:S01]  /*20970*/  STL [R1+0x60], R28 ;  /* 0x0000601c01007387 */ /* 0x0041e20000100800 */
[----:B------:R-:W-:-:S03]  /*20980*/  PRMT R26, RZ, 0x7610, R26 ;  /* 0x00007610ff1a7816 */ /* 0x000fc6000000001a */
[----:B------:R-:W2:Y:S04]  /*20990*/  LDL R31, [R1+0xe58] ;  /* 0x000e5800011f7983 */ /* 0x000ea80000100800 */
[----:B---3--:R1:W3:Y:S04]  /*209a0*/  @!P0 LDG.E.U8 R27, desc[UR6][R2.64] ;  /* 0x00000006021b8981 */ /* 0x0082e8000c1e1100 */
[----:B0-----:R-:W2:Y:S04]  /*209b0*/  LDL R28, [R1+0xe64] ;  /* 0x000e6400011c7983 */ /* 0x001ea80000100800 */
[----:B------:R-:W2:Y:S01]  /*209c0*/  LDL R3, [R1+0xe70] ;  /* 0x000e700001037983 */ /* 0x000ea20000100800 */
[----:B-1----:R-:W-:-:S03]  /*209d0*/  @!P1 IMAD.MOV.U32 R2, RZ, RZ, R30 ;  /* 0x000000ffff029224 */ /* 0x002fc600078e001e */
[----:B---3--:R0:W-:Y:S01]  /*209e0*/  STL [R1+0x5c], R27 ;  /* 0x00005c1b01007387 */ /* 0x0081e20000100800 */
[----:B------:R-:W-:-:S03]  /*209f0*/  PRMT R8, RZ, 0x7610, R8 ;  /* 0x00007610ff087816 */ /* 0x000fc60000000008 */
[----:B------:R-:W3:Y:S04]  /*20a00*/  LDL R30, [R1+0xe50] ;  /* 0x000e5000011e7983 */ /* 0x000ee80000100800 */
[----:B--2---:R4:W2:Y:S04]  /*20a10*/  @!P1 LDG.E.U8 R26, desc[UR6][R2.64] ;  /* 0x00000006021a9981 */ /* 0x0048a8000c1e1100 */
[----:B0-----:R-:W3:Y:S04]  /*20a20*/  LDL R27, [R1+0xe5c] ;  /* 0x000e5c00011b7983 */ /* 0x001ee80000100800 */
[----:B------:R-:W3:Y:S01]  /*20a30*/  LDL R3, [R1+0xe68] ;  /* 0x000e680001037983 */ /* 0x000ee20000100800 */
[----:B----4-:R-:W-:-:S03]  /*20a40*/  @!P0 IMAD.MOV.U32 R2, RZ, RZ, R29 ;  /* 0x000000ffff028224 */ /* 0x010fc600078e001d */
[----:B--2---:R0:W-:Y:S01]  /*20a50*/  STL [R1+0x58], R26 ;  /* 0x0000581a01007387 */ /* 0x0041e20000100800 */
[----:B------:R-:W-:Y:S02]  /*20a60*/  PRMT R12, RZ, 0x7610, R12 ;  /* 0x00007610ff0c7816 */ /* 0x000fe4000000000c */
[----:B------:R-:W-:Y:S02]  /*20a70*/  PRMT R7, RZ, 0x7610, R7 ;  /* 0x00007610ff077816 */ /* 0x000fe40000000007 */
[----:B------:R-:W-:Y:S01]  /*20a80*/  PRMT R10, RZ, 0x7610, R10 ;  /* 0x00007610ff0a7816 */ /* 0x000fe2000000000a */
[----:B------:R-:W2:Y:S04]  /*20a90*/  LDL R29, [R1+0xe48] ;  /* 0x000e4800011d7983 */ /* 0x000ea80000100800 */
[----:B---3--:R1:W3:Y:S04]  /*20aa0*/  @!P0 LDG.E.U8 R8, desc[UR6][R2.64] ;  /* 0x0000000602088981 */ /* 0x0082e8000c1e1100 */
[----:B0-----:R-:W4:Y:S04]  /*20ab0*/  LDL R26, [R1+0xe54] ;  /* 0x000e5400011a7983 */ /* 0x001f280000100800 */
[----:B------:R-:W2:Y:S01]  /*20ac0*/  LDL R3, [R1+0xe60] ;  /* 0x000e600001037983 */ /* 0x000ea20000100800 */
[----:B-1----:R-:W-:-:S05]  /*20ad0*/  @!P1 IMAD.MOV.U32 R2, RZ, RZ, R28 ;  /* 0x000000ffff029224 */ /* 0x002fca00078e001c */
[----:B--2---:R0:W2:Y:S02]  /*20ae0*/  @!P1 LDG.E.U8 R12, desc[UR6][R2.64] ;  /* 0x00000006020c9981 */ /* 0x0040a4000c1e1100 */
[----:B0-----:R-:W-:Y:S02]  /*20af0*/  @!P0 IMAD.MOV.U32 R2, RZ, RZ, R27 ;  /* 0x000000ffff028224 */ /* 0x001fe400078e001b */
[----:B------:R-:W-:-:S05]  /*20b00*/  @!P0 IMAD.MOV.U32 R3, RZ, RZ, R31 ;  /* 0x000000ffff038224 */ /* 0x000fca00078e001f */
[----:B------:R4:W2:Y:S02]  /*20b10*/  @!P0 LDG.E.U8 R7, desc[UR6][R2.64] ;  /* 0x0000000602078981 */ /* 0x0008a4000c1e1100 */
[----:B----4-:R-:W-:Y:S02]  /*20b20*/  @!P1 IMAD.MOV.U32 R2, RZ, RZ, R26 ;  /* 0x000000ffff029224 */ /* 0x010fe400078e001a */
[----:B------:R-:W-:-:S05]  /*20b30*/  @!P1 IMAD.MOV.U32 R3, RZ, RZ, R30 ;  /* 0x000000ffff039224 */ /* 0x000fca00078e001e */
[----:B------:R-:W4:Y:S04]  /*20b40*/  @!P1 LDG.E.U8 R10, desc[UR6][R2.64] ;  /* 0x00000006020a9981 */ /* 0x000f28000c1e1100 */
[----:B---3--:R0:W-:Y:S04]  /*20b50*/  STL [R1+0x54], R8 ;  /* 0x0000540801007387 */ /* 0x0081e80000100800 */
[----:B------:R-:W3:Y:S04]  /*20b60*/  LDL R28, [R1+0xe40] ;  /* 0x000e4000011c7983 */ /* 0x000ee80000100800 */
[----:B0-----:R-:W3:Y:S04]  /*20b70*/  LDL R8, [R1+0xe4c] ;  /* 0x000e4c0001087983 */ /* 0x001ee80000100800 */
[----:B--2---:R0:W-:Y:S04]  /*20b80*/  STL [R1+0x50], R12 ;  /* 0x0000500c01007387 */ /* 0x0041e80000100800 */
[----:B------:R-:W2:Y:S04]  /*20b90*/  LDL R27, [R1+0xe38] ;  /* 0x000e3800011b7983 */ /* 0x000ea80000100800 */
[----:B0-----:R-:W2:Y:S04]  /*20ba0*/  LDL R12, [R1+0xe44] ;  /* 0x000e4400010c7983 */ /* 0x001ea80000100800 */
[----:B------:R0:W-:Y:S04]  /*20bb0*/  STL [R1+0x4c], R7 ;  /* 0x00004c0701007387 */ /* 0x0001e80000100800 */
[----:B------:R-:W2:Y:S04]  /*20bc0*/  LDL R26, [R1+0xe30] ;  /* 0x000e3000011a7983 */ /* 0x000ea80000100800 */
[----:B0-----:R-:W2:Y:S04]  /*20bd0*/  LDL R7, [R1+0xe3c] ;  /* 0x000e3c0001077983 */ /* 0x001ea80000100800 */
[----:B----4-:R0:W-:Y:S04]  /*20be0*/  STL [R1+0x48], R10 ;  /* 0x0000480a01007387 */ /* 0x0101e80000100800 */
[----:B0-----:R-:W4:Y:S01]  /*20bf0*/  LDL R10, [R1+0xe34] ;  /* 0x000e3400010a7983 */ /* 0x001f220000100800 */
[----:B------:R-:W-:Y:S01]  /*20c00*/  PRMT R4, RZ, 0x7610, R4 ;  /* 0x00007610ff047816 */ /* 0x000fe20000000004 */
[----:B---3--:R-:W-:-:S02]  /*20c10*/  @!P0 IMAD.MOV.U32 R2, RZ, RZ, R8 ;  /* 0x000000ffff028224 */ /* 0x008fc400078e0008 */
[----:B------:R-:W-:Y:S01]  /*20c20*/  @!P0 IMAD.MOV.U32 R3, RZ, RZ, R29 ;  /* 0x000000ffff038224 */ /* 0x000fe200078e001d */
[----:B------:R-:W-:Y:S02]  /*20c30*/  PRMT R5, RZ, 0x7610, R5 ;  /* 0x00007610ff057816 */ /* 0x000fe40000000005 */
[----:B------:R-:W-:Y:S02]  /*20c40*/  PRMT R6, RZ, 0x7610, R6 ;  /* 0x00007610ff067816 */ /* 0x000fe40000000006 */
[----:B------:R-:W-:Y:S01]  /*20c50*/  PRMT R11, RZ, 0x7610, R11 ;  /* 0x00007610ff0b7816 */ /* 0x000fe2000000000b */
[----:B------:R-:W3:Y:S04]  /*20c60*/  LDL R8, [R1+0xe28] ;  /* 0x000e280001087983 */ /* 0x000ee80000100800 */
[----:B------:R0:W3:Y:S02]  /*20c70*/  @!P0 LDG.E.U8 R4, desc[UR6][R2.64] ;  /* 0x0000000602048981 */ /* 0x0000e4000c1e1100 */
[----:B0-----:R-:W-:-:S02]  /*20c80*/  @!P1 IMAD.MOV.U32 R3, RZ, RZ, R28 ;  /* 0x000000ffff039224 */ /* 0x001fc400078e001c */
[----:B--2---:R-:W-:-:S05]  /*20c90*/  @!P1 IMAD.MOV.U32 R2, RZ, RZ, R12 ;  /* 0x000000ffff029224 */ /* 0x004fca00078e000c */
[----:B------:R0:W2:Y:S02]  /*20ca0*/  @!P1 LDG.E.U8 R5, desc[UR6][R2.64] ;  /* 0x0000000602059981 */ /* 0x0000a4000c1e1100 */
[----:B0-----:R-:W-:Y:S02]  /*20cb0*/  @!P0 IMAD.MOV.U32 R3, RZ, RZ, R27 ;  /* 0x000000ffff038224 */ /* 0x001fe400078e001b */
[----:B------:R-:W-:-:S05]  /*20cc0*/  @!P0 IMAD.MOV.U32 R2, RZ, RZ, R7 ;  /* 0x000000ffff028224 */ /* 0x000fca00078e0007 */
[----:B------:R0:W2:Y:S02]  /*20cd0*/  @!P0 LDG.E.U8 R6, desc[UR6][R2.64] ;  /* 0x0000000602068981 */ /* 0x0000a4000c1e1100 */
[----:B0-----:R-:W-:Y:S02]  /*20ce0*/  @!P1 IMAD.MOV.U32 R3, RZ, RZ, R26 ;  /* 0x000000ffff039224 */ /* 0x001fe400078e001a */
[----:B----4-:R-:W-:-:S05]  /*20cf0*/  @!P1 IMAD.MOV.U32 R2, RZ, RZ, R10 ;  /* 0x000000ffff029224 */ /* 0x010fca00078e000a */
        /* <DEDUP_REMOVED lines=15> */
[----:B------:R-:W3:Y:S04]  /*20df0*/  LDL R4, [R1+0xe0c] ;  /* 0x000e0c0001047983 */ /* 0x000ee80000100800 */
[----:B------:R-:W3:Y:S01]  /*20e00*/  LDL R8, [R1+0xe08] ;  /* 0x000e080001087983 */ /* 0x000ee20000100800 */
[----:B------:R-:W-:-:S03]  /*20e10*/  PRMT R24, RZ, 0x7610, R24 ;  /* 0x00007610ff187816 */ /* 0x000fc60000000018 */
[----:B------:R0:W3:Y:S01]  /*20e20*/  @!P0 LDG.E.U8 R25, desc[UR6][R2.64] ;  /* 0x0000000602198981 */ /* 0x0000e2000c1e1100 */
[----:B------:R-:W-:Y:S01]  /*20e30*/  PRMT R23, RZ, 0x7610, R23 ;  /* 0x00007610ff177816 */ /* 0x000fe20000000017 */
[----:B0-----:R-:W-:Y:S02]  /*20e40*/  @!P1 IMAD.MOV.U32 R3, RZ, RZ, R12 ;  /* 0x000000ffff039224 */ /* 0x001fe400078e000c */
[----:B------:R-:W3:Y:S01]  /*20e50*/  LDL R12, [R1+0xe00] ;  /* 0x000e0000010c7983 */ /* 0x000ee20000100800 */
[----:B--2---:R-:W-:-:S03]  /*20e60*/  @!P1 IMAD.MOV.U32 R2, RZ, RZ, R5 ;  /* 0x000000ffff029224 */ /* 0x004fc600078e0005 */
[----:B------:R-:W2:Y:S04]  /*20e70*/  LDL R5, [R1+0xe04] ;  /* 0x000e040001057983 */ /* 0x000ea80000100800 */
[----:B------:R0:W2:Y:S02]  /*20e80*/  @!P1 LDG.E.U8 R24, desc[UR6][R2.64] ;  /* 0x0000000602189981 */ /* 0x0000a4000c1e1100 */
[----:B0-----:R-:W-:Y:S02]  /*20e90*/  @!P0 IMAD.MOV.U32 R3, RZ, RZ, R7 ;  /* 0x000000ffff038224 */ /* 0x001fe400078e0007 */
[----:B------:R-:W2:Y:S01]  /*20ea0*/  LDL R7, [R1+0xdf8] ;  /* 0x000df80001077983 */ /* 0x000ea20000100800 */
[----:B------:R-:W-:-:S03]  /*20eb0*/  @!P0 IMAD.MOV.U32 R2, RZ, RZ, R6 ;  /* 0x000000ffff028224 */ /* 0x000fc600078e0006 */
[----:B------:R-:W2:Y:S04]  /*20ec0*/  LDL R6, [R1+0xdfc] ;  /* 0x000dfc0001067983 */ /* 0x000ea80000100800 */
[----:B------:R0:W2:Y:S02]  /*20ed0*/  @!P0 LDG.E.U8 R23, desc[UR6][R2.64] ;  /* 0x0000000602178981 */ /* 0x0000a4000c1e1100 */
[----:B0-----:R-:W-:Y:S02]  /*20ee0*/  @!P1 IMAD.MOV.U32 R2, RZ, RZ, R10 ;  /* 0x000000ffff029224 */ /* 0x001fe400078e000a */
[----:B----4-:R-:W-:Y:S01]  /*20ef0*/  @!P1 IMAD.MOV.U32 R3, RZ, RZ, R11 ;  /* 0x000000ffff039224 */ /* 0x010fe200078e000b */
[----:B------:R-:W4:Y:S04]  /*20f00*/  LDL R10, [R1+0xdf4] ;  /* 0x000df400010a7983 */ /* 0x000f280000100800 */
[----:B------:R-:W4:Y:S01]  /*20f10*/  LDL R11, [R1+0xdf0] ;  /* 0x000df000010b7983 */ /* 0x000f220000100800 */
[----:B------:R-:W-:-:S02]  /*20f20*/  PRMT R22, RZ, 0x7610, R22 ;  /* 0x00007610ff167816 */ /* 0x000fc40000000016 */
[----:B------:R-:W-:-:S04]  /*20f30*/  PRMT R21, RZ, 0x7610, R21 ;  /* 0x00007610ff157816 */ /* 0x000fc80000000015 */
[----:B------:R3:W4:Y:S01]  /*20f40*/  @!P1 LDG.E.U8 R22, desc[UR6][R2.64] ;  /* 0x0000000602169981 */ /* 0x000722000c1e1100 */
[----:B------:R-:W-:Y:S01]  /*20f50*/  PRMT R20, RZ, 0x7610, R20 ;  /* 0x00007610ff147816 */ /* 0x000fe20000000014 */
[----:B---3--:R-:W-:Y:S02]  /*20f60*/  @!P0 IMAD.MOV.U32 R2, RZ, RZ, R4 ;  /* 0x000000ffff028224 */ /* 0x008fe400078e0004 */
[----:B------:R-:W-:Y:S01]  /*20f70*/  @!P0 IMAD.MOV.U32 R3, RZ, RZ, R8 ;  /* 0x000000ffff038224 */ /* 0x000fe200078e0008 */
[----:B------:R-:W3:Y:S04]  /*20f80*/  LDL R4, [R1+0xdec] ;  /* 0x000dec0001047983 */ /* 0x000ee80000100800 */
[----:B------:R-:W3:Y:S04]  /*20f90*/  LDL R8, [R1+0xde8] ;  /* 0x000de80001087983 */ /* 0x000ee80000100800 */
[----:B------:R0:W3:Y:S01]  /*20fa0*/  @!P0 LDG.E.U8 R21, desc[UR6][R2.64] ;  /* 0x0000000602158981 */ /* 0x0000e2000c1e1100 */
[----:B------:R-:W-:Y:S01]  /*20fb0*/  PRMT R19, RZ, 0x7610, R19 ;  /* 0x00007610ff137816 */ /* 0x000fe20000000013 */
[----:B0-----:R-:W-:-:S02]  /*20fc0*/  @!P1 IMAD.MOV.U32 R3, RZ, RZ, R12 ;  /* 0x000000ffff039224 */ /* 0x001fc400078e000c */
[----:B------:R-:W3:Y:S01]  /*20fd0*/  LDL R12, [R1+0xde0] ;  /* 0x000de000010c7983 */ /* 0x000ee20000100800 */
[----:B--2---:R-:W-:-:S03]  /*20fe0*/  @!P1 IMAD.MOV.U32 R2, RZ, RZ, R5 ;  /* 0x000000ffff029224 */ /* 0x004fc600078e0005 */
[----:B------:R-:W2:Y:S04]  /*20ff0*/  LDL R5, [R1+0xde4] ;  /* 0x000de40001057983 */ /* 0x000ea80000100800 */
[----:B------:R0:W2:Y:S02]  /*21000*/  @!P1 LDG.E.U8 R20, desc[UR6][R2.64] ;  /* 0x0000000602149981 */ /* 0x0000a4000c1e1100 */
[----:B0-----:R-:W-:Y:S02]  /*21010*/  @!P0 IMAD.MOV.U32 R3, RZ, RZ, R7 ;  /* 0x000000ffff038224 */ /* 0x001fe400078e0007 */
[----:B------:R-:W-:Y:S01]  /*21020*/  @!P0 IMAD.MOV.U32 R2, RZ, RZ, R6 ;  /* 0x000000ffff028224 */ /* 0x000fe200078e0006 */
[----:B------:R-:W2:Y:S04]  /*21030*/  LDL R7, [R1+0xdd8] ;  /* 0x000dd80001077983 */ /* 0x000ea80000100800 */
[----:B------:R-:W2:Y:S04]  /*21040*/  LDL R6, [R1+0xddc] ;  /* 0x000ddc0001067983 */ /* 0x000ea80000100800 */
[----:B------:R4:W2:Y:S04]  /*21050*/  @!P0 LDG.E.U8 R19, desc[UR6][R2.64] ;  /* 0x0000000602138981 */ /* 0x0008a8000c1e1100 */
[----:B------:R-:W-:Y:S01]  /*21060*/  STL [R1+0x34], R25 ;  /* 0x0000341901007387 */ /* 0x000fe20000100800 */
[----:B----4-:R-:W-:-:S02]  /*21070*/  @!P1 IMAD.MOV.U32 R2, RZ, RZ, R10 ;  /* 0x000000ffff029224 */ /* 0x010fc400078e000a */
[----:B------:R-:W-:Y:S01]  /*21080*/  @!P1 IMAD.MOV.U32 R3, RZ, RZ, R11 ;  /* 0x000000ffff039224 */ /* 0x000fe200078e000b */
[----:B------:R-:W4:Y:S04]  /*21090*/  LDL R10, [R1+0xdd4] ;  /* 0x000dd400010a7983 */ /* 0x000f280000100800 */
[----:B------:R-:W4:Y:S01]  /*210a0*/  LDL R11, [R1+0xdd0] ;  /* 0x000dd000010b7983 */ /* 0x000f220000100800 */
[----:B------:R-:W-:Y:S02]  /*210b0*/  PRMT R18, RZ, 0x7610, R18 ;  /* 0x00007610ff127816 */ /* 0x000fe40000000012 */
[----:B------:R-:W-:-:S04]  /*210c0*/  PRMT R17, RZ, 0x7610, R17 ;  /* 0x00007610ff117816 */ /* 0x000fc80000000011 */
[----:B------:R3:W4:Y:S01]  /*210d0*/  @!P1 LDG.E.U8 R18, desc[UR6][R2.64] ;  /* 0x0000000602129981 */ /* 0x000722000c1e1100 */
[----:B------:R-:W-:Y:S01]  /*210e0*/  PRMT R16, RZ, 0x7610, R16 ;  /* 0x00007610ff107816 */ /* 0x000fe20000000010 */
[----:B---3--:R-:W-:Y:S02]  /*210f0*/  @!P0 IMAD.MOV.U32 R2, RZ, RZ, R4 ;  /* 0x000000ffff028224 */ /* 0x008fe400078e0004 */
[----:B------:R-:W-:-:S05]  /*21100*/  @!P0 IMAD.MOV.U32 R3, RZ, RZ, R8 ;  /* 0x000000ffff038224 */ /* 0x000fca00078e0008 */
[----:B------:R0:W3:Y:S01]  /*21110*/  @!P0 LDG.E.U8 R17, desc[UR6][R2.64] ;  /* 0x0000000602118981 */ /* 0x0000e2000c1e1100 */
[----:B------:R-:W-:Y:S01]  /*21120*/  PRMT R15, RZ, 0x7610, R15 ;  /* 0x00007610ff0f7816 */ /* 0x000fe2000000000f */
[----:B0-----:R-:W-:Y:S01]  /*21130*/  @!P1 IMAD.MOV.U32 R3, RZ, RZ, R12 ;  /* 0x000000ffff039224 */ /* 0x001fe200078e000c */
[----:B------:R-:W-:Y:S01]  /*21140*/  PRMT R9, RZ, 0x7610, R9 ;  /* 0x00007610ff097816 */ /* 0x000fe20000000009 */
[----:B------:R-:W-:Y:S04]  /*21150*/  STL [R1+0x30], R24 ;  /* 0x0000301801007387 */ /* 0x000fe80000100800 */
[----:B------:R-:W3:Y:S04]  /*21160*/  LDL R8, [R1+0xdc8] ;  /* 0x000dc80001087983 */ /* 0x000ee80000100800 */
[----:B------:R-:W3:Y:S04]  /*21170*/  LDL R4, [R1+0xdcc] ;  /* 0x000dcc0001047983 */ /* 0x000ee80000100800 */
[----:B------:R-:W-:Y:S04]  /*21180*/  STL [R1+0x2c], R23 ;  /* 0x00002c1701007387 */ /* 0x000fe80000100800 */
[----:B------:R-:W3:Y:S01]  /*21190*/  LDL R12, [R1+0xdc0] ;  /* 0x000dc000010c7983 */ /* 0x000ee20000100800 */
[----:B--2---:R-:W-:-:S03]  /*211a0*/  @!P1 IMAD.MOV.U32 R2, RZ, RZ, R5 ;  /* 0x000000ffff029224 */ /* 0x004fc600078e0005 */
[----:B------:R-:W2:Y:S04]  /*211b0*/  LDL R5, [R1+0xdc4] ;  /* 0x000dc40001057983 */ /* 0x000ea80000100800 */
[----:B------:R0:W2:Y:S02]  /*211c0*/  @!P1 LDG.E.U8 R16, desc[UR6][R2.64] ;  /* 0x0000000602109981 */ /* 0x0000a4000c1e1100 */
[----:B0-----:R-:W-:Y:S02]  /*211d0*/  @!P0 IMAD.MOV.U32 R3, RZ, RZ, R7 ;  /* 0x000000ffff038224 */ /* 0x001fe400078e0007 */
[----:B------:R-:W-:-:S05]  /*211e0*/  @!P0 IMAD.MOV.U32 R2, RZ, RZ, R6 ;  /* 0x000000ffff028224 */ /* 0x000fca00078e0006 */
[----:B------:R4:W2:Y:S02]  /*211f0*/  @!P0 LDG.E.U8 R15, desc[UR6][R2.64] ;  /* 0x00000006020f8981 */ /* 0x0008a4000c1e1100 */
[----:B----4-:R-:W-:Y:S02]  /*21200*/  @!P1 IMAD.MOV.U32 R2, RZ, RZ, R10 ;  /* 0x000000ffff029224 */ /* 0x010fe400078e000a */
[----:B------:R-:W-:-:S05]  /*21210*/  @!P1 IMAD.MOV.U32 R3, RZ, RZ, R11 ;  /* 0x000000ffff039224 */ /* 0x000fca00078e000b */
[----:B------:R3:W4:Y:S04]  /*21220*/  @!P1 LDG.E.U8 R9, desc[UR6][R2.64] ;  /* 0x0000000602099981 */ /* 0x000728000c1e1100 */
[----:B------:R-:W-:Y:S04]  /*21230*/  STL [R1+0x28], R22 ;  /* 0x0000281601007387 */ /* 0x000fe80000100800 */
[----:B------:R-:W4:Y:S04]  /*21240*/  LDL R7, [R1+0xdb8] ;  /* 0x000db80001077983 */ /* 0x000f280000100800 */
[----:B------:R-:W4:Y:S04]  /*21250*/  LDL R6, [R1+0xdbc] ;  /* 0x000dbc0001067983 */ /* 0x000f280000100800 */
[----:B------:R-:W-:Y:S04]  /*21260*/  STL [R1+0x24], R21 ;  /* 0x0000241501007387 */ /* 0x000fe80000100800 */
[----:B------:R-:W4:Y:S04]  /*21270*/  LDL R11, [R1+0xdb0] ;  /* 0x000db000010b7983 */ /* 0x000f280000100800 */
[----:B------:R-:W4:Y:S01]  /*21280*/  LDL R10, [R1+0xdb4] ;  /* 0x000db400010a7983 */ /* 0x000f220000100800 */
[----:B------:R-:W-:-:S03]  /*21290*/  PRMT R13, RZ, 0x7610, R13 ;  /* 0x00007610ff0d7816 */ /* 0x000fc6000000000d */
[----:B------:R-:W-:Y:S01]  /*212a0*/  STL [R1+0x20], R20 ;  /* 0x0000201401007387 */ /* 0x000fe20000100800 */
[----:B---3--:R-:W-:Y:S02]  /*212b0*/  @!P0 IMAD.MOV.U32 R3, RZ, RZ, R8 ;  /* 0x000000ffff038224 */ /* 0x008fe400078e0008 */
[----:B------:R-:W-:-:S05]  /*212c0*/  @!P0 IMAD.MOV.U32 R2, RZ, RZ, R4 ;  /* 0x000000ffff028224 */ /* 0x000fca00078e0004 */
[----:B------:R2:W3:Y:S02]  /*212d0*/  @!P0 LDG.E.U8 R13, desc[UR6][R2.64] ;  /* 0x00000006020d8981 */ /* 0x0004e4000c1e1100 */
[----:B--2---:R-:W-:Y:S02]  /*212e0*/  @!P1 IMAD.MOV.U32 R2, RZ, RZ, R5 ;  /* 0x000000ffff029224 */ /* 0x004fe400078e0005 */
[----:B----4-:R0:W-:Y:S04]  /*212f0*/  STL [R1+0x8], R9 ;  /* 0x0000080901007387 */ /* 0x0101e80000100800 */
[----:B------:R-:W2:Y:S04]  /*21300*/  LDL R8, [R1+0xdac] ;  /* 0x000dac0001087983 */ /* 0x000ea80000100800 */
[----:B------:R-:W4:Y:S04]  /*21310*/  LDL R4, [R1+0xda4] ;  /* 0x000da40001047983 */ /* 0x000f280000100800 */
[----:B0-----:R-:W4:Y:S04]  /*21320*/  LDL R9, [R1+0xda8] ;  /* 0x000da80001097983 */ /* 0x001f280000100800 */
[----:B------:R-:W-:Y:S04]  /*21330*/  STL [R1+0x1c], R19 ;  /* 0x00001c1301007387 */ /* 0x000fe80000100800 */
[----:B------:R-:W4:Y:S01]  /*21340*/  LDL R5, [R1+0xda0] ;  /* 0x000da00001057983 */ /* 0x000f220000100800 */
[----:B------:R-:W-:Y:S01]  /*21350*/  PRMT R14, RZ, 0x7610, R14 ;  /* 0x00007610ff0e7816 */ /* 0x000fe2000000000e */
[----:B------:R-:W-:Y:S01]  /*21360*/  @!P1 IMAD.MOV.U32 R3, RZ, RZ, R12 ;  /* 0x000000ffff039224 */ /* 0x000fe200078e000c */
[----:B------:R-:W-:-:S04]  /*21370*/  PRMT R61, RZ, 0x7610, R61 ;  /* 0x00007610ff3d7816 */ /* 0x000fc8000000003d */
[----:B------:R0:W4:Y:S01]  /*21380*/  @!P1 LDG.E.U8 R14, desc[UR6][R2.64] ;  /* 0x00000006020e9981 */ /* 0x000122000c1e1100 */
[----:B------:R-:W-:Y:S01]  /*21390*/  PRMT R60, RZ, 0x7610, R60 ;  /* 0x00007610ff3c7816 */ /* 0x000fe2000000003c */
[----:B0-----:R-:W-:Y:S02]  /*213a0*/  @!P0 IMAD.MOV.U32 R2, RZ, RZ, R6 ;  /* 0x000000ffff028224 */ /* 0x001fe400078e0006 */
[----:B------:R-:W-:-:S05]  /*213b0*/  @!P0 IMAD.MOV.U32 R3, RZ, RZ, R7 ;  /* 0x000000ffff038224 */ /* 0x000fca00078e0007 */
[----:B------:R0:W4:Y:S01]  /*213c0*/  @!P0 LDG.E.U8 R61, desc[UR6][R2.64] ;  /* 0x00000006023d8981 */ /* 0x000122000c1e1100 */
[----:B------:R-:W-:Y:S01]  /*213d0*/  PRMT R59, RZ, 0x7610, R59 ;  /* 0x00007610ff3b7816 */ /* 0x000fe2000000003b */
[----:B0-----:R-:W-:Y:S02]  /*213e0*/  @!P1 IMAD.MOV.U32 R2, RZ, RZ, R10 ;  /* 0x000000ffff029224 */ /* 0x001fe400078e000a */
[----:B------:R-:W-:Y:S01]  /*213f0*/  @!P1 IMAD.MOV.U32 R3, RZ, RZ, R11 ;  /* 0x000000ffff039224 */ /* 0x000fe200078e000b */
[----:B---3--:R0:W-:Y:S04]  /*21400*/  STL [R1+0x4], R13 ;  /* 0x0000040d01007387 */ /* 0x0081e80000100800 */
[----:B------:R2:W3:Y:S04]  /*21410*/  @!P1 LDG.E.U8 R60, desc[UR6][R2.64] ;  /* 0x00000006023c9981 */ /* 0x0004e8000c1e1100 */
[----:B------:R-:W-:Y:S04]  /*21420*/  STL [R1+0x18], R18 ;  /* 0x0000181201007387 */ /* 0x000fe80000100800 */
[----:B------:R-:W3:Y:S04]  /*21430*/  LDL R12, [R1+0xd9c] ;  /* 0x000d9c00010c7983 */ /* 0x000ee80000100800 */
[----:B0-----:R-:W3:Y:S01]  /*21440*/  LDL R13, [R1+0xd98] ;  /* 0x000d9800010d7983 */ /* 0x001ee20000100800 */
[----:B------:R-:W-:Y:S01]  /*21450*/  PRMT R58, RZ, 0x7610, R58 ;  /* 0x00007610ff3a7816 */ /* 0x000fe2000000003a */
[----:B--2---:R-:W-:-:S02]  /*21460*/  @!P0 IMAD.MOV.U32 R2, RZ, RZ, R8 ;  /* 0x000000ffff028224 */ /* 0x004fc400078e0008 */
[----:B----4-:R-:W-:-:S05]  /*21470*/  @!P0 IMAD.MOV.U32 R3, RZ, RZ, R9 ;  /* 0x000000ffff038224 */ /* 0x010fca00078e0009 */
[----:B------:R0:W2:Y:S02]  /*21480*/  @!P0 LDG.E.U8 R59, desc[UR6][R2.64] ;  /* 0x00000006023b8981 */ /* 0x0000a4000c1e1100 */
[----:B0-----:R-:W-:Y:S02]  /*21490*/  @!P1 IMAD.MOV.U32 R2, RZ, RZ, R4 ;  /* 0x000000ffff029224 */ /* 0x001fe400078e0004 */
[----:B------:R-:W-:-:S05]  /*214a0*/  @!P1 IMAD.MOV.U32 R3, RZ, RZ, R5 ;  /* 0x000000ffff039224 */ /* 0x000fca00078e0005 */
[----:B------:R0:W4:Y:S04]  /*214b0*/  @!P1 LDG.E.U8 R58, desc[UR6][R2.64] ;  /* 0x00000006023a9981 */ /* 0x000128000c1e1100 */
[----:B------:R-:W-:Y:S04]  /*214c0*/  STL [R1+0x14], R17 ;  /* 0x0000141101007387 */ /* 0x000fe80000100800 */
[----:B------:R-:W4:Y:S04]  /*214d0*/  LDL R7, [R1+0xd90] ;  /* 0x000d900001077983 */ /* 0x000f280000100800 */
[----:B------:R-:W4:Y:S04]  /*214e0*/  LDL R6, [R1+0xd94] ;  /* 0x000d940001067983 */ /* 0x000f280000100800 */
[----:B------:R-:W-:Y:S04]  /*214f0*/  STL [R1+0x1ba0], R61 ;  /* 0x001ba03d01007387 */ /* 0x000fe80000100800 */
[----:B------:R-:W-:Y:S04]  /*21500*/  STL [R1+0x10], R16 ;  /* 0x0000101001007387 */ /* 0x000fe80000100800 */
[----:B------:R1:W-:Y:S04]  /*21510*/  STL [R1+0xc], R15 ;  /* 0x00000c0f01007387 */ /* 0x0003e80000100800 */
[----:B-1----:R-:W4:Y:S04]  /*21520*/  LDL R15, [R1+0xd88] ;  /* 0x000d8800010f7983 */ /* 0x002f280000100800 */
[----:B------:R1:W-:Y:S04]  /*21530*/  STL [R1], R14 ;  /* 0x0000000e01007387 */ /* 0x0003e80000100800 */
[----:B-1----:R-:W4:Y:S04]  /*21540*/  LDL R14, [R1+0xd8c] ;  /* 0x000d8c00010e7983 */ /* 0x002f280000100800 */
[----:B---3--:R-:W-:Y:S04]  /*21550*/  STL [R1+0x1ba4], R60 ;  /* 0x001ba43c01007387 */ /* 0x008fe80000100800 */
[----:B------:R-:W3:Y:S04]  /*21560*/  LDL R9, [R1+0xd80] ;  /* 0x000d800001097983 */ /* 0x000ee80000100800 */
[----:B------:R-:W3:Y:S04]  /*21570*/  LDL R8, [R1+0xd84] ;  /* 0x000d840001087983 */ /* 0x000ee80000100800 */
[----:B------:R-:W3:Y:S01]  /*21580*/  LDL R10, [R1+0xd7c] ;  /* 0x000d7c00010a7983 */ /* 0x000ee20000100800 */
[----:B------:R-:W-:Y:S01]  /*21590*/  PRMT R54, RZ, 0x7610, R54 ;  /* 0x00007610ff367816 */ /* 0x000fe20000000036 */
[----:B0-----:R-:W-:-:S02]  /*215a0*/  @!P0 IMAD.MOV.U32 R2, RZ, RZ, R12 ;  /* 0x000000ffff028224 */ /* 0x001fc400078e000c */
[----:B------:R-:W-:-:S05]  /*215b0*/  @!P0 IMAD.MOV.U32 R3, RZ, RZ, R13 ;  /* 0x000000ffff038224 */ /* 0x000fca00078e000d */
[----:B------:R0:W3:Y:S04]  /*215c0*/  @!P0 LDG.E.U8 R54, desc[UR6][R2.64] ;  /* 0x0000000602368981 */ /* 0x0000e8000c1e1100 */
[----:B--2---:R-:W-:Y:S04]  /*215d0*/  STL [R1+0x1ba8], R59 ;  /* 0x001ba83b01007387 */ /* 0x004fe80000100800 */
[----:B------:R-:W2:Y:S04]  /*215e0*/  LDL R11, [R1+0xd78] ;  /* 0x000d7800010b7983 */ /* 0x000ea80000100800 */
[----:B------:R-:W2:Y:S04]  /*215f0*/  LDL R5, [R1+0xd70] ;  /* 0x000d700001057983 */ /* 0x000ea80000100800 */
[----:B------:R-:W2:Y:S04]  /*21600*/  LDL R4, [R1+0xd74] ;  /* 0x000d740001047983 */ /* 0x000ea80000100800 */
[----:B----4-:R-:W-:Y:S04]  /*21610*/  STL [R1+0x1bac], R58 ;  /* 0x001bac3a01007387 */ /* 0x010fe80000100800 */
[----:B------:R-:W4:Y:S04]  /*21620*/  LDL R13, [R1+0xd68] ;  /* 0x000d6800010d7983 */ /* 0x000f280000100800 */
[----:B------:R-:W4:Y:S01]  /*21630*/  LDL R12, [R1+0xd6c] ;  /* 0x000d6c00010c7983 */ /* 0x000f220000100800 */
[----:B------:R-:W-:Y:S01]  /*21640*/  PRMT R52, RZ, 0x7610, R52 ;  /* 0x00007610ff347816 */ /* 0x000fe20000000034 */
[----:B0-----:R-:W-:-:S02]  /*21650*/  @!P1 IMAD.MOV.U32 R2, RZ, RZ, R6 ;  /* 0x000000ffff029224 */ /* 0x001fc400078e0006 */
        /* <DEDUP_REMOVED lines=8> */
[----:B---3--:R-:W-:Y:S02]  /*216e0*/  @!P1 IMAD.MOV.U32 R2, RZ, RZ, R8 ;  /* 0x000000ffff029224 */ /* 0x008fe400078e0008 */
[----:B------:R-:W-:-:S05]  /*216f0*/  @!P1 IMAD.MOV.U32 R3, RZ, RZ, R9 ;  /* 0x000000ffff039224 */ /* 0x000fca00078e0009 */
[----:B------:R0:W3:Y:S04]  /*21700*/  @!P1 LDG.E.U8 R48, desc[UR6][R2.64] ;  /* 0x0000000602309981 */ /* 0x0000e8000c1e1100 */
[----:B------:R-:W-:Y:S04]  /*21710*/  STL [R1+0x1bb0], R54 ;  /* 0x001bb03601007387 */ /* 0x000fe80000100800 */
[----:B------:R-:W3:Y:S04]  /*21720*/  LDL R7, [R1+0xd60] ;  /* 0x000d600001077983 */ /* 0x000ee80000100800 */
[----:B------:R-:W3:Y:S01]  /*21730*/  LDL R6, [R1+0xd64] ;  /* 0x000d640001067983 */ /* 0x000ee20000100800 */
[----:B------:R-:W-:Y:S01]  /*21740*/  PRMT R44, RZ, 0x7610, R44 ;  /* 0x00007610ff2c7816 */ /* 0x000fe2000000002c */
[----:B0-----:R-:W-:Y:S01]  /*21750*/  @!P0 IMAD.MOV.U32 R2, RZ, RZ, R10 ;  /* 0x000000ffff028224 */ /* 0x001fe200078e000a */
[----:B------:R-:W-:Y:S01]  /*21760*/  PRMT R42, RZ, 0x7610, R42 ;  /* 0x00007610ff2a7816 */ /* 0x000fe2000000002a */
[----:B--2---:R-:W-:-:S05]  /*21770*/  @!P0 IMAD.MOV.U32 R3, RZ, RZ, R11 ;  /* 0x000000ffff038224 */ /* 0x004fca00078e000b */
        /* <DEDUP_REMOVED lines=9> */
[----:B------:R-:W4:Y:S01]  /*21810*/  LDL R14, [R1+0x13b0] ;  /* 0x0013b000010e7983 */ /* 0x000f220000100800 */
[----:B------:R-:W-:-:S03]  /*21820*/  PRMT R40, RZ, 0x7610, R40 ;  /* 0x00007610ff287816 */ /* 0x000fc60000000028 */
[----:B------:R-:W-:Y:S04]  /*21830*/  STL [R1+0x1bb8], R50 ;  /* 0x001bb83201007387 */ /* 0x000fe80000100800 */
[----:B------:R-:W4:Y:S04]  /*21840*/  LDL R9, [R1+0xd58] ;  /* 0x000d580001097983 */ /* 0x000f280000100800 */
[----:B------:R-:W4:Y:S04]  /*21850*/  LDL R8, [R1+0x13ac] ;  /* 0x0013ac0001087983 */ /* 0x000f280000100800 */
[----:B---3--:R-:W-:Y:S04]  /*21860*/  STL [R1+0x1bbc], R48 ;  /* 0x001bbc3001007387 */ /* 0x008fe80000100800 */
[----:B------:R-:W3:Y:S04]  /*21870*/  LDL R11, [R1+0xd54] ;  /* 0x000d5400010b7983 */ /* 0x000ee80000100800 */
[----:B------:R-:W3:Y:S01]  /*21880*/  LDL R10, [R1+0x13bc] ;  /* 0x0013bc00010a7983 */ /* 0x000ee20000100800 */
[----:B0-----:R-:W-:-:S02]  /*21890*/  @!P1 IMAD.MOV.U32 R2, RZ, RZ, R6 ;  /* 0x000000ffff029224 */ /* 0x001fc400078e0006 */
[----:B------:R-:W-:-:S05]  /*218a0*/  @!P1 IMAD.MOV.U32 R3, RZ, RZ, R7 ;  /* 0x000000ffff039224 */ /* 0x000fca00078e0007 */
[----:B------:R0:W3:Y:S04]  /*218b0*/  @!P1 LDG.E.U8 R40, desc[UR6][R2.64] ;  /* 0x0000000602289981 */ /* 0x0000e8000c1e1100 */
[----:B--2---:R-:W-:Y:S04]  /*218c0*/  STL [R1+0x1bc0], R46 ;  /* 0x001bc02e01007387 */ /* 0x004fe80000100800 */
[----:B------:R-:W2:Y:S04]  /*218d0*/  LDL R5, [R1+0xd50] ;  /* 0x000d500001057983 */ /* 0x000ea80000100800 */
[----:B------:R-:W2:Y:S04]  /*218e0*/  LDL R4, [R1+0x13b8] ;  /* 0x0013b80001047983 */ /* 0x000ea80000100800 */
[----:B------:R-:W-:Y:S04]  /*218f0*/  STL [R1+0x1bc4], R44 ;  /* 0x001bc42c01007387 */ /* 0x000fe80000100800 */
        /* <DEDUP_REMOVED lines=10> */
[----:B------:R-:W-:Y:S02]  /*219a0*/  PRMT R34, RZ, 0x7610, R34 ;  /* 0x00007610ff227816 */ /* 0x000fe40000000022 */
[----:B------:R-:W-:Y:S01]  /*219b0*/  PRMT R32, RZ, 0x7610, R32 ;  /* 0x00007610ff207816 */ /* 0x000fe20000000020 */
[----:B0-----:R-:W-:Y:S02]  /*219c0*/  @!P1 IMAD.MOV.U32 R2, RZ, RZ, R8 ;  /* 0x000000ffff029224 */ /* 0x001fe400078e0008 */
[----:B------:R-:W-:-:S05]  /*219d0*/  @!P1 IMAD.MOV.U32 R3, RZ, RZ, R9 ;  /* 0x000000ffff039224 */ /* 0x000fca00078e0009 */
[----:B------:R3:W4:Y:S02]  /*219e0*/  @!P1 LDG.E.U8 R36, desc[UR6][R2.64] ;  /* 0x0000000602249981 */ /* 0x000724000c1e1100 */
[----:B---3--:R-:W-:Y:S02]  /*219f0*/  @!P0 IMAD.MOV.U32 R2, RZ, RZ, R10 ;  /* 0x000000ffff028224 */ /* 0x008fe400078e000a */
[----:B------:R-:W-:Y:S01]  /*21a00*/  @!P0 IMAD.MOV.U32 R3, RZ, RZ, R11 ;  /* 0x000000ffff038224 */ /* 0x000fe200078e000b */
[----:B------:R-:W-:Y:S04]  /*21a10*/  STL [R1+0x1bcc], R40 ;  /* 0x001bcc2801007387 */ /* 0x000fe80000100800 */
[----:B------:R-:W3:Y:S04]  /*21a20*/  LDL R15, [R1+0xd44] ;  /* 0x000d4400010f7983 */ /* 0x000ee80000100800 */
[----:B------:R-:W3:Y:S04]  /*21a30*/  LDL R14, [R1+0x13d4] ;  /* 0x0013d400010e7983 */ /* 0x000ee80000100800 */
[----:B------:R0:W3:Y:S02]  /*21a40*/  @!P0 LDG.E.U8 R34, desc[UR6][R2.64] ;  /* 0x0000000602228981 */ /* 0x0000e4000c1e1100 */
[----:B0-----:R-:W-:-:S02]  /*21a50*/  PRMT R2, RZ, 0x7610, R2 ;  /* 0x00007610ff027816 */ /* 0x001fc40000000002 */
[----:B------:R-:W-:Y:S01]  /*21a60*/  PRMT R3, RZ, 0x7610, R3 ;  /* 0x00007610ff037816 */ /* 0x000fe20000000003 */
[----:B--2---:R0:W2:Y:S02]  /*21a70*/  @!P1 LDG.E.U8 R32, desc[UR6][R4.64] ;  /* 0x0000000604209981 */ /* 0x0040a4000c1e1100 */
[----:B0-----:R-:W-:Y:S02]  /*21a80*/  @!P0 IMAD.MOV.U32 R5, RZ, RZ, R13 ;  /* 0x000000ffff058224 */ /* 0x001fe400078e000d */
[----:B------:R-:W-:-:S05]  /*21a90*/  @!P0 IMAD.MOV.U32 R4, RZ, RZ, R12 ;  /* 0x000000ffff048224 */ /* 0x000fca00078e000c */
[----:B------:R0:W2:Y:S04]  /*21aa0*/  @!P0 LDG.E.U8 R2, desc[UR6][R4.64] ;  /* 0x0000000604028981 */ /* 0x0000a8000c1e1100 */
[----:B----4-:R3:W4:Y:S04]  /*21ab0*/  @!P1 LDG.E.U8 R3, desc[UR6][R6.64] ;  /* 0x0000000606039981 */ /* 0x010728000c1e1100 */
[----:B------:R-:W-:Y:S04]  /*21ac0*/  STL [R1+0x1bd0], R38 ;  /* 0x001bd02601007387 */ /* 0x000fe80000100800 */
[----:B------:R-:W4:Y:S04]  /*21ad0*/  LDL R9, [R1+0x13a8] ;  /* 0x0013a80001097983 */ /* 0x000f280000100800 */
[----:B------:R-:W4:Y:S01]  /*21ae0*/  LDL R8, [R1+0x13d0] ;  /* 0x0013d00001087983 */ /* 0x000f220000100800 */
[----:B0-----:R-:W-:-:S03]  /*21af0*/  PRMT R4, RZ, 0x7610, R4 ;  /* 0x00007610ff047816 */ /* 0x001fc60000000004 */
[----:B------:R-:W-:Y:S04]  /*21b00*/  STL [R1+0x1bd4], R36 ;  /* 0x001bd42401007387 */ /* 0x000fe80000100800 */
[----:B------:R-:W4:Y:S04]  /*21b10*/  LDL R17, [R1+0xd40] ;  /* 0x000d400001117983 */ /* 0x000f280000100800 */
[----:B------:R-:W4:Y:S01]  /*21b20*/  LDL R16, [R1+0x13d8] ;  /* 0x0013d80001107983 */ /* 0x000f220000100800 */
[----:B---3--:R-:W-:Y:S02]  /*21b30*/  @!P0 IMAD.MOV.U32 R7, RZ, RZ, R15 ;  /* 0x000000ffff078224 */ /* 0x008fe400078e000f */
[----:B------:R-:W-:Y:S01]  /*21b40*/  @!P0 IMAD.MOV.U32 R6, RZ, RZ, R14 ;  /* 0x000000ffff068224 */ /* 0x000fe200078e000e */
[----:B------:R-:W-:Y:S04]  /*21b50*/  STL [R1+0x1bd8], R34 ;  /* 0x001bd82201007387 */ /* 0x000fe80000100800 */
[----:B------:R-:W3:Y:S04]  /*21b60*/  LDL R11, [R1+0x13b4] ;  /* 0x0013b400010b7983 */ /* 0x000ee80000100800 */
[----:B------:R-:W3:Y:S04]  /*21b70*/  LDL R10, [R1+0x13cc] ;  /* 0x0013cc00010a7983 */ /* 0x000ee80000100800 */
        /* <DEDUP_REMOVED lines=10> */
[----:B------:R-:W-:-:S02]  /*21c20*/  PRMT R5, RZ, 0x7610, R5 ;  /* 0x00007610ff057816 */ /* 0x000fc40000000005 */
[----:B0-----:R-:W-:-:S04]  /*21c30*/  PRMT R6, RZ, 0x7610, R6 ;  /* 0x00007610ff067816 */ /* 0x001fc80000000006 */
[----:B------:R0:W4:Y:S01]  /*21c40*/  @!P1 LDG.E.U8 R5, desc[UR6][R8.64] ;  /* 0x0000000608059981 */ /* 0x000122000c1e1100 */
[----:B------:R-:W-:Y:S01]  /*21c50*/  PRMT R7, RZ, 0x7610, R7 ;  /* 0x00007610ff077816 */ /* 0x000fe20000000007 */
[----:B0-----:R-:W-:Y:S02]  /*21c60*/  @!P0 IMAD.MOV.U32 R9, RZ, RZ, R17 ;  /* 0x000000ffff098224 */ /* 0x001fe400078e0011 */
[----:B------:R-:W-:-:S05]  /*21c70*/  @!P0 IMAD.MOV.U32 R8, RZ, RZ, R16 ;  /* 0x000000ffff088224 */ /* 0x000fca00078e0010 */
[----:B------:R0:W4:Y:S02]  /*21c80*/  @!P0 LDG.E.U8 R6, desc[UR6][R8.64] ;  /* 0x0000000608068981 */ /* 0x000124000c1e1100 */
[----:B0-----:R-:W-:Y:S02]  /*21c90*/  PRMT R8, RZ, 0x7610, R8 ;  /* 0x00007610ff087816 */ /* 0x001fe40000000008 */
[----:B---3--:R2:W3:Y:S01]  /*21ca0*/  @!P1 LDG.E.U8 R7, desc[UR6][R10.64] ;  /* 0x000000060a079981 */ /* 0x0084e2000c1e1100 */
[----:B------:R-:W-:-:S03]  /*21cb0*/  PRMT R9, RZ, 0x7610, R9 ;  /* 0x00007610ff097816 */ /* 0x000fc60000000009 */
[----:B------:R0:W-:Y:S04]  /*21cc0*/  STL [R1+0x1be8], R4 ;  /* 0x001be80401007387 */ /* 0x0001e80000100800 */
[----:B------:R-:W3:Y:S04]  /*21cd0*/  LDL R14, [R1+0xd24] ;  /* 0x000d2400010e7983 */ /* 0x000ee80000100800 */
[----:B0-----:R-:W3:Y:S01]  /*21ce0*/  LDL R4, [R1+0xd28] ;  /* 0x000d280001047983 */ /* 0x001ee20000100800 */
[----:B--2---:R-:W-:Y:S02]  /*21cf0*/  @!P0 IMAD.MOV.U32 R11, RZ, RZ, R20 ;  /* 0x000000ffff0b8224 */ /* 0x004fe400078e0014 */
[----:B------:R-:W-:-:S05]  /*21d00*/  @!P0 IMAD.MOV.U32 R10, RZ, RZ, R19 ;  /* 0x000000ffff0a8224 */ /* 0x000fca00078e0013 */
[----:B------:R0:W2:Y:S02]  /*21d10*/  @!P0 LDG.E.U8 R8, desc[UR6][R10.64] ;  /* 0x000000060a088981 */ /* 0x0000a4000c1e1100 */
[----:B0-----:R-:W-:Y:S02]  /*21d20*/  PRMT R10, RZ, 0x7610, R10 ;  /* 0x00007610ff0a7816 */ /* 0x001fe4000000000a */
[----:B------:R4:W2:Y:S02]  /*21d30*/  @!P1 LDG.E.U8 R9, desc[UR6][R12.64] ;  /* 0x000000060c099981 */ /* 0x0008a4000c1e1100 */
[----:B----4-:R-:W-:Y:S02]  /*21d40*/  @!P0 IMAD.MOV.U32 R13, RZ, RZ, R18 ;  /* 0x000000ffff0d8224 */ /* 0x010fe400078e0012 */
[----:B------:R-:W-:-:S05]  /*21d50*/  @!P0 IMAD.MOV.U32 R12, RZ, RZ, R15 ;  /* 0x000000ffff0c8224 */ /* 0x000fca00078e000f */
[----:B------:R-:W4:Y:S04]  /*21d60*/  @!P0 LDG.E.U8 R10, desc[UR6][R12.64] ;  /* 0x000000060c0a8981 */ /* 0x000f28000c1e1100 */
[----:B------:R-:W-:Y:S04]  /*21d70*/  STL [R1+0x1bec], R5 ;  /* 0x001bec0501007387 */ /* 0x000fe80000100800 */
[----:B------:R-:W4:Y:S04]  /*21d80*/  LDL R3, [R1+0xd1c] ;  /* 0x000d1c0001037983 */ /* 0x000f280000100800 */
[----:B------:R-:W4:Y:S01]  /*21d90*/  LDL R2, [R1+0xd20] ;  /* 0x000d200001027983 */ /* 0x000f220000100800 */
[----:B------:R-:W-:-:S03]  /*21da0*/  PRMT R11, RZ, 0x7610, R11 ;  /* 0x00007610ff0b7816 */ /* 0x000fc6000000000b */
[----:B------:R0:W-:Y:S04]  /*21db0*/  STL [R1+0x1bf0], R6 ;  /* 0x001bf00601007387 */ /* 0x0001e80000100800 */
[----:B------:R-:W4:Y:S04]  /*21dc0*/  LDL R17, [R1+0xd0c] ;  /* 0x000d0c0001117983 */ /* 0x000f280000100800 */
[----:B------:R-:W4:Y:S04]  /*21dd0*/  LDL R16, [R1+0xd10] ;  /* 0x000d100001107983 */ /* 0x000f280000100800 */
[----:B---3--:R1:W-:Y:S04]  /*21de0*/  STL [R1+0x1bf4], R7 ;  /* 0x001bf40701007387 */ /* 0x0083e80000100800 */
[----:B0-----:R-:W3:Y:S01]  /*21df0*/  LDL R6, [R1+0xd08] ;  /* 0x000d080001067983 */ /* 0x001ee20000100800 */
[----:B------:R-:W-:-:S03]  /*21e00*/  @!P1 IMAD.MOV.U32 R15, RZ, RZ, R14 ;  /* 0x000000ffff0f9224 */ /* 0x000fc600078e000e */
[----:B-1----:R-:W3:Y:S01]  /*21e10*/  LDL R7, [R1+0xd04] ;  /* 0x000d040001077983 */ /* 0x002ee20000100800 */
[----:B------:R-:W-:-:S05]  /*21e20*/  @!P1 IMAD.MOV.U32 R14, RZ, RZ, R4 ;  /* 0x000000ffff0e9224 */ /* 0x000fca00078e0004 */
[----:B------:R0:W3:Y:S04]  /*21e30*/  @!P1 LDG.E.U8 R11, desc[UR6][R14.64] ;  /* 0x000000060e0b9981 */ /* 0x0000e8000c1e1100 */
[----:B--2---:R-:W-:Y:S04]  /*21e40*/  STL [R1+0x1bf8], R8 ;  /* 0x001bf80801007387 */ /* 0x004fe80000100800 */
[----:B------:R-:W-:Y:S04]  /*21e50*/  STL [R1+0x1bfc], R9 ;  /* 0x001bfc0901007387 */ /* 0x000fe80000100800 */
[----:B------:R-:W2:Y:S04]  /*21e60*/  LDL R19, [R1+0xcfc] ;  /* 0x000cfc0001137983 */ /* 0x000ea80000100800 */
[----:B------:R-:W2:Y:S04]  /*21e70*/  LDL R18, [R1+0xd00] ;  /* 0x000d000001127983 */ /* 0x000ea80000100800 */
[----:B----4-:R1:W-:Y:S04]  /*21e80*/  STL [R1+0x1c00], R10 ;  /* 0x001c000a01007387 */ /* 0x0103e80000100800 */
[----:B------:R-:W4:Y:S04]  /*21e90*/  LDL R5, [R1+0xcf4] ;  /* 0x000cf40001057983 */ /* 0x000f280000100800 */
[----:B------:R-:W4:Y:S01]  /*21ea0*/  LDL R4, [R1+0xcf8] ;  /* 0x000cf80001047983 */ /* 0x000f220000100800 */
[----:B------:R-:W-:Y:S01]  /*21eb0*/  PRMT R12, RZ, 0x7610, R12 ;  /* 0x00007610ff0c7816 */ /* 0x000fe2000000000c */
[----:B0-----:R-:W-:-:S02]  /*21ec0*/  @!P0 IMAD.MOV.U32 R14, RZ, RZ, R2 ;  /* 0x000000ffff0e8224 */ /* 0x001fc400078e0002 */
[----:B------:R-:W-:Y:S01]  /*21ed0*/  @!P0 IMAD.MOV.U32 R15, RZ, RZ, R3 ;  /* 0x000000ffff0f8224 */ /* 0x000fe200078e0003 */
[----:B------:R-:W-:-:S04]  /*21ee0*/  PRMT R13, RZ, 0x7610, R13 ;  /* 0x00007610ff0d7816 */ /* 0x000fc8000000000d */
[----:B------:R0:W4:Y:S02]  /*21ef0*/  @!P0 LDG.E.U8 R12, desc[UR6][R14.64] ;  /* 0x000000060e0c8981 */ /* 0x000124000c1e1100 */
[----:B0-----:R-:W-:Y:S02]  /*21f00*/  PRMT R14, RZ, 0x7610, R14 ;  /* 0x00007610ff0e7816 */ /* 0x001fe4000000000e */
[----:B------:R3:W4:Y:S01]  /*21f10*/  @!P0 LDG.E.U8 R13, desc[UR6][R16.64] ;  /* 0x00000006100d8981 */ /* 0x000722000c1e1100 */
[----:B------:R-:W-:Y:S01]  /*21f20*/  PRMT R15, RZ, 0x7610, R15 ;  /* 0x00007610ff0f7816 */ /* 0x000fe2000000000f */
[----:B---3--:R-:W-:Y:S02]  /*21f30*/  @!P1 IMAD.MOV.U32 R16, RZ, RZ, R6 ;  /* 0x000000ffff109224 */ /* 0x008fe400078e0006 */
[----:B------:R-:W-:-:S05]  /*21f40*/  @!P1 IMAD.MOV.U32 R17, RZ, RZ, R7 ;  /* 0x000000ffff119224 */ /* 0x000fca00078e0007 */
[----:B------:R0:W3:Y:S04]  /*21f50*/  @!P1 LDG.E.U8 R14, desc[UR6][R16.64] ;  /* 0x00000006100e9981 */ /* 0x0000e8000c1e1100 */
[----:B------:R0:W-:Y:S04]  /*21f60*/  STL [R1+0x1c04], R11 ;  /* 0x001c040b01007387 */ /* 0x0001e80000100800 */
[----:B------:R-:W3:Y:S04]  /*21f70*/  LDL R20, [R1+0xcd4] ;  /* 0x000cd40001147983 */ /* 0x000ee80000100800 */
[----:B------:R-:W3:Y:S04]  /*21f80*/  LDL R2, [R1+0x13e4] ;  /* 0x0013e40001027983 */ /* 0x000ee80000100800 */
[----:B------:R-:W3:Y:S04]  /*21f90*/  LDL R3, [R1+0x13f8] ;  /* 0x0013f80001037983 */ /* 0x000ee80000100800 */
[----:B-1----:R-:W3:Y:S01]  /*21fa0*/  LDL R10, [R1+0xcd0] ;  /* 0x000cd000010a7983 */ /* 0x002ee20000100800 */
[----:B0-----:R-:W-:-:S03]  /*21fb0*/  PRMT R16, RZ, 0x7610, R16 ;  /* 0x00007610ff107816 */ /* 0x001fc60000000010 */
[----:B--2---:R4:W2:Y:S02]  /*21fc0*/  @!P0 LDG.E.U8 R15, desc[UR6][R18.64] ;  /* 0x00000006120f8981 */ /* 0x0048a4000c1e1100 */
        /* <DEDUP_REMOVED lines=10> */
[----:B------:R-:W4:Y:S04]  /*22070*/  LDL R7, [R1+0x13ec] ;  /* 0x0013ec0001077983 */ /* 0x000f280000100800 */
[----:B------:R-:W4:Y:S04]  /*22080*/  LDL R6, [R1+0x1424] ;  /* 0x0014240001067983 */ /* 0x000f280000100800 */
[----:B---3--:R-:W-:Y:S04]  /*22090*/  STL [R1+0x1c10], R14 ;  /* 0x001c100e01007387 */ /* 0x008fe80000100800 */
[----:B0-----:R-:W3:Y:S04]  /*220a0*/  LDL R13, [R1+0x1400] ;  /* 0x00140000010d7983 */ /* 0x001ee80000100800 */
[----:B------:R-:W3:Y:S01]  /*220b0*/  LDL R12, [R1+0x1438] ;  /* 0x00143800010c7983 */ /* 0x000ee20000100800 */
[----:B------:R-:W-:-:S02]  /*220c0*/  @!P0 IMAD.MOV.U32 R21, RZ, RZ, R20 ;  /* 0x000000ffff158224 */ /* 0x000fc400078e0014 */
[----:B------:R-:W-:-:S05]  /*220d0*/  @!P0 IMAD.MOV.U32 R20, RZ, RZ, R2 ;  /* 0x000000ffff148224 */ /* 0x000fca00078e0002 */
[----:B------:R0:W3:Y:S02]  /*220e0*/  @!P0 LDG.E.U8 R17, desc[UR6][R20.64] ;  /* 0x0000000614118981 */ /* 0x0000e4000c1e1100 */
[----:B0-----:R-:W-:Y:S02]  /*220f0*/  @!P1 IMAD.MOV.U32 R20, RZ, RZ, R3 ;  /* 0x000000ffff149224 */ /* 0x001fe400078e0003 */
[----:B--2---:R-:W-:Y:S04]  /*22100*/  STL [R1+0x1c14], R15 ;  /* 0x001c140f01007387 */ /* 0x004fe80000100800 */
[----:B------:R-:W2:Y:S04]  /*22110*/  LDL R5, [R1+0x13fc] ;  /* 0x0013fc0001057983 */ /* 0x000ea80000100800 */
[----:B------:R-:W2:Y:S04]  /*22120*/  LDL R4, [R1+0x1434] ;  /* 0x0014340001047983 */ /* 0x000ea80000100800 */
[----:B----4-:R0:W-:Y:S04]  /*22130*/  STL [R1+0x1c18], R16 ;  /* 0x001c181001007387 */ /* 0x0101e80000100800 */
[----:B------:R-:W4:Y:S04]  /*22140*/  LDL R3, [R1+0x1410] ;  /* 0x0014100001037983 */ /* 0x000f280000100800 */
[----:B------:R-:W4:Y:S01]  /*22150*/  LDL R2, [R1+0x1448] ;  /* 0x0014480001027983 */ /* 0x000f220000100800 */
[----:B------:R-:W-:-:S02]  /*22160*/  PRMT R18, RZ, 0x7610, R18 ;  /* 0x00007610ff127816 */ /* 0x000fc40000000012 */
[----:B------:R-:W-:Y:S01]  /*22170*/  PRMT R19, RZ, 0x7610, R19 ;  /* 0x00007610ff137816 */ /* 0x000fe20000000013 */
[----:B------:R-:W-:Y:S02]  /*22180*/  @!P0 IMAD.MOV.U32 R23, RZ, RZ, R22 ;  /* 0x000000ffff178224 */ /* 0x000fe400078e0016 */
[----:B------:R-:W-:Y:S02]  /*22190*/  @!P1 IMAD.MOV.U32 R21, RZ, RZ, R10 ;  /* 0x000000ffff159224 */ /* 0x000fe400078e000a */
[----:B------:R-:W-:Y:S01]  /*221a0*/  @!P0 IMAD.MOV.U32 R22, RZ, RZ, R11 ;  /* 0x000000ffff168224 */ /* 0x000fe200078e000b */
[----:B------:R-:W4:Y:S04]  /*221b0*/  LDL R10, [R1+0x1464] ;  /* 0x00146400010a7983 */ /* 0x000f280000100800 */
[----:B------:R-:W4:Y:S04]  /*221c0*/  LDL R11, [R1+0x142c] ;  /* 0x00142c00010b7983 */ /* 0x000f280000100800 */
[----:B------:R1:W4:Y:S04]  /*221d0*/  @!P1 LDG.E.U8 R18, desc[UR6][R20.64] ;  /* 0x0000000614129981 */ /* 0x000328000c1e1100 */
[----:B------:R1:W4:Y:S04]  /*221e0*/  @!P0 LDG.E.U8 R19, desc[UR6][R22.64] ;  /* 0x0000000616138981 */ /* 0x000328000c1e1100 */
[----:B0-----:R-:W4:Y:S04]  /*221f0*/  LDL R16, [R1+0x1414] ;  /* 0x0014140001107983 */ /* 0x001f280000100800 */
[----:B------:R-:W4:Y:S04]  /*22200*/  LDL R32, [R1+0x13dc] ;  /* 0x0013dc0001207983 */ /* 0x000f280000100800 */
[----:B------:R-:W4:Y:S04]  /*22210*/  LDL R15, [R1+0x13f0] ;  /* 0x0013f000010f7983 */ /* 0x000f280000100800 */
[----:B------:R-:W4:Y:S01]  /*22220*/  LDL R14, [R1+0x1428] ;  /* 0x00142800010e7983 */ /* 0x000f220000100800 */
[----:B-1----:R-:W-:Y:S01]  /*22230*/  PRMT R21, RZ, 0x7610, R21 ;  /* 0x00007610ff157816 */ /* 0x002fe20000000015 */
[----:B------:R-:W-:-:S02]  /*22240*/  @!P1 IMAD.MOV.U32 R22, RZ, RZ, R8 ;  /* 0x000000ffff169224 */ /* 0x000fc400078e0008 */
[----:B------:R-:W-:Y:S01]  /*22250*/  @!P1 IMAD.MOV.U32 R23, RZ, RZ, R9 ;  /* 0x000000ffff179224 */ /* 0x000fe200078e0009 */
[----:B------:R-:W4:Y:S04]  /*22260*/  LDL R8, [R1+0x1474] ;  /* 0x0014740001087983 */ /* 0x000f280000100800 */
[----:B------:R-:W4:Y:S01]  /*22270*/  LDL R9, [R1+0x1440] ;  /* 0x0014400001097983 */ /* 0x000f220000100800 */
[----:B------:R-:W-:Y:S02]  /*22280*/  @!P0 IMAD.MOV.U32 R24, RZ, RZ, R6 ;  /* 0x000000ffff188224 */ /* 0x000fe400078e0006 */
[----:B------:R-:W-:Y:S01]  /*22290*/  @!P0 IMAD.MOV.U32 R25, RZ, RZ, R7 ;  /* 0x000000ffff198224 */ /* 0x000fe200078e0007 */
[----:B------:R-:W4:Y:S04]  /*222a0*/  LDL R6, [R1+0x1470] ;  /* 0x0014700001067983 */ /* 0x000f280000100800 */
[----:B------:R-:W4:Y:S01]  /*222b0*/  LDL R7, [R1+0x143c] ;  /* 0x00143c0001077983 */ /* 0x000f220000100800 */
[----:B------:R-:W-:-:S03]  /*222c0*/  PRMT R20, RZ, 0x7610, R20 ;  /* 0x00007610ff147816 */ /* 0x000fc60000000014 */
[----:B------:R3:W4:Y:S04]  /*222d0*/  @!P0 LDG.E.U8 R21, desc[UR6][R24.64] ;  /* 0x0000000618158981 */ /* 0x000728000c1e1100 */
[----:B------:R0:W4:Y:S01]  /*222e0*/  @!P1 LDG.E.U8 R20, desc[UR6][R22.64] ;  /* 0x0000000616149981 */ /* 0x000122000c1e1100 */
[----:B---3--:R-:W-:Y:S02]  /*222f0*/  @!P1 IMAD.MOV.U32 R25, RZ, RZ, R13 ;  /* 0x000000ffff199224 */ /* 0x008fe400078e000d */
[----:B------:R-:W-:Y:S01]  /*22300*/  @!P1 IMAD.MOV.U32 R24, RZ, RZ, R12 ;  /* 0x000000ffff189224 */ /* 0x000fe200078e000c */
[----:B------:R-:W3:Y:S04]  /*22310*/  LDL R13, [R1+0x1450] ;  /* 0x00145000010d7983 */ /* 0x000ee80000100800 */
[----:B------:R-:W3:Y:S01]  /*22320*/  LDL R12, [R1+0x147c] ;  /* 0x00147c00010c7983 */ /* 0x000ee20000100800 */
[----:B0-----:R-:W-:Y:S01]  /*22330*/  PRMT R23, RZ, 0x7610, R23 ;  /* 0x00007610ff177816 */ /* 0x001fe20000000017 */
[----:B--2---:R-:W-:-:S02]  /*22340*/  @!P0 IMAD.MOV.U32 R27, RZ, RZ, R5 ;  /* 0x000000ffff1b8224 */ /* 0x004fc400078e0005 */
[----:B------:R-:W-:Y:S01]  /*22350*/  @!P0 IMAD.MOV.U32 R26, RZ, RZ, R4 ;  /* 0x000000ffff1a8224 */ /* 0x000fe200078e0004 */
[----:B------:R-:W2:Y:S04]  /*22360*/  LDL R5, [R1+0xd14] ;  /* 0x000d140001057983 */ /* 0x000ea80000100800 */
[----:B------:R-:W2:Y:S04]  /*22370*/  LDL R4, [R1+0xd18] ;  /* 0x000d180001047983 */ /* 0x000ea80000100800 */
[----:B------:R4:W2:Y:S02]  /*22380*/  @!P0 LDG.E.U8 R23, desc[UR6][R26.64] ;  /* 0x000000061a178981 */ /* 0x0008a4000c1e1100 */
[----:B----4-:R-:W-:-:S02]  /*22390*/  @!P1 IMAD.MOV.U32 R27, RZ, RZ, R3 ;  /* 0x000000ffff1b9224 */ /* 0x010fc400078e0003 */
[----:B------:R-:W4:Y:S01]  /*223a0*/  LDL R3, [R1+0xcec] ;  /* 0x000cec0001037983 */ /* 0x000f220000100800 */
[----:B------:R-:W-:-:S03]  /*223b0*/  @!P1 IMAD.MOV.U32 R26, RZ, RZ, R2 ;  /* 0x000000ffff1a9224 */ /* 0x000fc600078e0002 */
[----:B------:R-:W4:Y:S01]  /*223c0*/  LDL R2, [R1+0xcf0] ;  /* 0x000cf00001027983 */ /* 0x000f220000100800 */
[----:B------:R-:W-:Y:S01]  /*223d0*/  PRMT R22, RZ, 0x7610, R22 ;  /* 0x00007610ff167816 */ /* 0x000fe20000000016 */
[----:B------:R-:W-:Y:S02]  /*223e0*/  @!P0 IMAD.MOV.U32 R28, RZ, RZ, R10 ;  /* 0x000000ffff1c8224 */ /* 0x000fe400078e000a */
[----:B------:R-:W-:Y:S01]  /*223f0*/  @!P0 IMAD.MOV.U32 R29, RZ, RZ, R11 ;  /* 0x000000ffff1d8224 */ /* 0x000fe200078e000b */
[----:B------:R-:W4:Y:S04]  /*22400*/  LDL R10, [R1+0xce8] ;  /* 0x000ce800010a7983 */ /* 0x000f280000100800 */
[----:B------:R0:W4:Y:S04]  /*22410*/  @!P1 LDG.E.U8 R22, desc[UR6][R24.64] ;  /* 0x0000000618169981 */ /* 0x000128000c1e1100 */
[----:B------:R-:W4:Y:S01]  /*22420*/  LDL R11, [R1+0xce4] ;  /* 0x000ce400010b7983 */ /* 0x000f220000100800 */
[----:B0-----:R-:W-:-:S02]  /*22430*/  PRMT R24, RZ, 0x7610, R24 ;  /* 0x00007610ff187816 */ /* 0x001fc40000000018 */
[----:B------:R-:W-:-:S04]  /*22440*/  PRMT R25, RZ, 0x7610, R25 ;  /* 0x00007610ff197816 */ /* 0x000fc80000000019 */
[----:B------:R0:W4:Y:S04]  /*22450*/  @!P1 LDG.E.U8 R24, desc[UR6][R26.64] ;  /* 0x000000061a189981 */ /* 0x000128000c1e1100 */
[----:B------:R1:W4:Y:S01]  /*22460*/  @!P0 LDG.E.U8 R25, desc[UR6][R28.64] ;  /* 0x000000061c198981 */ /* 0x000322000c1e1100 */
[----:B------:R-:W-:Y:S02]  /*22470*/  @!P0 IMAD.MOV.U32 R30, RZ, RZ, R6 ;  /* 0x000000ffff1e8224 */ /* 0x000fe400078e0006 */
[----:B------:R-:W-:Y:S01]  /*22480*/  @!P0 IMAD.MOV.U32 R31, RZ, RZ, R7 ;  /* 0x000000ffff1f8224 */ /* 0x000fe200078e0007 */
[----:B------:R-:W4:Y:S04]  /*22490*/  LDL R6, [R1+0x13e8] ;  /* 0x0013e80001067983 */ /* 0x000f280000100800 */
[----:B------:R-:W4:Y:S01]  /*224a0*/  LDL R7, [R1+0xcd8] ;  /* 0x000cd80001077983 */ /* 0x000f220000100800 */
[----:B0-----:R-:W-:-:S02]  /*224b0*/  PRMT R26, RZ, 0x7610, R26 ;  /* 0x00007610ff1a7816 */ /* 0x001fc4000000001a */
[----:B------:R-:W-:Y:S01]  /*224c0*/  PRMT R27, RZ, 0x7610, R27 ;  /* 0x00007610ff1b7816 */ /* 0x000fe2000000001b */
[----:B-1----:R-:W-:Y:S02]  /*224d0*/  @!P1 IMAD.MOV.U32 R28, RZ, RZ, R8 ;  /* 0x000000ffff1c9224 */ /* 0x002fe400078e0008 */
[----:B------:R-:W-:Y:S01]  /*224e0*/  @!P1 IMAD.MOV.U32 R29, RZ, RZ, R9 ;  /* 0x000000ffff1d9224 */ /* 0x000fe200078e0009 */
[----:B------:R-:W4:Y:S04]  /*224f0*/  LDL R8, [R1+0xce0] ;  /* 0x000ce00001087983 */ /* 0x000f280000100800 */
[----:B------:R-:W4:Y:S04]  /*22500*/  LDL R9, [R1+0xcdc] ;  /* 0x000cdc0001097983 */ /* 0x000f280000100800 */
[----:B------:R0:W4:Y:S04]  /*22510*/  @!P1 LDG.E.U8 R26, desc[UR6][R28.64] ;  /* 0x000000061c1a9981 */ /* 0x000128000c1e1100 */
[----:B------:R3:W4:Y:S01]  /*22520*/  @!P0 LDG.E.U8 R27, desc[UR6][R30.64] ;  /* 0x000000061e1b8981 */ /* 0x000722000c1e1100 */
[----:B0-----:R-:W-:Y:S01]  /*22530*/  PRMT R28, RZ, 0x7610, R28 ;  /* 0x00007610ff1c7816 */ /* 0x001fe2000000001c */
[----:B---3--:R-:W-:-:S02]  /*22540*/  @!P1 IMAD.MOV.U32 R30, RZ, RZ, R12 ;  /* 0x000000ffff1e9224 */ /* 0x008fc400078e000c */
[----:B------:R-:W-:Y:S01]  /*22550*/  @!P1 IMAD.MOV.U32 R31, RZ, RZ, R13 ;  /* 0x000000ffff1f9224 */ /* 0x000fe200078e000d */
[----:B------:R-:W-:Y:S02]  /*22560*/  PRMT R29, RZ, 0x7610, R29 ;  /* 0x00007610ff1d7816 */ /* 0x000fe4000000001d */
[----:B------:R-:W-:Y:S01]  /*22570*/  PRMT R33, RZ, 0x7610, R33 ;  /* 0x00007610ff217816 */ /* 0x000fe20000000021 */
[----:B------:R-:W3:Y:S04]  /*22580*/  LDL R12, [R1+0x1444] ;  /* 0x00144400010c7983 */ /* 0x000ee80000100800 */
[----:B------:R2:W3:Y:S04]  /*22590*/  @!P1 LDG.E.U8 R28, desc[UR6][R30.64] ;  /* 0x000000061e1c9981 */ /* 0x0004e8000c1e1100 */
[----:B------:R-:W3:Y:S01]  /*225a0*/  LDL R13, [R1+0x140c] ;  /* 0x00140c00010d7983 */ /* 0x000ee20000100800 */
[----:B--2---:R-:W-:-:S02]  /*225b0*/  @!P1 IMAD.MOV.U32 R31, RZ, RZ, R5 ;  /* 0x000000ffff1f9224 */ /* 0x004fc400078e0005 */
[----:B------:R-:W-:Y:S01]  /*225c0*/  @!P1 IMAD.MOV.U32 R30, RZ, RZ, R4 ;  /* 0x000000ffff1e9224 */ /* 0x000fe200078e0004 */
[----:B------:R-:W2:Y:S04]  /*225d0*/  LDL R5, [R1+0xcc4] ;  /* 0x000cc40001057983 */ /* 0x000ea80000100800 */
[----:B------:R-:W3:Y:S04]  /*225e0*/  LDL R4, [R1+0x1404] ;  /* 0x0014040001047983 */ /* 0x000ee80000100800 */
[----:B------:R4:W3:Y:S02]  /*225f0*/  @!P1 LDG.E.U8 R29, desc[UR6][R30.64] ;  /* 0x000000061e1d9981 */ /* 0x0008e4000c1e1100 */
[----:B----4-:R-:W-:-:S02]  /*22600*/  @!P0 IMAD.MOV.U32 R31, RZ, RZ, R3 ;  /* 0x000000ffff1f8224 */ /* 0x010fc400078e0003 */
[----:B------:R-:W4:Y:S01]  /*22610*/  LDL R3, [R1+0x13e0] ;  /* 0x0013e00001037983 */ /* 0x000f220000100800 */
[----:B------:R-:W-:-:S03]  /*22620*/  @!P0 IMAD.MOV.U32 R30, RZ, RZ, R2 ;  /* 0x000000ffff1e8224 */ /* 0x000fc600078e0002 */
[----:B------:R-:W4:Y:S01]  /*22630*/  LDL R2, [R1+0x1418] ;  /* 0x0014180001027983 */ /* 0x000f220000100800 */
[----:B------:R-:W-:-:S03]  /*22640*/  PRMT R35, RZ, 0x7610, R35 ;  /* 0x00007610ff237816 */ /* 0x000fc60000000023 */
[----:B------:R0:W4:Y:S01]  /*22650*/  @!P0 LDG.E.U8 R33, desc[UR6][R30.64] ;  /* 0x000000061e218981 */ /* 0x000122000c1e1100 */
[----:B------:R-:W-:Y:S01]  /*22660*/  PRMT R37, RZ, 0x7610, R37 ;  /* 0x00007610ff257816 */ /* 0x000fe20000000025 */
[----:B0-----:R-:W-:Y:S02]  /*22670*/  @!P1 IMAD.MOV.U32 R30, RZ, RZ, R10 ;  /* 0x000000ffff1e9224 */ /* 0x001fe400078e000a */
[----:B------:R-:W-:Y:S01]  /*22680*/  @!P1 IMAD.MOV.U32 R31, RZ, RZ, R11 ;  /* 0x000000ffff1f9224 */ /* 0x000fe200078e000b */
[----:B------:R-:W4:Y:S04]  /*22690*/  LDL R10, [R1+0x1458] ;  /* 0x00145800010a7983 */ /* 0x000f280000100800 */
[----:B------:R-:W4:Y:S04]  /*226a0*/  LDL R11, [R1+0x1420] ;  /* 0x00142000010b7983 */ /* 0x000f280000100800 */
[----:B------:R0:W4:Y:S01]  /*226b0*/  @!P1 LDG.E.U8 R35, desc[UR6][R30.64] ;  /* 0x000000061e239981 */ /* 0x000122000c1e1100 */
[----:B------:R-:W-:-:S02]  /*226c0*/  PRMT R39, RZ, 0x7610, R39 ;  /* 0x00007610ff277816 */ /* 0x000fc40000000027 */
[----:B------:R-:W-:Y:S01]  /*226d0*/  PRMT R41, RZ, 0x7610, R41 ;  /* 0x00007610ff297816 */ /* 0x000fe20000000029 */
[----:B0-----:R-:W-:Y:S02]  /*226e0*/  @!P0 IMAD.MOV.U32 R30, RZ, RZ, R8 ;  /* 0x000000ffff1e8224 */ /* 0x001fe400078e0008 */
[----:B------:R-:W-:Y:S01]  /*226f0*/  @!P0 IMAD.MOV.U32 R31, RZ, RZ, R9 ;  /* 0x000000ffff1f8224 */ /* 0x000fe200078e0009 */
[----:B------:R-:W4:Y:S04]  /*22700*/  LDL R8, [R1+0x1454] ;  /* 0x0014540001087983 */ /* 0x000f280000100800 */
[----:B------:R-:W4:Y:S04]  /*22710*/  LDL R9, [R1+0x141c] ;  /* 0x00141c0001097983 */ /* 0x000f280000100800 */
[----:B------:R0:W4:Y:S02]  /*22720*/  @!P0 LDG.E.U8 R37, desc[UR6][R30.64] ;  /* 0x000000061e258981 */ /* 0x000124000c1e1100 */
[----:B0-----:R-:W-:-:S02]  /*22730*/  @!P1 IMAD.MOV.U32 R30, RZ, RZ, R6 ;  /* 0x000000ffff1e9224 */ /* 0x001fc400078e0006 */
[----:B------:R-:W-:Y:S01]  /*22740*/  @!P1 IMAD.MOV.U32 R31, RZ, RZ, R7 ;  /* 0x000000ffff1f9224 */ /* 0x000fe200078e0007 */
[----:B------:R-:W4:Y:S04]  /*22750*/  LDL R6, [R1+0x1468] ;  /* 0x0014680001067983 */ /* 0x000f280000100800 */
[----:B------:R-:W4:Y:S04]  /*22760*/  LDL R7, [R1+0x1430] ;  /* 0x0014300001077983 */ /* 0x000f280000100800 */
[----:B------:R2:W4:Y:S02]  /*22770*/  @!P1 LDG.E.U8 R39, desc[UR6][R30.64] ;  /* 0x000000061e279981 */ /* 0x000524000c1e1100 */
[----:B--2---:R-:W-:-:S02]  /*22780*/  @!P0 IMAD.MOV.U32 R31, RZ, RZ, R5 ;  /* 0x000000ffff1f8224 */ /* 0x004fc400078e0005 */
[----:B---3--:R-:W-:Y:S01]  /*22790*/  @!P0 IMAD.MOV.U32 R30, RZ, RZ, R4 ;  /* 0x000000ffff1e8224 */ /* 0x008fe200078e0004 */
[----:B------:R-:W2:Y:S04]  /*227a0*/  LDL R5, [R1+0x144c] ;  /* 0x00144c0001057983 */ /* 0x000ea80000100800 */
[----:B------:R-:W3:Y:S04]  /*227b0*/  LDL R4, [R1+0x1478] ;  /* 0x0014780001047983 */ /* 0x000ee80000100800 */
[----:B------:R4:W3:Y:S02]  /*227c0*/  @!P0 LDG.E.U8 R41, desc[UR6][R30.64] ;  /* 0x000000061e298981 */ /* 0x0008e4000c1e1100 */
[----:B----4-:R-:W-:-:S02]  /*227d0*/  @!P1 IMAD.MOV.U32 R31, RZ, RZ, R3 ;  /* 0x000000ffff1f9224 */ /* 0x010fc400078e0003 */
[----:B------:R-:W4:Y:S01]  /*227e0*/  LDL R3, [R1+0x1460] ;  /* 0x0014600001037983 */ /* 0x000f220000100800 */
[----:B------:R-:W-:-:S03]  /*227f0*/  @!P1 IMAD.MOV.U32 R30, RZ, RZ, R2 ;  /* 0x000000ffff1e9224 */ /* 0x000fc600078e0002 */
[----:B------:R-:W4:Y:S01]  /*22800*/  LDL R2, [R1+0x148c] ;  /* 0x00148c0001027983 */ /* 0x000f220000100800 */
[----:B------:R-:W-:Y:S02]  /*22810*/  PRMT R43, RZ, 0x7610, R43 ;  /* 0x00007610ff2b7816 */ /* 0x000fe4000000002b */
        /* <DEDUP_REMOVED lines=25> */
[----:B------:R2:W4:Y:S02]  /*229b0*/  @!P1 LDG.E.U8 R55, desc[UR6][R30.64] ;  /* 0x000000061e379981 */ /* 0x000524000c1e1100 */
[----:B--2---:R-:W-:Y:S02]  /*229c0*/  @!P0 IMAD.MOV.U32 R31, RZ, RZ, R5 ;  /* 0x000000ffff1f8224 */ /* 0x004fe400078e0005 */
[----:B---3--:R-:W-:Y:S02]  /*229d0*/  @!P0 IMAD.MOV.U32 R30, RZ, RZ, R4 ;  /* 0x000000ffff1e8224 */ /* 0x008fe400078e0004 */
[----:B------:R-:W-:Y:S04]  /*229e0*/  LDS.U8 R4, [R0+UR4+0x8] ;  /* 0x0000080400047984 */ /* 0x000fe80008000000 */
[----:B------:R4:W2:Y:S02]  /*229f0*/  @!P0 LDG.E.U8 R56, desc[UR6][R30.64] ;  /* 0x000000061e388981 */ /* 0x0008a4000c1e1100 */
[----:B----4-:R-:W-:-:S02]  /*22a00*/  @!P1 IMAD.MOV.U32 R31, RZ, RZ, R3 ;  /* 0x000000ffff1f9224 */ /* 0x010fc400078e0003 */
[----:B------:R-:W0:Y:S01]  /*22a10*/  LDS.U8 R3, [R0+UR4+0x88] ;  /* 0x0000880400037984 */ /* 0x000e220008000000 */
[----:B------:R-:W-:-:S03]  /*22a20*/  @!P1 IMAD.MOV.U32 R30, RZ, RZ, R2 ;  /* 0x000000ffff1e9224 */ /* 0x000fc600078e0002 */
[----:B------:R-:W1:Y:S04]  /*22a30*/  LDS.U8 R2, [R0+UR4+0xc8] ;  /* 0x0000c80400027984 */ /* 0x000e680008000000 */
[----:B0-----:R-:W-:Y:S04]  /*22a40*/  STL [R1+0x7e4], R3 ;  /* 0x0007e40301007387 */ /* 0x001fe80000100800 */
[----:B------:R-:W0:Y:S04]  /*22a50*/  LDS.U8 R3, [R0+UR4+0x48] ;  /* 0x0000480400037984 */ /* 0x000e280008000000 */
[----:B-1----:R-:W-:Y:S04]  /*22a60*/  STL [R1+0x7e0], R2 ;  /* 0x0007e00201007387 */ /* 0x002fe80000100800 */
[----:B------:R-:W1:Y:S04]  /*22a70*/  LDS.U8 R2, [R0+UR4+0x80] ;  /* 0x0000800400027984 */ /* 0x000e680008000000 */
[----:B------:R-:W-:Y:S04]  /*22a80*/  STL [R1+0x1ec], R4 ;  /* 0x0001ec0401007387 */ /* 0x000fe80000100800 */
[----:B------:R-:W3:Y:S04]  /*22a90*/  LDS.U8 R4, [R0+UR4+0xc0] ;  /* 0x0000c00400047984 */ /* 0x000ee80008000000 */
[----:B0-----:R-:W-:Y:S04]  /*22aa0*/  STL [R1+0x1e8], R3 ;  /* 0x0001e80301007387 */ /* 0x001fe80000100800 */
[----:B------:R-:W0:Y:S04]  /*22ab0*/  LDS.U8 R3, [R0+UR4+0x400] ;  /* 0x0004000400037984 */ /* 0x000e280008000000 */
[----:B-1----:R-:W-:Y:S04]  /*22ac0*/  STL [R1+0x7ec], R2 ;  /* 0x0007ec0201007387 */ /* 0x002fe80000100800 */
[----:B------:R-:W1:Y:S04]  /*22ad0*/  LDS.U8 R2, [R0+UR4+0x440] ;  /* 0x0004400400027984 */ /* 0x000e680008000000 */
[----:B---3--:R-:W-:Y:S04]  /*22ae0*/  STL [R1+0x7e8], R4 ;  /* 0x0007e80401007387 */ /* 0x008fe80000100800 */
        /* <DEDUP_REMOVED lines=39> */
[----:B-1----:R1:W-:Y:S04]  /*22d60*/  STL [R1+0x14ec], R2 ;  /* 0x0014ec0201007387 */ /* 0x0023e80000100800 */
[----:B---3--:R-:W-:Y:S04]  /*22d70*/  STL [R1+0x880], R4 ;  /* 0x0008800401007387 */ /* 0x008fe80000100800 */
[----:B------:R-:W3:Y:S01]  /*22d80*/  LDS.U8 R4, [R0+UR4+0xc80] ;  /* 0x000c800400047984 */ /* 0x000ee20008000000 */
[----:B------:R-:W-:-:S02]  /*22d90*/  PRMT R57, RZ, 0x7610, R57 ;  /* 0x00007610ff397816 */ /* 0x000fc40000000039 */
[----:B-1----:R-:W-:-:S04]  /*22da0*/  LOP3.LUT R2, R0, 0x10, RZ, 0x3c, !PT ;  /* 0x0000001000027812 */ /* 0x002fc800078e3cff */
[----:B------:R1:W4:Y:S04]  /*22db0*/  @!P1 LDG.E.U8 R57, desc[UR6][R30.64] ;  /* 0x000000061e399981 */ /* 0x000328000c1e1100 */
[----:B-1----:R-:W-:Y:S04]  /*22dc0*/  LDS.U8 R31, [R0+UR4] ;  /* 0x00000004001f7984 */ /* 0x002fe80008000000 */
[----:B------:R-:W-:Y:S04]  /*22dd0*/  LDS.U8 R30, [R0+UR4+0x40] ;  /* 0x00004004001e7984 */ /* 0x000fe80008000000 */
[----:B0-----:R-:W-:Y:S04]  /*22de0*/  STL [R1+0x87c], R3 ;  /* 0x00087c0301007387 */ /* 0x001fe80000100800 */
[----:B------:R-:W0:Y:S04]  /*22df0*/  LDS.U8 R3, [R0+UR4+0xcc0] ;  /* 0x000cc00400037984 */ /* 0x000e280008000000 */
[----:B------:R-:W-:Y:S04]  /*22e00*/  STL [R1+0x1578], R0 ;  /* 0x0015780001007387 */ /* 0x000fe80000100800 */
[----:B------:R-:W1:Y:S04]  /*22e10*/  LDS.U8 R0, [R2+UR4] ;  /* 0x0000000402007984 */ /* 0x000e680008000000 */
        /* <DEDUP_REMOVED lines=49> */
[----:B------:R-:W-:Y:S04]  /*23130*/  LDS.U8 R4, [R2+UR4+0xcc8] ;  /* 0x000cc80402047984 */ /* 0x000fe80008000000 */
[----:B0-----:R-:W-:Y:S04]  /*23140*/  STL [R1+0x1504], R3 ;  /* 0x0015040301007387 */ /* 0x001fe80000100800 */
[----:B------:R-:W0:Y:S04]  /*23150*/  LDS.U8 R3, [R2+UR4+0xc40] ;  /* 0x000c400402037984 */ /* 0x000e280008000000 */
[----:B-1----:R-:W-:Y:S04]  /*23160*/  STL [R1+0x898], R0 ;  /* 0x0008980001007387 */ /* 0x002fe80000100800 */
[----:B------:R-:W1:Y:S01]  /*23170*/  LDS.U8 R0, [R2+UR4+0xc88] ;  /* 0x000c880402007984 */ /* 0x000e620008000000 */
[----:B------:R-:W3:Y:S03]  /*23180*/  S2R R60, SR_TID.X ;  /* 0x00000000003c7919 */ /* 0x000ee60000002100 */
[----:B0-----:R-:W-:Y:S04]  /*23190*/  STL [R1+0x894], R3 ;  /* 0x0008940301007387 */ /* 0x001fe80000100800 */
[----:B------:R-:W0:Y:S04]  /*231a0*/  LDS.U8 R3, [R2+UR4+0xc08] ;  /* 0x000c080402037984 */ /* 0x000e280008000000 */
[----:B-1----:R1:W-:Y:S04]  /*231b0*/  STL [R1+0x1510], R0 ;  /* 0x0015100001007387 */ /* 0x0023e80000100800 */
[----:B------:R-:W-:Y:S04]  /*231c0*/  STL [R1+0x150c], R4 ;  /* 0x00150c0401007387 */ /* 0x000fe80000100800 */
[----:B------:R-:W2:Y:S01]  /*231d0*/  LDS.U8 R4, [R2+UR4+0xc48] ;  /* 0x000c480402047984 */ /* 0x000ea20008000000 */
[----:B---3--:R-:W-:-:S02]  /*231e0*/  SHF.R.U32.HI R61, RZ, 0x2, R60 ;  /* 0x00000002ff3d7819 */ /* 0x008fc4000001163c */
[----:B------:R-:W-:Y:S02]  /*231f0*/  LOP3.LUT R60, R60, 0x3, RZ, 0xc0, !PT ;  /* 0x000000033c3c7812 */ /* 0x000fe400078ec0ff */
[----:B------:R-:W-:-:S03]  /*23200*/  SGXT.U32 R61, R61, 0x3 ;  /* 0x000000033d3d781a */ /* 0x000fc60000000000 */
[----:B-1----:R-:W-:Y:S01]  /*23210*/  IMAD R0, R60, 0x110, RZ ;  /* 0x000001103c007824 */ /* 0x002fe200078e02ff */
[----:B0-----:R-:W-:Y:S04]  /*23220*/  STL [R1+0x8a0], R3 ;  /* 0x0008a00301007387 */ /* 0x001fe80000100800 */
[----:B------:R-:W0:Y:S01]  /*23230*/  LDS.U8 R3, [R2+UR4+0xc80] ;  /* 0x000c800402037984 */ /* 0x000e220008000000 */
[----:B------:R-:W-:-:S03]  /*23240*/  LOP3.LUT R0, R0, R61, RZ, 0xfc, !PT ;  /* 0x0000003d00007212 */ /* 0x000fc600078efcff */
[----:B------:R-:W1:Y:S01]  /*23250*/  LDS.U8 R2, [R2+UR4+0xcc0] ;  /* 0x000cc00402027984 */ /* 0x000e620008000000 */
[----:B------:R-:W-:-:S03]  /*23260*/  LOP3.LUT R0, R0, 0x20, RZ, 0x3c, !PT ;  /* 0x0000002000007812 */ /* 0x000fc600078e3cff */
[----:B--2---:R-:W-:Y:S04]  /*23270*/  STL [R1+0x89c], R4 ;  /* 0x00089c0401007387 */ /* 0x004fe80000100800 */
[----:B------:R-:W2:Y:S04]  /*23280*/  LDS.U8 R4, [R0+UR4] ;  /* 0x0000000400047984 */ /* 0x000ea80008000000 */
[----:B------:R-:W-:Y:S04]  /*23290*/  LDS.U8 R5, [R0+UR4+0xc80] ;  /* 0x000c800400057984 */ /* 0x000fe80008000000 */
[----:B0-----:R-:W-:Y:S04]  /*232a0*/  STL [R1+0x1518], R3 ;  /* 0x0015180301007387 */ /* 0x001fe80000100800 */
[----:B------:R-:W0:Y:S04]  /*232b0*/  LDS.U8 R3, [R0+UR4+0x40] ;  /* 0x0000400400037984 */ /* 0x000e280008000000 */
[----:B-1----:R-:W-:Y:S04]  /*232c0*/  STL [R1+0x1514], R2 ;  /* 0x0015140201007387 */ /* 0x002fe80000100800 */
[----:B------:R-:W1:Y:S04]  /*232d0*/  LDS.U8 R2, [R0+UR4+0x88] ;  /* 0x0000880400027984 */ /* 0x000e680008000000 */
[----:B--2---:R-:W-:Y:S04]  /*232e0*/  STL [R1+0x7a4], R4 ;  /* 0x0007a40401007387 */ /* 0x004fe80000100800 */
[----:B------:R-:W2:Y:S04]  /*232f0*/  LDS.U8 R4, [R0+UR4+0xc8] ;  /* 0x0000c80400047984 */ /* 0x000ea80008000000 */
        /* <DEDUP_REMOVED lines=50> */
[----:B-1----:R1:W-:Y:S04]  /*23620*/  STL [R1+0x1530], R2 ;  /* 0x0015300201007387 */ /* 0x0023e80000100800 */
[----:B--2---:R-:W-:Y:S04]  /*23630*/  STL [R1+0x152c], R4 ;  /* 0x00152c0401007387 */ /* 0x004fe80000100800 */
[----:B------:R-:W-:Y:S01]  /*23640*/  LDS.U8 R4, [R0+UR4+0xcc0] ;  /* 0x000cc00400047984 */ /* 0x000fe20008000000 */
[----:B-1----:R-:W-:-:S03]  /*23650*/  IMAD R2, R60, 0x110, RZ ;  /* 0x000001103c027824 */ /* 0x002fc600078e02ff */
[----:B0-----:R-:W-:Y:S04]  /*23660*/  STL [R1+0x14b8], R3 ;  /* 0x0014b80301007387 */ /* 0x001fe80000100800 */
[----:B------:R-:W0:Y:S01]  /*23670*/  LDS.U8 R3, [R0+UR4+0xc48] ;  /* 0x000c480400037984 */ /* 0x000e220008000000 */
[----:B------:R-:W-:-:S04]  /*23680*/  LOP3.LUT R2, R2, R61, RZ, 0xfc, !PT ;  /* 0x0000003d02027212 */ /* 0x000fc800078efcff */
[----:B------:R-:W-:-:S05]  /*23690*/  LOP3.LUT R2, R2, 0x30, RZ, 0x3c, !PT ;  /* 0x0000003002027812 */ /* 0x000fca00078e3cff */
[----:B------:R-:W-:Y:S04]  /*236a0*/  LDS.U8 R0, [R2+UR4+0x40] ;  /* 0x0000400402007984 */ /* 0x000fe80008000000 */
[----:B0-----:R-:W-:Y:S04]  /*236b0*/  STL [R1+0x14b4], R3 ;  /* 0x0014b40301007387 */ /* 0x001fe80000100800 */
[----:B------:R-:W0:Y:S04]  /*236c0*/  LDS.U8 R3, [R2+UR4] ;  /* 0x0000000402037984 */ /* 0x000e280008000000 */
[----:B------:R-:W-:Y:S04]  /*236d0*/  STL [R1+0x1538], R5 ;  /* 0x0015380501007387 */ /* 0x000fe80000100800 */
[----:B------:R-:W-:Y:S04]  /*236e0*/  STL [R1+0x1534], R4 ;  /* 0x0015340401007387 */ /* 0x000fe80000100800 */
[----:B------:R-:W1:Y:S04]  /*236f0*/  LDS.U8 R4, [R2+UR4+0x88] ;  /* 0x0000880402047984 */ /* 0x000e680008000000 */
[----:B0-----:R-:W-:Y:S04]  /*23700*/  STL [R1+0x7c4], R3 ;  /* 0x0007c40301007387 */ /* 0x001fe80000100800 */
[----:B------:R-:W0:Y:S04]  /*23710*/  LDS.U8 R3, [R2+UR4+0xc8] ;  /* 0x0000c80402037984 */ /* 0x000e280008000000 */
[----:B------:R-:W-:Y:S04]  /*23720*/  STL [R1+0x7c0], R0 ;  /* 0x0007c00001007387 */ /* 0x000fe80000100800 */
[----:B------:R-:W2:Y:S04]  /*23730*/  LDS.U8 R0, [R2+UR4+0x8] ;  /* 0x0000080402007984 */ /* 0x000ea80008000000 */
[----:B-1----:R-:W-:Y:S04]  /*23740*/  STL [R1+0x844], R4 ;  /* 0x0008440401007387 */ /* 0x002fe80000100800 */
[----:B------:R-:W1:Y:S04]  /*23750*/  LDS.U8 R4, [R2+UR4+0x48] ;  /* 0x0000480402047984 */ /* 0x000e680008000000 */
[----:B0-----:R-:W-:Y:S04]  /*23760*/  STL [R1+0x840], R3 ;  /* 0x0008400301007387 */ /* 0x001fe80000100800 */
[----:B------:R-:W0:Y:S04]  /*23770*/  LDS.U8 R3, [R2+UR4+0x80] ;  /* 0x0000800402037984 */ /* 0x000e280008000000 */
[----:B--2---:R-:W-:Y:S04]  /*23780*/  STL [R1+0x7cc], R0 ;  /* 0x0007cc0001007387 */ /* 0x004fe80000100800 */
        /* <DEDUP_REMOVED lines=8> */
[----:B------:R-:W3:Y:S04]  /*23810*/  LDL.LU R50, [R1+0x724] ;  /* 0x0007240001327983 */ /* 0x000ee80000300800 */
[----:B------:R-:W1:Y:S04]  /*23820*/  LDS.U8 R4, [R2+UR4+0x4c8] ;  /* 0x0004c80402047984 */ /* 0x000e680008000000 */
[----:B0-----:R-:W-:Y:S04]  /*23830*/  STL [R1+0x7d0], R3 ;  /* 0x0007d00301007387 */ /* 0x001fe80000100800 */
[----:B------:R-:W3:Y:S04]  /*23840*/  LDL.LU R52, [R1+0x720] ;  /* 0x0007200001347983 */ /* 0x000ee80000300800 */
[----:B--2---:R-:W-:Y:S04]  /*23850*/  STL [R1+0x854], R0 ;  /* 0x0008540001007387 */ /* 0x004fe80000100800 */
[----:B------:R-:W0:Y:S04]  /*23860*/  LDS.U8 R0, [R2+UR4+0x448] ;  /* 0x0004480402007984 */ /* 0x000e280008000000 */
[----:B------:R-:W2:Y:S04]  /*23870*/  LDS.U8 R3, [R2+UR4+0x408] ;  /* 0x0004080402037984 */ /* 0x000ea80008000000 */
[----:B------:R-:W3:Y:S04]  /*23880*/  LDL.LU R54, [R1+0x71c] ;  /* 0x00071c0001367983 */ /* 0x000ee80000300800 */
[----:B------:R-:W3:Y:S04]  /*23890*/  LDL.LU R58, [R1+0x718] ;  /* 0x00071800013a7983 */ /* 0x000ee80000300800 */
[----:B------:R-:W3:Y:S04]  /*238a0*/  LDL.LU R59, [R1+0x704] ;  /* 0x00070400013b7983 */ /* 0x000ee80000300800 */
[----:B------:R-:W3:Y:S04]  /*238b0*/  LDL.LU R60, [R1+0x700] ;  /* 0x00070000013c7983 */ /* 0x000ee80000300800 */
[----:B------:R-:W3:Y:S04]  /*238c0*/  LDL.LU R61, [R1+0x6fc] ;  /* 0x0006fc00013d7983 */ /* 0x000ee80000300800 */
[----:B-1----:R-:W-:Y:S04]  /*238d0*/  STL [R1+0x850], R4 ;  /* 0x0008500401007387 */ /* 0x002fe80000100800 */
[----:B------:R-:W-:Y:S04]  /*238e0*/  LDS.U8 R4, [R2+UR4+0x4c0] ;  /* 0x0004c00402047984 */ /* 0x000fe80008000000 */
[----:B0-----:R-:W-:Y:S04]  /*238f0*/  STL [R1+0x1ad0], R0 ;  /* 0x001ad00001007387 */ /* 0x001fe80000100800 */
[----:B--2---:R-:W-:Y:S04]  /*23900*/  STL [R1+0x7dc], R3 ;  /* 0x0007dc0301007387 */ /* 0x004fe80000100800 */
[----:B------:R-:W0:Y:S04]  /*23910*/  LDS.U8 R3, [R2+UR4+0x480] ;  /* 0x0004800402037984 */ /* 0x000e280008000000 */
        /* <DEDUP_REMOVED lines=22> */
[----:B------:R-:W-:Y:S04]  /*23a80*/  LDS.U8 R4, [R2+UR4+0xc48] ;  /* 0x000c480402047984 */ /* 0x000fe80008000000 */
[----:B-1----:R-:W-:Y:S04]  /*23a90*/  STL [R1+0x14cc], R0 ;  /* 0x0014cc0001007387 */ /* 0x002fe80000100800 */
[----:B------:R-:W1:Y:S04]  /*23aa0*/  LDS.U8 R0, [R2+UR4+0xcc8] ;  /* 0x000cc80402007984 */ /* 0x000e680008000000 */
[----:B0-----:R-:W-:Y:S04]  /*23ab0*/  STL [R1+0x1550], R3 ;  /* 0x0015500301007387 */ /* 0x001fe80000100800 */
[----:B------:R-:W0:Y:S04]  /*23ac0*/  LDS.U8 R3, [R2+UR4+0xc08] ;  /* 0x000c080402037984 */ /* 0x000e280008000000 */
[----:B-1----:R1:W-:Y:S01]  /*23ad0*/  STL [R1+0x154c], R0 ;  /* 0x00154c0001007387 */ /* 0x0023e20000100800 */
[----:B------:R-:W1:Y:S03]  /*23ae0*/  S2R R48, SR_TID.X ;  /* 0x0000000000307919 */ /* 0x000e660000002100 */
[----:B0-----:R-:W-:Y:S04]  /*23af0*/  STL [R1+0x14d8], R3 ;  /* 0x0014d80301007387 */ /* 0x001fe80000100800 */
[----:B------:R-:W0:Y:S04]  /*23b00*/  LDS.U8 R3, [R2+UR4+0xc80] ;  /* 0x000c800402037984 */ /* 0x000e280008000000 */
[----:B------:R-:W2:Y:S04]  /*23b10*/  LDS.U8 R2, [R2+UR4+0xcc0] ;  /* 0x000cc00402027984 */ /* 0x000ea80008000000 */
[----:B------:R0:W-:Y:S01]  /*23b20*/  STL [R1+0x14d4], R4 ;  /* 0x0014d40401007387 */ /* 0x0001e20000100800 */
[----:B-1----:R-:W-:Y:S01]  /*23b30*/  LOP3.LUT R0, R48, 0x1f, RZ, 0xc0, !PT ;  /* 0x0000001f30007812 */ /* 0x002fe200078ec0ff */
[----:B------:R-:W-:Y:S06]  /*23b40*/  BAR.SYNC.DEFER_BLOCKING 0x0 ;  /* 0x0000000000007b1d */ /* 0x000fec0000010000 */
[----:B0-----:R0:W-:Y:S04]  /*23b50*/  STL [R1+0x1558], R3 ;  /* 0x0015580301007387 */ /* 0x0011e80000100800 */
[----:B--2---:R1:W-:Y:S04]  /*23b60*/  STL [R1+0x1554], R2 ;  /* 0x0015540201007387 */ /* 0x0043e80000100800 */
[----:B------:R-:W2:Y:S04]  /*23b70*/  LDL.LU R16, [R1+0x6f8] ;  /* 0x0006f80001107983 */ /* 0x000ea80000300800 */
        /* <DEDUP_REMOVED lines=12> */
[----:B0-----:R-:W4:Y:S04]  /*23c40*/  LDL.LU R3, [R1+0x684] ;  /* 0x0006840001037983 */ /* 0x001f280000300800 */
        /* <DEDUP_REMOVED lines=9> */
[----:B---3--:R0:W-:Y:S04]  /*23ce0*/  STS.U8 [R0+UR4], R50 ;  /* 0x0000003200007988 */ /* 0x0081e80008000004 */
[----:B------:R-:W3:Y:S04]  /*23cf0*/  LDL.LU R48, [R1+0x63c] ;  /* 0x00063c0001307983 */ /* 0x000ee80000300800 */
[----:B------:R1:W-:Y:S04]  /*23d00*/  STS.U8 [R0+UR4+0x20], R52 ;  /* 0x0000203400007988 */ /* 0x0003e80008000004 */
[----:B------:R1:W-:Y:S04]  /*23d10*/  STS.U8 [R0+UR4+0x40], R54 ;  /* 0x0000403600007988 */ /* 0x0003e80008000004 */
[----:B0-----:R-:W3:Y:S04]  /*23d20*/  LDL.LU R50, [R1+0x638] ;  /* 0x0006380001327983 */ /* 0x001ee80000300800 */
[----:B-1----:R-:W3:Y:S04]  /*23d30*/  LDL.LU R52, [R1+0x624] ;  /* 0x0006240001347983 */ /* 0x002ee80000300800 */
[----:B------:R-:W3:Y:S04]  /*23d40*/  LDL.LU R54, [R1+0x620] ;  /* 0x0006200001367983 */ /* 0x000ee80000300800 */
[----:B------:R0:W-:Y:S04]  /*23d50*/  STS.U8 [R0+UR4+0x60], R58 ;  /* 0x0000603a00007988 */ /* 0x0001e80008000004 */
[----:B------:R1:W-:Y:S04]  /*23d60*/  STS.U8 [R0+UR4+0x120], R59 ;  /* 0x0001203b00007988 */ /* 0x0003e80008000004 */
[----:B------:R1:W-:Y:S04]  /*23d70*/  STS.U8 [R0+UR4+0x100], R60 ;  /* 0x0001003c00007988 */ /* 0x0003e80008000004 */
[----:B------:R1:W-:Y:S04]  /*23d80*/  STS.U8 [R0+UR4+0x160], R61 ;  /* 0x0001603d00007988 */ /* 0x0003e80008000004 */
[----:B0-----:R-:W3:Y:S04]  /*23d90*/  LDL.LU R58, [R1+0x61c] ;  /* 0x00061c00013a7983 */ /* 0x001ee80000300800 */
[----:B-1----:R-:W3:Y:S04]  /*23da0*/  LDL.LU R59, [R1+0x618] ;  /* 0x00061800013b7983 */ /* 0x002ee80000300800 */
[----:B------:R-:W3:Y:S04]  /*23db0*/  LDL.LU R60, [R1+0x604] ;  /* 0x00060400013c7983 */ /* 0x000ee80000300800 */
[----:B------:R-:W3:Y:S04]  /*23dc0*/  LDL.LU R61, [R1+0x600] ;  /* 0x00060000013d7983 */ /* 0x000ee80000300800 */
[----:B--2---:R0:W-:Y:S04]  /*23dd0*/  STS.U8 [R0+UR4+0x140], R16 ;  /* 0x0001401000007988 */ /* 0x0041e80008000004 */
[----:B----4-:R1:W-:Y:S04]  /*23de0*/  STS.U8 [R0+UR4+0x200], R15 ;  /* 0x0002000f00007988 */ /* 0x0103e80008000004 */
[----:B------:R2:W-:Y:S04]  /*23df0*/  STS.U8 [R0+UR4+0x220], R14 ;  /* 0x0002200e00007988 */ /* 0x0005e80008000004 */
[----:B------:R4:W-:Y:S04]  /*23e00*/  STS.U8 [R0+UR4+0x240], R13 ;  /* 0x0002400d00007988 */ /* 0x0009e80008000004 */
[----:B------:R1:W-:Y:S04]  /*23e10*/  STS.U8 [R0+UR4+0x260], R12 ;  /* 0x0002600c00007988 */ /* 0x0003e80008000004 */
[----:B------:R2:W-:Y:S04]  /*23e20*/  STS.U8 [R0+UR4+0x320], R11 ;  /* 0x0003200b00007988 */ /* 0x0005e80008000004 */
[----:B0-----:R-:W3:Y:S04]  /*23e30*/  LDL.LU R16, [R1+0x5fc] ;  /* 0x0005fc0001107983 */ /* 0x001ee80000300800 */
[----:B-1----:R-:W3:Y:S04]  /*23e40*/  LDL.LU R15, [R1+0x5f8] ;  /* 0x0005f800010f7983 */ /* 0x002ee80000300800 */
[----:B--2---:R-:W2:Y:S04]  /*23e50*/  LDL.LU R14, [R1+0x5e4] ;  /* 0x0005e400010e7983 */ /* 0x004ea80000300800 */
[----:B----4-:R-:W4:Y:S04]  /*23e60*/  LDL.LU R13, [R1+0x5e0] ;  /* 0x0005e000010d7983 */ /* 0x010f280000300800 */
[----:B------:R-:W4:Y:S04]  /*23e70*/  LDL.LU R12, [R1+0x5dc] ;  /* 0x0005dc00010c7983 */ /* 0x000f280000300800 */
[----:B------:R0:W-:Y:S04]  /*23e80*/  STS.U8 [R0+UR4+0x300], R10 ;  /* 0x0003000a00007988 */ /* 0x0001e80008000004 */
[----:B------:R-:W4:Y:S04]  /*23e90*/  LDL.LU R11, [R1+0x5d8] ;  /* 0x0005d800010b7983 */ /* 0x000f280000300800 */
[----:B------:R1:W-:Y:S04]  /*23ea0*/  STS.U8 [R0+UR4+0x360], R9 ;  /* 0x0003600900007988 */ /* 0x0003e80008000004 */
[----:B------:R0:W-:Y:S04]  /*23eb0*/  STS.U8 [R0+UR4+0x340], R8 ;  /* 0x0003400800007988 */ /* 0x0001e80008000004 */
[----:B------:R0:W-:Y:S04]  /*23ec0*/  STS.U8 [R0+UR4+0x400], R7 ;  /* 0x0004000700007988 */ /* 0x0001e80008000004 */
[----:B------:R1:W-:Y:S04]  /*23ed0*/  STS.U8 [R0+UR4+0x420], R6 ;  /* 0x0004200600007988 */ /* 0x0003e80008000004 */
[----:B------:R1:W-:Y:S04]  /*23ee0*/  STS.U8 [R0+UR4+0x440], R5 ;  /* 0x0004400500007988 */ /* 0x0003e80008000004 */
[----:B0-----:R-:W4:Y:S04]  /*23ef0*/  LDL.LU R10, [R1+0x5c4] ;  /* 0x0005c400010a7983 */ /* 0x001f280000300800 */
[----:B-1----:R-:W4:Y:S04]  /*23f00*/  LDL.LU R9, [R1+0x5c0] ;  /* 0x0005c00001097983 */ /* 0x002f280000300800 */
[----:B------:R-:W4:Y:S04]  /*23f10*/  LDL.LU R8, [R1+0x5bc] ;  /* 0x0005bc0001087983 */ /* 0x000f280000300800 */
[----:B------:R-:W4:Y:S04]  /*23f20*/  LDL.LU R7, [R1+0x5b8] ;  /* 0x0005b80001077983 */ /* 0x000f280000300800 */
        /* <DEDUP_REMOVED lines=19> */
[----:B---3--:R3:W-:Y:S04]  /*24060*/  STS.U8 [R0+UR4+0x760], R48 ;  /* 0x0007603000007988 */ /* 0x0087e80008000004 */
[----:B0-----:R-:W4:Y:S04]  /*24070*/  LDL.LU R38, [R1+0x564] ;  /* 0x0005640001267983 */ /* 0x001f280000300800 */
[----:B-1----:R-:W4:Y:S04]  /*24080*/  LDL.LU R40, [R1+0x560] ;  /* 0x0005600001287983 */ /* 0x002f280000300800 */
[----:B------:R-:W4:Y:S04]  /*24090*/  LDL.LU R42, [R1+0x55c] ;  /* 0x00055c00012a7983 */ /* 0x000f280000300800 */
[----:B------:R-:W4:Y:S04]  /*240a0*/  LDL.LU R44, [R1+0x558] ;  /* 0x00055800012c7983 */ /* 0x000f280000300800 */
[----:B------:R-:W4:Y:S04]  /*240b0*/  LDL.LU R46, [R1+0x544] ;  /* 0x00054400012e7983 */ /* 0x000f280000300800 */
[----:B------:R0:W-:Y:S04]  /*240c0*/  STS.U8 [R0+UR4+0x740], R50 ;  /* 0x0007403200007988 */ /* 0x0001e80008000004 */
[----:B---3--:R-:W3:Y:S04]  /*240d0*/  LDL.LU R48, [R1+0x540] ;  /* 0x0005400001307983 */ /* 0x008ee80000300800 */
        /* <DEDUP_REMOVED lines=13> */
[----:B------:R0:W-:Y:S04]  /*241b0*/  STS.U8 [R0+UR4+0x960], R16 ;  /* 0x0009601000007988 */ /* 0x0001e80008000004 */
[----:B------:R1:W-:Y:S04]  /*241c0*/  STS.U8 [R0+UR4+0x940], R15 ;  /* 0x0009400f00007988 */ /* 0x0003e80008000004 */
[----:B--2---:R2:W-:Y:S04]  /*241d0*/  STS.U8 [R0+UR4+0xa00], R14 ;  /* 0x000a000e00007988 */ /* 0x0045e80008000004 */
[----:B----4-:R4:W-:Y:S04]  /*241e0*/  STS.U8 [R0+UR4+0xa20], R13 ;  /* 0x000a200d00007988 */ /* 0x0109e80008000004 */
        /* <DEDUP_REMOVED lines=57> */
[----:B------:R-:W3:Y:S04]  /*24580*/  LDL.LU R61, [R1] ;  /* 0x00000000013d7983 */ /* 0x000ee80000300800 */
        /* <DEDUP_REMOVED lines=10> */
[----:B------:R-:W2:Y:S04]  /*24630*/  LDL.LU R12, [R1+0x1c08] ;  /* 0x001c0800010c7983 */ /* 0x000ea80000300800 */
[----:B------:R-:W2:Y:S04]  /*24640*/  LDL.LU R11, [R1+0x1c04] ;  /* 0x001c0400010b7983 */ /* 0x000ea80000300800 */
[----:B------:R0:W-:Y:S04]  /*24650*/  STS.U8 [R0+UR4+0x1260], R10 ;  /* 0x0012600a00007988 */ /* 0x0001e80008000004 */
[----:B------:R1:W-:Y:S04]  /*24660*/  STS.U8 [R0+UR4+0x1320], R9 ;  /* 0x0013200900007988 */ /* 0x0003e80008000004 */
[----:B------:R0:W-:Y:S04]  /*24670*/  STS.U8 [R0+UR4+0x1300], R8 ;  /* 0x0013000800007988 */ /* 0x0001e80008000004 */
[----:B------:R0:W-:Y:S04]  /*24680*/  STS.U8 [R0+UR4+0x1360], R7 ;  /* 0x0013600700007988 */ /* 0x0001e80008000004 */
[----:B------:R1:W-:Y:S04]  /*24690*/  STS.U8 [R0+UR4+0x1340], R6 ;  /* 0x0013400600007988 */ /* 0x0003e80008000004 */
[----:B------:R1:W-:Y:S04]  /*246a0*/  STS.U8 [R0+UR4+0x1400], R5 ;  /* 0x0014000500007988 */ /* 0x0003e80008000004 */
[----:B0-----:R-:W2:Y:S04]  /*246b0*/  LDL.LU R10, [R1+0x1c00] ;  /* 0x001c0000010a7983 */ /* 0x001ea80000300800 */
[----:B-1----:R-:W2:Y:S04]  /*246c0*/  LDL.LU R9, [R1+0x1bfc] ;  /* 0x001bfc0001097983 */ /* 0x002ea80000300800 */
[----:B------:R-:W2:Y:S04]  /*246d0*/  LDL.LU R8, [R1+0x1bf8] ;  /* 0x001bf80001087983 */ /* 0x000ea80000300800 */
[----:B------:R-:W2:Y:S04]  /*246e0*/  LDL.LU R7, [R1+0x1bf4] ;  /* 0x001bf40001077983 */ /* 0x000ea80000300800 */
        /* <DEDUP_REMOVED lines=19> */
[----:B---3--:R3:W-:Y:S04]  /*24820*/  STS.U8 [R0+UR4+0x1720], R48 ;  /* 0x0017203000007988 */ /* 0x0087e80008000004 */
[----:B0-----:R-:W2:Y:S04]  /*24830*/  LDL.LU R38, [R1+0x1bd0] ;  /* 0x001bd00001267983 */ /* 0x001ea80000300800 */
[----:B-1----:R-:W2:Y:S04]  /*24840*/  LDL.LU R40, [R1+0x1bcc] ;  /* 0x001bcc0001287983 */ /* 0x002ea80000300800 */
[----:B------:R-:W2:Y:S04]  /*24850*/  LDL.LU R42, [R1+0x1bc8] ;  /* 0x001bc800012a7983 */ /* 0x000ea80000300800 */
[----:B------:R-:W2:Y:S04]  /*24860*/  LDL.LU R44, [R1+0x1bc4] ;  /* 0x001bc400012c7983 */ /* 0x000ea80000300800 */
[----:B------:R-:W2:Y:S04]  /*24870*/  LDL.LU R46, [R1+0x1bc0] ;  /* 0x001bc000012e7983 */ /* 0x000ea80000300800 */
[----:B---3--:R-:W3:Y:S04]  /*24880*/  LDL.LU R48, [R1+0x1bbc] ;  /* 0x001bbc0001307983 */ /* 0x008ee80000300800 */
[----:B------:R0:W-:Y:S04]  /*24890*/  STS.U8 [R0+UR4+0x1700], R50 ;  /* 0x0017003200007988 */ /* 0x0001e80008000004 */
[----:B------:R1:W-:Y:S04]  /*248a0*/  STS.U8 [R0+UR4+0x1760], R52 ;  /* 0x0017603400007988 */ /* 0x0003e80008000004 */
[----:B------:R1:W-:Y:S04]  /*248b0*/  STS.U8 [R0+UR4+0x1740], R54 ;  /* 0x0017403600007988 */ /* 0x0003e80008000004 */
[----:B0-----:R-:W2:Y:S04]  /*248c0*/  LDL.LU R50, [R1+0x1bb8] ;  /* 0x001bb80001327983 */ /* 0x001ea80000300800 */
[----:B-1----:R-:W2:Y:S04]  /*248d0*/  LDL.LU R52, [R1+0x1bb4] ;  /* 0x001bb40001347983 */ /* 0x002ea80000300800 */
[----:B------:R-:W2:Y:S04]  /*248e0*/  LDL.LU R54, [R1+0x1bb0] ;  /* 0x001bb00001367983 */ /* 0x000ea80000300800 */
        /* <DEDUP_REMOVED lines=8> */
[----:B--2---:R-:W-:Y:S04]  /*24970*/  STS.U8 [R0+UR4+0x1920], R54 ;  /* 0x0019203600007988 */ /* 0x004fe80008000004 */
[----:B------:R-:W-:Y:S04]  /*24980*/  STS.U8 [R0+UR4+0x1900], R52 ;  /* 0x0019003400007988 */ /* 0x000fe80008000004 */
[----:B------:R-:W-:Y:S04]  /*24990*/  STS.U8 [R0+UR4+0x1960], R50 ;  /* 0x0019603200007988 */ /* 0x000fe80008000004 */
[----:B---3--:R-:W-:Y:S04]  /*249a0*/  STS.U8 [R0+UR4+0x1940], R48 ;  /* 0x0019403000007988 */ /* 0x008fe80008000004 */
        /* <DEDUP_REMOVED lines=24> */
[----:B0-----:R-:W2:Y:S04]  /*24b30*/  LDL.LU R28, [R1+0x708] ;  /* 0x00070800011c7983 */ /* 0x001ea80000300800 */
[----:B------:R-:W3:Y:S04]  /*24b40*/  LDL.LU R27, [R1+0x6f4] ;  /* 0x0006f400011b7983 */ /* 0x000ee80000300800 */
        /* <DEDUP_REMOVED lines=22> */
[----:B------:R-:W4:Y:S04]  /*24cb0*/  LDL.LU R48, [R1+0x64c] ;  /* 0x00064c0001307983 */ /* 0x000f280000300800 */
[----:B------:R-:W4:Y:S04]  /*24cc0*/  LDL.LU R50, [R1+0x648] ;  /* 0x0006480001327983 */ /* 0x000f280000300800 */
[----:B------:R-:W4:Y:S04]  /*24cd0*/  LDL.LU R52, [R1+0x634] ;  /* 0x0006340001347983 */ /* 0x000f280000300800 */
[----:B------:R-:W4:Y:S04]  /*24ce0*/  LDL.LU R54, [R1+0x630] ;  /* 0x0006300001367983 */ /* 0x000f280000300800 */
[----:B------:R0:W-:Y:S04]  /*24cf0*/  STS.U8 [R32+UR4+0x80], R59 ;  /* 0x0000803b20007988 */ /* 0x0001e80008000004 */
[----:B------:R-:W4:Y:S04]  /*24d00*/  LDL.LU R0, [R1+0x62c] ;  /* 0x00062c0001007983 */ /* 0x000f280000300800 */
[----:B------:R1:W-:Y:S04]  /*24d10*/  STS.U8 [R32+UR4+0xa0], R60 ;  /* 0x0000a03c20007988 */ /* 0x0003e80008000004 */
[----:B------:R1:W-:Y:S04]  /*24d20*/  STS.U8 [R32+UR4+0xc0], R61 ;  /* 0x0000c03d20007988 */ /* 0x0003e80008000004 */
[----:B0-----:R-:W4:Y:S04]  /*24d30*/  LDL.LU R59, [R1+0x628] ;  /* 0x00062800013b7983 */ /* 0x001f280000300800 */
[----:B-1----:R-:W4:Y:S04]  /*24d40*/  LDL.LU R60, [R1+0x614] ;  /* 0x00061400013c7983 */ /* 0x002f280000300800 */
[----:B------:R-:W4:Y:S04]  /*24d50*/  LDL.LU R61, [R1+0x610] ;  /* 0x00061000013d7983 */ /* 0x000f280000300800 */
[----:B--2---:R0:W-:Y:S04]  /*24d60*/  STS.U8 [R32+UR4+0xe0], R28 ;  /* 0x0000e01c20007988 */ /* 0x0041e80008000004 */
[----:B---3--:R1:W-:Y:S04]  /*24d70*/  STS.U8 [R32+UR4+0x1a0], R27 ;  /* 0x0001a01b20007988 */ /* 0x0083e80008000004 */
[----:B----4-:R2:W-:Y:S04]  /*24d80*/  STS.U8 [R32+UR4+0x180], R26 ;  /* 0x0001801a20007988 */ /* 0x0105e80008000004 */
[----:B------:R3:W-:Y:S04]  /*24d90*/  STS.U8 [R32+UR4+0x1e0], R25 ;  /* 0x0001e01920007988 */ /* 0x0007e80008000004 */
[----:B------:R4:W-:Y:S04]  /*24da0*/  STS.U8 [R32+UR4+0x1c0], R24 ;  /* 0x0001c01820007988 */ /* 0x0009e80008000004 */
[----:B------:R2:W-:Y:S04]  /*24db0*/  STS.U8 [R32+UR4+0x280], R23 ;  /* 0x0002801720007988 */ /* 0x0005e80008000004 */
[----:B0-----:R-:W4:Y:S04]  /*24dc0*/  LDL.LU R28, [R1+0x60c] ;  /* 0x00060c00011c7983 */ /* 0x001f280000300800 */
[----:B-1----:R-:W4:Y:S04]  /*24dd0*/  LDL.LU R27, [R1+0x608] ;  /* 0x00060800011b7983 */ /* 0x002f280000300800 */
[----:B--2---:R-:W2:Y:S04]  /*24de0*/  LDL.LU R26, [R1+0x5f4] ;  /* 0x0005f400011a7983 */ /* 0x004ea80000300800 */
[----:B---3--:R-:W3:Y:S04]  /*24df0*/  LDL.LU R25, [R1+0x5f0] ;  /* 0x0005f00001197983 */ /* 0x008ee80000300800 */
[----:B----4-:R-:W4:Y:S04]  /*24e00*/  LDL.LU R24, [R1+0x5ec] ;  /* 0x0005ec0001187983 */ /* 0x010f280000300800 */
        /* <DEDUP_REMOVED lines=50> */
[----:B0-----:R-:W4:Y:S04]  /*25130*/  LDL.LU R61, [R1+0x514] ;  /* 0x00051400013d7983 */ /* 0x001f280000300800 */
[----:B------:R-:W-:Y:S04]  /*25140*/  STS.U8 [R32+UR4+0x8c0], R28 ;  /* 0x0008c01c20007988 */ /* 0x000fe80008000004 */
[----:B------:R-:W-:Y:S04]  /*25150*/  STS.U8 [R32+UR4+0x8e0], R27 ;  /* 0x0008e01b20007988 */ /* 0x000fe80008000004 */
[----:B--2---:R-:W-:Y:S04]  /*25160*/  STS.U8 [R32+UR4+0x9a0], R26 ;  /* 0x0009a01a20007988 */ /* 0x004fe80008000004 */
[----:B---3--:R-:W-:Y:S04]  /*25170*/  STS.U8 [R32+UR4+0x980], R25 ;  /* 0x0009801920007988 */ /* 0x008fe80008000004 */
        /* <DEDUP_REMOVED lines=27> */
[----:B------:R0:W-:Y:S04]  /*25330*/  STS.U8 [R32+UR4+0x1080], R61 ;  /* 0x0010803d20007988 */ /* 0x0001e80008000004 */
[----:B-1----:R-:W3:Y:S04]  /*25340*/  LDL.LU R60, [R1+0x50c] ;  /* 0x00050c00013c7983 */ /* 0x002ee80000300800 */
[----:B0-----:R-:W4:Y:S04]  /*25350*/  LDL.LU R61, [R1+0x508] ;  /* 0x00050800013d7983 */ /* 0x001f280000300800 */
        /* <DEDUP_REMOVED lines=28> */
[----:B--2---:R0:W-:Y:S04]  /*25520*/  STS.U8 [R32+UR4+0x10a0], R59 ;  /* 0x0010a03b20007988 */ /* 0x0041e80008000004 */
[----:B---3--:R1:W-:Y:S04]  /*25530*/  STS.U8 [R32+UR4+0x10c0], R60 ;  /* 0x0010c03c20007988 */ /* 0x0083e80008000004 */
[----:B0-----:R-:W2:Y:S04]  /*25540*/  LDL.LU R59, [R1+0x1ba8] ;  /* 0x001ba800013b7983 */ /* 0x001ea80000300800 */
[----:B-1----:R-:W3:Y:S04]  /*25550*/  LDL.LU R60, [R1+0x1ba4] ;  /* 0x001ba400013c7983 */ /* 0x002ee80000300800 */
[----:B----4-:R0:W-:Y:S04]  /*25560*/  STS.U8 [R32+UR4+0x10e0], R61 ;  /* 0x0010e03d20007988 */ /* 0x0101e80008000004 */
[----:B0-----:R-:W4:Y:S04]  /*25570*/  LDL.LU R61, [R1+0x1ba0] ;  /* 0x001ba000013d7983 */ /* 0x001f280000300800 */
        /* <DEDUP_REMOVED lines=22> */
[----:B-1----:R-:W2:Y:S04]  /*256e0*/  LDL.LU R34, [R1+0x72c] ;  /* 0x00072c0001227983 */ /* 0x002ea80000300800 */
[----:B------:R0:W-:Y:S04]  /*256f0*/  STS.U8 [R32+UR4+0x16a0], R36 ;  /* 0x0016a02420007988 */ /* 0x0001e80008000004 */
[----:B------:R1:W-:Y:S04]  /*25700*/  STS.U8 [R32+UR4+0x16c0], R38 ;  /* 0x0016c02620007988 */ /* 0x0003e80008000004 */
[----:B0-----:R-:W2:Y:S04]  /*25710*/  LDL.LU R36, [R1+0x1ec] ;  /* 0x0001ec0001247983 */ /* 0x001ea80000300800 */
[----:B-1----:R-:W2:Y:S04]  /*25720*/  LDL.LU R38, [R1+0x1e8] ;  /* 0x0001e80001267983 */ /* 0x002ea80000300800 */
        /* <DEDUP_REMOVED lines=8> */
[----:B------:R-:W2:Y:S01]  /*257b0*/  LDL.LU R54, [R1+0x4e4] ;  /* 0x0004e40001367983 */ /* 0x000ea20000300800 */
[----:B------:R-:W0:Y:S02]  /*257c0*/  S2R R0, SR_TID.X ;  /* 0x0000000000007919 */ /* 0x000e240000002100 */
[----:B0-----:R-:W-:-:S02]  /*257d0*/  IMAD.SHL.U32 R8, R0, 0x8, RZ ;  /* 0x0000000800087824 */ /* 0x001fc400078e00ff */
[C---:B------:R-:W-:Y:S02]  /*257e0*/  IMAD.SHL.U32 R7, R0.reuse, 0x2, RZ ;  /* 0x0000000200077824 */ /* 0x040fe400078e00ff */
[----:B------:R-:W-:-:S05]  /*257f0*/  IMAD.SHL.U32 R0, R0, 0x40, RZ ;  /* 0x0000004000007824 */ /* 0x000fca00078e00ff */
[----:B------:R-:W-:-:S04]  /*25800*/  LOP3.LUT R0, R0, 0x1c0, RZ, 0xc0, !PT ;  /* 0x000001c000007812 */ /* 0x000fc800078ec0ff */
[----:B------:R-:W-:-:S04]  /*25810*/  LOP3.LUT R0, R0, 0x30, R8, 0xf8, !PT ;  /* 0x0000003000007812 */ /* 0x000fc800078ef808 */
[----:B------:R-:W-:Y:S01]  /*25820*/  LOP3.LUT R0, R0, 0x30, R7, 0x78, !PT ;  /* 0x0000003000007812 */ /* 0x000fe200078e7807 */
[----:B----4-:R-:W-:Y:S04]  /*25830*/  STS.U8 [R32+UR4+0x1880], R61 ;  /* 0x0018803d20007988 */ /* 0x010fe80008000004 */
[----:B---3--:R-:W-:Y:S04]  /*25840*/  STS.U8 [R32+UR4+0x18a0], R60 ;  /* 0x0018a03c20007988 */ /* 0x008fe80008000004 */
[----:B--2---:R-:W-:Y:S04]  /*25850*/  STS.U8 [R32+UR4+0x18c0], R59 ;  /* 0x0018c03b20007988 */ /* 0x004fe80008000004 */
        /* <DEDUP_REMOVED lines=28> */
[----:B------:R-:W-:Y:S01]  /*25a20*/  STS.U8 [R32+UR4+0x1fc0], R34 ;  /* 0x001fc02220007988 */ /* 0x000fe20008000004 */
[----:B------:R-:W-:Y:S06]  /*25a30*/  BAR.SYNC.DEFER_BLOCKING 0x0 ;  /* 0x0000000000007b1d */ /* 0x000fec0000010000 */
[----:B------:R-:W0:Y:S04]  /*25a40*/  LDSM.16.M88.4 R4, [R0+UR4] ;  /* 0x000000040004783b */ /* 0x000e280008000200 */
[----:B------:R-:W1:Y:S04]  /*25a50*/  LDSM.16.M88.4 R8, [R0+UR4+0x200] ;  /* 0x000200040008783b */ /* 0x000e680008000200 */
[----:B0-----:R-:W-:Y:S04]  /*25a60*/  STL.64 [R1+0x650], R4 ;  /* 0x0006500401007387 */ /* 0x001fe80000100a00 */
[----:B------:R0:W-:Y:S04]  /*25a70*/  STL.64 [R1+0x658], R6 ;  /* 0x0006580601007387 */ /* 0x0001e80000100a00 */
[----:B-1----:R-:W-:Y:S04]  /*25a80*/  STL.64 [R1+0x660], R8 ;  /* 0x0006600801007387 */ /* 0x002fe80000100a00 */
[----:B------:R-:W-:Y:S01]  /*25a90*/  STL.64 [R1+0x668], R10 ;  /* 0x0006680a01007387 */ /* 0x000fe20000100a00 */
[----:B0-----:R-:W-:-:S02]  /*25aa0*/  IMAD.MOV.U32 R7, RZ, RZ, R8 ;  /* 0x000000ffff077224 */ /* 0x001fc400078e0008 */
[----:B------:R-:W-:Y:S02]  /*25ab0*/  IMAD.MOV.U32 R6, RZ, RZ, R9 ;  /* 0x000000ffff067224 */ /* 0x000fe400078e0009 */
[----:B------:R-:W0:Y:S04]  /*25ac0*/  LDSM.16.M88.4 R8, [R0+UR4+0x400] ;  /* 0x000400040008783b */ /* 0x000e280008000200 */
[----:B0-----:R-:W-:Y:S01]  /*25ad0*/  STL.64 [R1+0x670], R8 ;  /* 0x0006700801007387 */ /* 0x001fe20000100a00 */
[----:B------:R-:W-:-:S03]  /*25ae0*/  IMAD.MOV.U32 R20, RZ, RZ, R8 ;  /* 0x000000ffff147224 */ /* 0x000fc600078e0008 */
[----:B------:R-:W-:Y:S01]  /*25af0*/  STL.64 [R1+0x678], R10 ;  /* 0x0006780a01007387 */ /* 0x000fe20000100a00 */
[----:B------:R-:W-:-:S03]  /*25b00*/  IMAD.MOV.U32 R21, RZ, RZ, R9 ;  /* 0x000000ffff157224 */ /* 0x000fc600078e0009 */
[----:B------:R-:W0:Y:S04]  /*25b10*/  LDSM.16.M88.4 R8, [R0+UR4+0x600] ;  /* 0x000600040008783b */ /* 0x000e280008000200 */
[----:B0-----:R-:W-:Y:S01]  /*25b20*/  STL.64 [R1+0x680], R8 ;  /* 0x0006800801007387 */ /* 0x001fe20000100a00 */
[----:B------:R-:W-:-:S03]  /*25b30*/  IMAD.MOV.U32 R24, RZ, RZ, R8 ;  /* 0x000000ffff187224 */ /* 0x000fc600078e0008 */
[----:B------:R-:W-:Y:S01]  /*25b40*/  STL.64 [R1+0x688], R10 ;  /* 0x0006880a01007387 */ /* 0x000fe20000100a00 */
[----:B------:R-:W-:-:S03]  /*25b50*/  IMAD.MOV.U32 R25, RZ, RZ, R9 ;  /* 0x000000ffff197224 */ /* 0x000fc600078e0009 */
[----:B------:R-:W0:Y:S01]  /*25b60*/  LDSM.16.M88.4 R8, [R0+UR4+0x800] ;  /* 0x000800040008783b */ /* 0x000e220008000200 */
[----:B------:R-:W-:Y:S02]  /*25b70*/  IMAD.MOV.U32 R17, RZ, RZ, R4 ;  /* 0x000000ffff117224 */ /* 0x000fe400078e0004 */
[----:B------:R-:W-:Y:S02]  /*25b80*/  IMAD R4, R38, 0x100, R36 ;  /* 0x0000010026047824 */ /* 0x000fe400078e0224 */
[----:B------:R-:W1:Y:S04]  /*25b90*/  LDSM.16.M88.4 R36, [R0+UR4+0xa00] ;  /* 0x000a00040024783b */ /* 0x000e680008000200 */
[----:B0-----:R0:W-:Y:S04]  /*25ba0*/  STL.64 [R1+0x690], R8 ;  /* 0x0006900801007387 */ /* 0x0011e80000100a00 */
[----:B------:R2:W-:Y:S04]  /*25bb0*/  STL.64 [R1+0x698], R10 ;  /* 0x0006980a01007387 */ /* 0x0005e80000100a00 */
[----:B------:R-:W3:Y:S04]  /*25bc0*/  LDL.LU.64 R12, [R1+0x3d0] ;  /* 0x0003d000010c7983 */ /* 0x000ee80000300a00 */
[----:B------:R-:W3:Y:S01]  /*25bd0*/  LDL.LU.64 R14, [R1+0x3d8] ;  /* 0x0003d800010e7983 */ /* 0x000ee20000300a00 */
[----:B------:R-:W-:-:S02]  /*25be0*/  IMAD.MOV.U32 R26, RZ, RZ, R8 ;  /* 0x000000ffff1a7224 */ /* 0x000fc400078e0008 */
[----:B------:R-:W-:Y:S02]  /*25bf0*/  IMAD.MOV.U32 R27, RZ, RZ, R9 ;  /* 0x000000ffff1b7224 */ /* 0x000fe400078e0009 */
[----:B0-----:R-:W4:Y:S04]  /*25c00*/  LDL.LU.64 R8, [R1+0x3e0] ;  /* 0x0003e00001087983 */ /* 0x001f280000300a00 */
[----:B--2---:R-:W4:Y:S04]  /*25c10*/  LDL.LU.64 R10, [R1+0x3e8] ;  /* 0x0003e800010a7983 */ /* 0x004f280000300a00 */
[----:B-1----:R-:W-:Y:S01]  /*25c20*/  STL.64 [R1+0x6a0], R36 ;  /* 0x0006a02401007387 */ /* 0x002fe20000100a00 */
[----:B------:R-:W-:-:S03]  /*25c30*/  IMAD.MOV.U32 R32, RZ, RZ, R36 ;  /* 0x000000ffff207224 */ /* 0x000fc600078e0024 */
[----:B------:R-:W-:Y:S01]  /*25c40*/  STL.64 [R1+0x6a8], R38 ;  /* 0x0006a82601007387 */ /* 0x000fe20000100a00 */
[----:B------:R-:W-:-:S03]  /*25c50*/  IMAD.MOV.U32 R33, RZ, RZ, R37 ;  /* 0x000000ffff217224 */ /* 0x000fc600078e0025 */
[----:B------:R-:W0:Y:S04]  /*25c60*/  LDSM.16.M88.4 R36, [R0+UR4+0xc00] ;  /* 0x000c00040024783b */ /* 0x000e280008000200 */
[----:B0-----:R-:W-:Y:S04]  /*25c70*/  STL.64 [R1+0x6b0], R36 ;  /* 0x0006b02401007387 */ /* 0x001fe80000100a00 */
[----:B------:R-:W-:Y:S04]  /*25c80*/  STL.64 [R1+0x6b8], R38 ;  /* 0x0006b82601007387 */ /* 0x000fe80000100a00 */
[----:B------:R-:W2:Y:S04]  /*25c90*/  LDL.LU.64 R40, [R1+0x420] ;  /* 0x0004200001287983 */ /* 0x000ea80000300a00 */
[----:B------:R-:W2:Y:S01]  /*25ca0*/  LDL.LU.64 R42, [R1+0x428] ;  /* 0x00042800012a7983 */ /* 0x000ea20000300a00 */
[----:B------:R-:W-:-:S02]  /*25cb0*/  IMAD.MOV.U32 R16, RZ, RZ, R5 ;  /* 0x000000ffff107224 */ /* 0x000fc400078e0005 */
[----:B------:R-:W-:Y:S02]  /*25cc0*/  IMAD R5, R30, 0x100, R31 ;  /* 0x000001001e057824 */ /* 0x000fe400078e021f */
[----:B------:R-:W-:Y:S02]  /*25cd0*/  IMAD R3, R50, 0x100, R48 ;  /* 0x0000010032037824 */ /* 0x000fe400078e0230 */
[----:B------:R-:W-:Y:S01]  /*25ce0*/  IMAD R2, R54, 0x100, R52 ;  /* 0x0000010036027824 */ /* 0x000fe200078e0234 */
[----:B------:R-:W-:Y:S02]  /*25cf0*/  F2FP.F16.E4M3.UNPACK_B R29, R4 ;  /* 0x00000004ff1d723e */ /* 0x000fe400020006ff */
[----:B------:R-:W-:Y:S02]  /*25d00*/  F2FP.F16.E4M3.UNPACK_B R22, R17 ;  /* 0x00000011ff16723e */ /* 0x000fe400020006ff */
[----:B------:R-:W-:Y:S02]  /*25d10*/  F2FP.F16.E4M3.UNPACK_B R28, R5 ;  /* 0x00000005ff1c723e */ /* 0x000fe400020006ff */
[----:B------:R-:W-:-:S02]  /*25d20*/  F2FP.F16.E4M3.UNPACK_B R30, R3 ;  /* 0x00000003ff1e723e */ /* 0x000fc400020006ff */
[----:B------:R-:W-:Y:S02]  /*25d30*/  F2FP.F16.E4M3.UNPACK_B R31, R2 ;  /* 0x00000002ff1f723e */ /* 0x000fe400020006ff */
[----:B------:R-:W-:Y:S02]  /*25d40*/  F2FP.F16.E4M3.UNPACK_B R23, R16 ;  /* 0x00000010ff17723e */ /* 0x000fe400020006ff */
[----:B------:R-:W-:Y:S02]  /*25d50*/  F2FP.F16.E4M3.UNPACK_B R18, R7 ;  /* 0x00000007ff12723e */ /* 0x000fe400020006ff */
[----:B------:R-:W-:Y:S02]  /*25d60*/  F2FP.F16.E4M3.UNPACK_B R19, R6 ;  /* 0x00000006ff13723e */ /* 0x000fe400020006ff */
[----:B------:R-:W-:Y:S02]  /*25d70*/  F2FP.F16.E4M3.UNPACK_B R20, R20 ;  /* 0x00000014ff14723e */ /* 0x000fe400020006ff */
[----:B------:R-:W-:Y:S01]  /*25d80*/  F2FP.F16.E4M3.UNPACK_B R21, R21 ;  /* 0x00000015ff15723e */ /* 0x000fe200020006ff */
[----:B------:R-:W-:-:S02]  /*25d90*/  IMAD.MOV.U32 R17, RZ, RZ, R36 ;  /* 0x000000ffff117224 */ /* 0x000fc400078e0024 */
[----:B------:R-:W-:Y:S01]  /*25da0*/  IMAD.MOV.U32 R16, RZ, RZ, R37 ;  /* 0x000000ffff107224 */ /* 0x000fe200078e0025 */
[----:B---3--:R-:W-:-:S15]  /*25db0*/  HMMA.16816.F32 R12, R28, R22, R12 ;  /* 0x000000161c0c723c */ /* 0x008fde000000180c */
[----:B------:R-:W-:-:S04]  /*25dc0*/  NOP ;  /* 0x0000000000007918 */ /* 0x000fc80000000000 */
[----:B------:R-:W-:Y:S04]  /*25dd0*/  STL.64 [R1+0x1ab8], R14 ;  /* 0x001ab80e01007387 */ /* 0x000fe80000100a00 */
[----:B------:R-:W-:Y:S04]  /*25de0*/  STL.64 [R1+0x1ab0], R12 ;  /* 0x001ab00c01007387 */ /* 0x000fe80000100a00 */
[----:B------:R-:W0:Y:S01]  /*25df0*/  LDSM.16.M88.4 R12, [R0+UR4+0xe00] ;  /* 0x000e0004000c783b */ /* 0x000e220008000200 */
[----:B----4-:R-:W-:Y:S03]  /*25e00*/  HMMA.16816.F32 R8, R28, R18, R8 ;  /* 0x000000121c08723c */ /* 0x010fe60000001808 */
[----:B0-----:R0:W-:Y:S01]  /*25e10*/  STL.64 [R1+0x6c0], R12 ;  /* 0x0006c00c01007387 */ /* 0x0011e20000100a00 */
[----:B------:R-:W-:-:S03]  /*25e20*/  IMAD.MOV.U32 R7, RZ, RZ, R12 ;  /* 0x000000ffff077224 */ /* 0x000fc600078e000c */
[----:B------:R1:W-:Y:S01]  /*25e30*/  STL.64 [R1+0x6c8], R14 ;  /* 0x0006c80e01007387 */ /* 0x0003e20000100a00 */
[----:B------:R-:W-:-:S03]  /*25e40*/  IMAD.MOV.U32 R6, RZ, RZ, R13 ;  /* 0x000000ffff067224 */ /* 0x000fc600078e000d */
[----:B0-----:R-:W3:Y:S04]  /*25e50*/  LDL.LU.64 R12, [R1+0x430] ;  /* 0x00043000010c7983 */ /* 0x001ee80000300a00 */
[----:B-1----:R-:W3:Y:S04]  /*25e60*/  LDL.LU.64 R14, [R1+0x438] ;  /* 0x00043800010e7983 */ /* 0x002ee80000300a00 */
[----:B------:R-:W-:Y:S04]  /*25e70*/  STL.64 [R1+0x1ac8], R10 ;  /* 0x001ac80a01007387 */ /* 0x000fe80000100a00 */
[----:B------:R-:W-:Y:S04]  /*25e80*/  STL.64 [R1+0x1ac0], R8 ;  /* 0x001ac00801007387 */ /* 0x000fe80000100a00 */
[----:B------:R-:W0:Y:S04]  /*25e90*/  LDSM.16.M88.4 R8, [R0+UR4+0x1000] ;  /* 0x001000040008783b */ /* 0x000e280008000200 */
[----:B0-----:R-:W-:Y:S04]  /*25ea0*/  STL.64 [R1+0x6d0], R8 ;  /* 0x0006d00801007387 */ /* 0x001fe80000100a00 */
[----:B------:R2:W-:Y:S04]  /*25eb0*/  STL.64 [R1+0x6d8], R10 ;  /* 0x0006d80a01007387 */ /* 0x0005e80000100a00 */
[----:B------:R-:W4:Y:S01]  /*25ec0*/  LDL.LU.64 R36, [R1+0x70] ;  /* 0x0000700001247983 */ /* 0x000f220000300a00 */
[----:B------:R-:W-:-:S02]  /*25ed0*/  IMAD.MOV.U32 R5, RZ, RZ, R8 ;  /* 0x000000ffff057224 */ /* 0x000fc400078e0008 */
[----:B------:R-:W-:Y:S01]  /*25ee0*/  IMAD.MOV.U32 R4, RZ, RZ, R9 ;  /* 0x000000ffff047224 */ /* 0x000fe200078e0009 */
[----:B------:R-:W4:Y:S01]  /*25ef0*/  LDL.LU.64 R38, [R1+0x78] ;  /* 0x0000780001267983 */ /* 0x000f220000300a00 */
[----:B--2---:R-:W-:Y:S03]  /*25f00*/  HMMA.16816.F32 R8, R28, R20, R40 ;  /* 0x000000141c08723c */ /* 0x004fe60000001828 */
[----:B------:R-:W-:Y:S04]  /*25f10*/  STL.64 [R1+0x1b98], R22 ;  /* 0x001b981601007387 */ /* 0x000fe80000100a00 */
[----:B------:R-:W-:Y:S04]  /*25f20*/  STL.64 [R1+0x1b90], R20 ;  /* 0x001b901401007387 */ /* 0x000fe80000100a00 */
[----:B------:R-:W-:Y:S08]  /*25f30*/  LDSM.16.M88.4 R20, [R0+UR4+0x1400] ;  /* 0x001400040014783b */ /* 0x000ff00008000200 */
[----:B------:R-:W-:Y:S04]  /*25f40*/  STL.64 [R1], R8 ;  /* 0x0000000801007387 */ /* 0x000fe80000100a00 */
[----:B------:R-:W-:Y:S04]  /*25f50*/  STL.64 [R1+0x8], R10 ;  /* 0x0000080a01007387 */ /* 0x000fe80000100a00 */
[----:B------:R-:W0:Y:S04]  /*25f60*/  LDSM.16.M88.4 R8, [R0+UR4+0x1200] ;  /* 0x001200040008783b */ /* 0x000e280008000200 */
[----:B0-----:R0:W-:Y:S01]  /*25f70*/  STL.64 [R1+0x6e0], R8 ;  /* 0x0006e00801007387 */ /* 0x0011e20000100a00 */
[----:B------:R-:W-:-:S03]  /*25f80*/  IMAD.MOV.U32 R3, RZ, RZ, R8 ;  /* 0x000000ffff037224 */ /* 0x000fc600078e0008 */
[----:B------:R1:W-:Y:S01]  /*25f90*/  STL.64 [R1+0x6e8], R10 ;  /* 0x0006e80a01007387 */ /* 0x0003e20000100a00 */
[----:B------:R-:W-:-:S03]  /*25fa0*/  IMAD.MOV.U32 R2, RZ, RZ, R9 ;  /* 0x000000ffff027224 */ /* 0x000fc600078e0009 */
[----:B0-----:R-:W2:Y:S04]  /*25fb0*/  LDL.LU.64 R8, [R1+0x440] ;  /* 0x0004400001087983 */ /* 0x001ea80000300a00 */
[----:B-1----:R-:W2:Y:S01]  /*25fc0*/  LDL.LU.64 R10, [R1+0x448] ;  /* 0x00044800010a7983 */ /* 0x002ea20000300a00 */
[----:B------:R-:W-:Y:S02]  /*25fd0*/  F2FP.F16.E4M3.UNPACK_B R24, R24 ;  /* 0x00000018ff18723e */ /* 0x000fe400020006ff */
[----:B------:R-:W-:Y:S02]  /*25fe0*/  F2FP.F16.E4M3.UNPACK_B R25, R25 ;  /* 0x00000019ff19723e */ /* 0x000fe400020006ff */
[----:B------:R-:W-:Y:S02]  /*25ff0*/  F2FP.F16.E4M3.UNPACK_B R26, R26 ;  /* 0x0000001aff1a723e */ /* 0x000fe400020006ff */
[----:B------:R-:W-:-:S02]  /*26000*/  F2FP.F16.E4M3.UNPACK_B R27, R27 ;  /* 0x0000001bff1b723e */ /* 0x000fc400020006ff */
[----:B------:R-:W-:Y:S02]  /*26010*/  F2FP.F16.E4M3.UNPACK_B R32, R32 ;  /* 0x00000020ff20723e */ /* 0x000fe400020006ff */
[----:B------:R-:W-:Y:S01]  /*26020*/  F2FP.F16.E4M3.UNPACK_B R33, R33 ;  /* 0x00000021ff21723e */ /* 0x000fe200020006ff */
[----:B---3--:R-:W-:-:S15]  /*26030*/  HMMA.16816.F32 R12, R28, R24, R12 ;  /* 0x000000181c0c723c */ /* 0x008fde000000180c */
[----:B------:R-:W-:-:S04]  /*26040*/  NOP ;  /* 0x0000000000007918 */ /* 0x000fc80000000000 */
[----:B------:R-:W-:Y:S04]  /*26050*/  STL.64 [R1+0x20], R12 ;  /* 0x0000200c01007387 */ /* 0x000fe80000100a00 */
[----:B------:R0:W-:Y:S04]  /*26060*/  STL.64 [R1+0x28], R14 ;  /* 0x0000280e01007387 */ /* 0x0001e80000100a00 */
[----:B------:R-:W-:Y:S04]  /*26070*/  STL.64 [R1+0x6f0], R20 ;  /* 0x0006f01401007387 */ /* 0x000fe80000100a00 */
[----:B------:R4:W-:Y:S04]  /*26080*/  STL.64 [R1+0x6f8], R22 ;  /* 0x0006f81601007387 */ /* 0x0009e80000100a00 */
[----:B------:R-:W3:Y:S04]  /*26090*/  LDL.LU.64 R40, [R1+0x450] ;  /* 0x0004500001287983 */ /* 0x000ee80000300a00 */
[----:B------:R-:W3:Y:S01]  /*260a0*/  LDL.LU.64 R42, [R1+0x458] ;  /* 0x00045800012a7983 */ /* 0x000ee20000300a00 */
[----:B0-----:R-:W-:-:S02]  /*260b0*/  IMAD.MOV.U32 R15, RZ, RZ, R20 ;  /* 0x000000ffff0f7224 */ /* 0x001fc400078e0014 */
[----:B------:R-:W-:Y:S02]  /*260c0*/  IMAD.MOV.U32 R14, RZ, RZ, R21 ;  /* 0x000000ffff0e7224 */ /* 0x000fe400078e0015 */
[----:B----4-:R-:W-:-:S15]  /*260d0*/  HMMA.16816.F32 R20, R28, R26, R36 ;  /* 0x0000001a1c14723c */ /* 0x010fde0000001824 */
[----:B------:R-:W-:-:S04]  /*260e0*/  NOP ;  /* 0x0000000000007918 */ /* 0x000fc80000000000 */
[----:B------:R0:W-:Y:S04]  /*260f0*/  STL.64 [R1+0x50], R20 ;  /* 0x0000501401007387 */ /* 0x0001e80000100a00 */
[----:B------:R1:W-:Y:S04]  /*26100*/  STL.64 [R1+0x58], R22 ;  /* 0x0000581601007387 */ /* 0x0003e80000100a00 */
[----:B------:R-:W-:Y:S04]  /*26110*/  STL.64 [R1+0x1b88], R26 ;  /* 0x001b881a01007387 */ /* 0x000fe80000100a00 */
[----:B------:R-:W-:Y:S04]  /*26120*/  STL.64 [R1+0x1b80], R24 ;  /* 0x001b801801007387 */ /* 0x000fe80000100a00 */
[----:B------:R-:W4:Y:S04]  /*26130*/  LDSM.16.M88.4 R24, [R0+UR4+0x1600] ;  /* 0x001600040018783b */ /* 0x000f280008000200 */
[----:B0-----:R-:W3:Y:S04]  /*26140*/  LDL.LU.64 R20, [R1+0x460] ;  /* 0x0004600001147983 */ /* 0x001ee80000300a00 */
[----:B-1----:R-:W3:Y:S04]  /*26150*/  LDL.LU.64 R22, [R1+0x468] ;  /* 0x0004680001167983 */ /* 0x002ee80000300a00 */
[----:B----4-:R-:W-:Y:S01]  /*26160*/  STL.64 [R1+0x700], R24 ;  /* 0x0007001801007387 */ /* 0x010fe20000100a00 */
[----:B------:R-:W-:-:S03]  /*26170*/  IMAD.MOV.U32 R13, RZ, RZ, R24 ;  /* 0x000000ffff0d7224 */ /* 0x000fc600078e0018 */
[----:B------:R2:W-:Y:S01]  /*26180*/  STL.64 [R1+0x708], R26 ;  /* 0x0007081a01007387 */ /* 0x0005e20000100a00 */
[----:B------:R-:W-:Y:S02]  /*26190*/  IMAD.MOV.U32 R12, RZ, RZ, R25 ;  /* 0x000000ffff0c7224 */ /* 0x000fe400078e0019 */
[----:B--2---:R-:W-:Y:S01]  /*261a0*/  HMMA.16816.F32 R24, R28, R32, R8 ;  /* 0x000000201c18723c */ /* 0x004fe20000001808 */
[----:B------:R-:W2:-:S15]  /*261b0*/  LDL.LU.64 R8, [R1+0x470] ;  /* 0x0004700001087983 */ /* 0x000e9e0000300a00 */
[----:B------:R-:W-:-:S03]  /*261c0*/  NOP ;  /* 0x0000000000007918 */ /* 0x000fc60000000000 */
[----:B------:R-:W-:Y:S04]  /*261d0*/  STL.64 [R1+0x70], R24 ;  /* 0x0000701801007387 */ /* 0x000fe80000100a00 */
[----:B------:R-:W-:Y:S04]  /*261e0*/  STL.64 [R1+0x78], R26 ;  /* 0x0000781a01007387 */ /* 0x000fe80000100a00 */
[----:B------:R-:W2:Y:S04]  /*261f0*/  LDL.LU.64 R10, [R1+0x478] ;  /* 0x00047800010a7983 */ /* 0x000ea80000300a00 */
[----:B------:R-:W0:Y:S01]  /*26200*/  LDSM.16.M88.4 R24, [R0+UR4+0x1800] ;  /* 0x001800040018783b */ /* 0x000e220008000200 */
[----:B------:R-:W-:-:S02]  /*26210*/  F2FP.F16.E4M3.UNPACK_B R34, R17 ;  /* 0x00000011ff22723e */ /* 0x000fc400020006ff */
[----:B------:R-:W-:Y:S02]  /*26220*/  F2FP.F16.E4M3.UNPACK_B R35, R16 ;  /* 0x00000010ff23723e */ /* 0x000fe400020006ff */
[----:B------:R-:W-:Y:S01]  /*26230*/  F2FP.F16.E4M3.UNPACK_B R36, R7 ;  /* 0x00000007ff24723e */ /* 0x000fe200020006ff */
[----:B0-----:R-:W-:Y:S01]  /*26240*/  STL.64 [R1+0x710], R24 ;  /* 0x0007101801007387 */ /* 0x001fe20000100a00 */
[----:B------:R-:W-:-:S03]  /*26250*/  IMAD.MOV.U32 R16, RZ, RZ, R24 ;  /* 0x000000ffff107224 */ /* 0x000fc600078e0018 */
[----:B------:R-:W-:Y:S01]  /*26260*/  STL.64 [R1+0x718], R26 ;  /* 0x0007181a01007387 */ /* 0x000fe20000100a00 */
[----:B------:R-:W-:-:S03]  /*26270*/  IMAD.MOV.U32 R17, RZ, RZ, R25 ;  /* 0x000000ffff117224 */ /* 0x000fc600078e0019 */
[----:B------:R-:W0:Y:S01]  /*26280*/  LDSM.16.M88.4 R24, [R0+UR4+0x1a00] ;  /* 0x001a00040018783b */ /* 0x000e220008000200 */
[----:B------:R-:W-:Y:S02]  /*26290*/  F2FP.F16.E4M3.UNPACK_B R37, R6 ;  /* 0x00000006ff25723e */ /* 0x000fe400020006ff */
[----:B------:R-:W-:Y:S02]  /*262a0*/  F2FP.F16.E4M3.UNPACK_B R38, R5 ;  /* 0x00000005ff26723e */ /* 0x000fe400020006ff */
[----:B------:R-:W-:Y:S01]  /*262b0*/  F2FP.F16.E4M3.UNPACK_B R39, R4 ;  /* 0x00000004ff27723e */ /* 0x000fe200020006ff */
[----:B0-----:R-:W-:Y:S02]  /*262c0*/  IMAD.MOV.U32 R6, RZ, RZ, R24 ;  /* 0x000000ffff067224 */ /* 0x001fe400078e0018 */
[----:B------:R-:W-:Y:S01]  /*262d0*/  IMAD.MOV.U32 R7, RZ, RZ, R25 ;  /* 0x000000ffff077224 */ /* 0x000fe200078e0019 */
[----:B---3--:R-:W-:-:S15]  /*262e0*/  HMMA.16816.F32 R40, R28, R34, R40 ;  /* 0x000000221c28723c */ /* 0x008fde0000001828 */
[----:B------:R-:W-:-:S04]  /*262f0*/  NOP ;  /* 0x0000000000007918 */ /* 0x000fc80000000000 */
[----:B------:R-:W-:Y:S04]  /*26300*/  STL.64 [R1+0xa0], R40 ;  /* 0x0000a02801007387 */ /* 0x000fe80000100a00 */
[----:B------:R-:W-:Y:S04]  /*26310*/  STL.64 [R1+0xa8], R42 ;  /* 0x0000a82a01007387 */ /* 0x000fe80000100a00 */
[----:B------:R-:W-:Y:S04]  /*26320*/  STL.64 [R1+0x720], R24 ;  /* 0x0007201801007387 */ /* 0x000fe80000100a00 */
[----:B------:R0:W-:Y:S02]  /*26330*/  STL.64 [R1+0x728], R26 ;  /* 0x0007281a01007387 */ /* 0x0001e40000100a00 */
[----:B0-----:R-:W-:Y:S02]  /*26340*/  HMMA.16816.F32 R24, R28, R36, R20 ;  /* 0x000000241c18723c */ /* 0x001fe40000001814 */
[----:B------:R-:W0:-:S15]  /*26350*/  LDSM.16.M88.4 R20, [R0+UR4+0x1c00] ;  /* 0x001c00040014783b */ /* 0x000e1e0008000200 */
[----:B------:R-:W-:Y:S02]  /*26360*/  NOP ;  /* 0x0000000000007918 */ /* 0x000fe40000000000 */
[----:B------:R-:W-:Y:S04]  /*26370*/  STL.64 [R1+0xc0], R24 ;  /* 0x0000c01801007387 */ /* 0x000fe80000100a00 */
[----:B------:R-:W-:Y:S04]  /*26380*/  STL.64 [R1+0xc8], R26 ;  /* 0x0000c81a01007387 */ /* 0x000fe80000100a00 */
[----:B0-----:R-:W-:Y:S04]  /*26390*/  STL.64 [R1+0x730], R20 ;  /* 0x0007301401007387 */ /* 0x001fe80000100a00 */
[----:B------:R-:W-:Y:S04]  /*263a0*/  STL.64 [R1+0x738], R22 ;  /* 0x0007381601007387 */ /* 0x000fe80000100a00 */
[----:B------:R-:W-:Y:S04]  /*263b0*/  STL.64 [R1+0x1b78], R38 ;  /* 0x001b782601007387 */ /* 0x000fe80000100a00 */
[----:B------:R-:W-:Y:S01]  /*263c0*/  STL.64 [R1+0x1b70], R36 ;  /* 0x001b702401007387 */ /* 0x000fe20000100a00 */
[----:B--2---:R-:W-:-:S15]  /*263d0*/  HMMA.16816.F32 R8, R28, R38, R8 ;  /* 0x000000261c08723c */ /* 0x004fde0000001808 */
[----:B------:R-:W-:-:S04]  /*263e0*/  NOP ;  /* 0x0000000000007918 */ /* 0x000fc80000000000 */
[----:B------:R-:W-:Y:S04]  /*263f0*/  STL.64 [R1+0xf0], R8 ;  /* 0x0000f00801007387 */ /* 0x000fe80000100a00 */
[----:B------:R-:W-:Y:S04]  /*26400*/  STL.64 [R1+0xf8], R10 ;  /* 0x0000f80a01007387 */ /* 0x000fe80000100a00 */
[----:B------:R-:W0:Y:S01]  /*26410*/  LDSM.16.M88.4 R8, [R0+UR4+0x1e00] ;  /* 0x001e00040008783b */ /* 0x000e220008000200 */
[----:B------:R-:W-:Y:S02]  /*26420*/  IMAD.MOV.U32 R4, RZ, RZ, R20 ;  /* 0x000000ffff047224 */ /* 0x000fe400078e0014 */
[----:B------:R-:W-:Y:S01]  /*26430*/  IMAD.MOV.U32 R5, RZ, RZ, R21 ;  /* 0x000000ffff057224 */ /* 0x000fe200078e0015 */
[----:B0-----:R0:W-:Y:S04]  /*26440*/  STL.64 [R1+0x740], R8 ;  /* 0x0007400801007387 */ /* 0x0011e80000100a00 */
[----:B------:R1:W-:Y:S04]  /*26450*/  STL.64 [R1+0x748], R10 ;  /* 0x0007480a01007387 */ /* 0x0003e80000100a00 */
[----:B------:R-:W2:Y:S04]  /*26460*/  LDL.LU.64 R24, [R1+0x480] ;  /* 0x0004800001187983 */ /* 0x000ea80000300a00 */
[----:B------:R-:W2:Y:S04]  /*26470*/  LDL.LU.64 R26, [R1+0x488] ;  /* 0x00048800011a7983 */ /* 0x000ea80000300a00 */
[----:B------:R-:W3:Y:S04]  /*26480*/  LDL.LU.64 R20, [R1+0x140] ;  /* 0x0001400001147983 */ /* 0x000ee80000300a00 */
[----:B------:R-:W3:Y:S04]  /*26490*/  LDL.LU.64 R22, [R1+0x148] ;  /* 0x0001480001167983 */ /* 0x000ee80000300a00 */
[----:B------:R-:W4:Y:S04]  /*264a0*/  LDL.LU.64 R36, [R1+0x160] ;  /* 0x0001600001247983 */ /* 0x000f280000300a00 */
[----:B------:R-:W4:Y:S01]  /*264b0*/  LDL.LU.64 R38, [R1+0x168] ;  /* 0x0001680001267983 */ /* 0x000f220000300a00 */
[----:B------:R-:W-:-:S02]  /*264c0*/  F2FP.F16.E4M3.UNPACK_B R40, R3 ;  /* 0x00000003ff28723e */ /* 0x000fc400020006ff */
[----:B------:R-:W-:Y:S01]  /*264d0*/  F2FP.F16.E4M3.UNPACK_B R41, R2 ;  /* 0x00000002ff29723e */ /* 0x000fe200020006ff */
[----:B------:R-:W-:Y:S02]  /*264e0*/  IMAD.MOV.U32 R2, RZ, RZ, R8 ;  /* 0x000000ffff027224 */ /* 0x000fe400078e0008 */
[----:B------:R-:W-:Y:S02]  /*264f0*/  IMAD.MOV.U32 R3, RZ, RZ, R9 ;  /* 0x000000ffff037224 */ /* 0x000fe400078e0009 */
[----:B0-----:R-:W4:Y:S04]  /*26500*/  LDL.LU.64 R8, [R1+0x4a0] ;  /* 0x0004a00001087983 */ /* 0x001f280000300a00 */
[----:B-1----:R-:W4:Y:S04]  /*26510*/  LDL.LU.64 R10, [R1+0x4a8] ;  /* 0x0004a800010a7983 */ /* 0x002f280000300a00 */
[----:B------:R-:W4:Y:S04]  /*26520*/  LDL.LU R46, [R1+0x770] ;  /* 0x00077000012e7983 */ /* 0x000f280000300800 */
[----:B------:R-:W4:Y:S01]  /*26530*/  LDL.LU R58, [R1+0x76c] ;  /* 0x00076c00013a7983 */ /* 0x000f220000300800 */
[----:B------:R-:W-:-:S02]  /*26540*/  F2FP.F16.E4M3.UNPACK_B R42, R15 ;  /* 0x0000000fff2a723e */ /* 0x000fc400020006ff */
[----:B------:R-:W-:Y:S01]  /*26550*/  F2FP.F16.E4M3.UNPACK_B R43, R14 ;  /* 0x0000000eff2b723e */ /* 0x000fe200020006ff */
[----:B------:R-:W4:Y:S04]  /*26560*/  LDL.LU R59, [R1+0x77c] ;  /* 0x00077c00013b7983 */ /* 0x000f280000300800 */
[----:B------:R-:W4:Y:S04]  /*26570*/  LDL.LU R48, [R1+0x774] ;  /* 0x0007740001307983 */ /* 0x000f280000300800 */
[----:B------:R-:W4:Y:S04]  /*26580*/  LDL.LU R50, [R1+0x784] ;  /* 0x0007840001327983 */ /* 0x000f280000300800 */
[----:B------:R-:W4:Y:S04]  /*26590*/  LDL.LU R52, [R1+0x780] ;  /* 0x0007800001347983 */ /* 0x000f280000300800 */
[----:B------:R-:W4:Y:S04]  /*265a0*/  LDL.LU R54, [R1+0x78c] ;  /* 0x00078c0001367983 */ /* 0x000f280000300800 */
[----:B------:R-:W4:Y:S01]  /*265b0*/  LDL.LU R0, [R1+0x788] ;  /* 0x0007880001007983 */ /* 0x000f220000300800 */
[----:B------:R-:W-:-:S02]  /*265c0*/  F2FP.F16.E4M3.UNPACK_B R44, R13 ;  /* 0x0000000dff2c723e */ /* 0x000fc400020006ff */
[----:B------:R-:W-:Y:S02]  /*265d0*/  F2FP.F16.E4M3.UNPACK_B R45, R12 ;  /* 0x0000000cff2d723e */ /* 0x000fe400020006ff */
[----:B------:R-:W-:Y:S02]  /*265e0*/  F2FP.F16.E4M3.UNPACK_B R16, R16 ;  /* 0x00000010ff10723e */ /* 0x000fe400020006ff */
[----:B------:R-:W-:Y:S01]  /*265f0*/  F2FP.F16.E4M3.UNPACK_B R17, R17 ;  /* 0x00000011ff11723e */ /* 0x000fe200020006ff */
[C---:B--2---:R-:W-:Y:S08]  /*26600*/  HMMA.16816.F32 R24, R28.reuse, R40, R24 ;  /* 0x000000281c18723c */ /* 0x044ff00000001818 */
[C---:B---3--:R-:W-:Y:S08]  /*26610*/  HMMA.16816.F32 R20, R28.reuse, R42, R20 ;  /* 0x0000002a1c14723c */ /* 0x048ff00000001814 */
[C---:B----4-:R-:W-:Y:S03]  /*26620*/  HMMA.16816.F32 R36, R28.reuse, R44, R36 ;  /* 0x0000002c1c24723c */ /* 0x050fe60000001824 */
[----:B------:R0:W-:Y:S04]  /*26630*/  STL.64 [R1+0x110], R24 ;  /* 0x0001101801007387 */ /* 0x0001e80000100a00 */
[----:B------:R1:W-:Y:S04]  /*26640*/  STL.64 [R1+0x118], R26 ;  /* 0x0001181a01007387 */ /* 0x0003e80000100a00 */
[----:B0-----:R-:W2:Y:S04]  /*26650*/  LDL.LU.64 R24, [R1+0x4b0] ;  /* 0x0004b00001187983 */ /* 0x001ea80000300a00 */
[----:B-1----:R-:W2:Y:S04]  /*26660*/  LDL.LU.64 R26, [R1+0x4b8] ;  /* 0x0004b800011a7983 */ /* 0x002ea80000300a00 */
[----:B------:R-:W-:Y:S04]  /*26670*/  STL.64 [R1+0x140], R20 ;  /* 0x0001401401007387 */ /* 0x000fe80000100a00 */
[----:B------:R0:W-:Y:S04]  /*26680*/  STL.64 [R1+0x148], R22 ;  /* 0x0001481601007387 */ /* 0x0001e80000100a00 */
[----:B0-----:R-:W3:Y:S04]  /*26690*/  LDL.LU.64 R22, [R1+0x1b98] ;  /* 0x001b980001167983 */ /* 0x001ee80000300a00 */
[----:B------:R-:W4:Y:S04]  /*266a0*/  LDL.LU.64 R20, [R1+0x1b90] ;  /* 0x001b900001147983 */ /* 0x000f280000300a00 */
[----:B------:R-:W-:Y:S04]  /*266b0*/  STL.64 [R1+0x1b68], R42 ;  /* 0x001b682a01007387 */ /* 0x000fe80000100a00 */
[----:B------:R-:W-:Y:S04]  /*266c0*/  STL.64 [R1+0x1b60], R40 ;  /* 0x001b602801007387 */ /* 0x000fe80000100a00 */
[----:B------:R-:W3:Y:S04]  /*266d0*/  LDL.LU.64 R12, [R1+0x4c0] ;  /* 0x0004c000010c7983 */ /* 0x000ee80000300a00 */
[----:B------:R-:W3:Y:S04]  /*266e0*/  LDL.LU.64 R14, [R1+0x4c8] ;  /* 0x0004c800010e7983 */ /* 0x000ee80000300a00 */
[----:B------:R-:W-:Y:S04]  /*266f0*/  STL.64 [R1+0x160], R36 ;  /* 0x0001602401007387 */ /* 0x000fe80000100a00 */
[----:B------:R0:W-:Y:S02]  /*26700*/  STL.64 [R1+0x168], R38 ;  /* 0x0001682601007387 */ /* 0x0001e40000100a00 */
[----:B0-----:R-:W-:Y:S02]  /*26710*/  HMMA.16816.F32 R36, R28, R16, R8 ;  /* 0x000000101c24723c */ /* 0x001fe40000001808 */
[----:B------:R-:W4:Y:S04]  /*26720*/  LDL.LU.64 R8, [R1+0x1d0] ;  /* 0x0001d00001087983 */ /* 0x000f280000300a00 */
[----:B------:R-:W4:Y:S01]  /*26730*/  LDL.LU.64 R10, [R1+0x1d8] ;  /* 0x0001d800010a7983 */ /* 0x000f220000300a00 */
[----:B------:R-:W-:-:S02]  /*26740*/  F2FP.F16.E4M3.UNPACK_B R6, R6 ;  /* 0x00000006ff06723e */ /* 0x000fc400020006ff */
[----:B------:R-:W-:Y:S02]  /*26750*/  F2FP.F16.E4M3.UNPACK_B R7, R7 ;  /* 0x00000007ff07723e */ /* 0x000fe400020006ff */
[----:B------:R-:W-:Y:S02]  /*26760*/  F2FP.F16.E4M3.UNPACK_B R4, R4 ;  /* 0x00000004ff04723e */ /* 0x000fe400020006ff */
[----:B------:R-:W-:Y:S02]  /*26770*/  F2FP.F16.E4M3.UNPACK_B R5, R5 ;  /* 0x00000005ff05723e */ /* 0x000fe400020006ff */
[----:B------:R-:W-:Y:S02]  /*26780*/  F2FP.F16.E4M3.UNPACK_B R2, R2 ;  /* 0x00000002ff02723e */ /* 0x000fe400020006ff */
[----:B------:R-:W-:Y:S02]  /*26790*/  F2FP.F16.E4M3.UNPACK_B R3, R3 ;  /* 0x00000003ff03723e */ /* 0x000fe400020006ff */
[----:B------:R-:W-:Y:S04]  /*267a0*/  STL.64 [R1+0x190], R36 ;  /* 0x0001902401007387 */ /* 0x000fe80000100a00 */
[----:B------:R-:W-:Y:S01]  /*267b0*/  STL.64 [R1+0x198], R38 ;  /* 0x0001982601007387 */ /* 0x000fe20000100a00 */
[----:B------:R-:W-:-:S02]  /*267c0*/  IMAD R46, R58, 0x100, R46 ;  /* 0x000001003a2e7824 */ /* 0x000fc400078e022e */
[----:B------:R-:W-:Y:S01]  /*267d0*/  IMAD R47, R48, 0x100, R59 ;  /* 0x00000100302f7824 */ /* 0x000fe200078e023b */
[----:B--2---:R-:W-:-:S15]  /*267e0*/  HMMA.16816.F32 R24, R28, R6, R24 ;  /* 0x000000061c18723c */ /* 0x004fde0000001818 */
[----:B------:R-:W-:-:S04]  /*267f0*/  NOP ;  /* 0x0000000000007918 */ /* 0x000fc80000000000 */
[----:B------:R-:W-:Y:S02]  /*26800*/  IMAD.MOV.U32 R60, RZ, RZ, R27 ;  /* 0x000000ffff3c7224 */ /* 0x000fe400078e001b */
[----:B------:R-:W-:Y:S01]  /*26810*/  IMAD.MOV.U32 R61, RZ, RZ, R26 ;  /* 0x000000ffff3d7224 */ /* 0x000fe200078e001a */
[----:B------:R-:W-:Y:S04]  /*26820*/  STL.64 [R1+0x1e0], R24 ;  /* 0x0001e01801007387 */ /* 0x000fe80000100a00 */
[----:B------:R-:W-:Y:S01]  /*26830*/  STL [R1+0x1aac], R60 ;  /* 0x001aac3c01007387 */ /* 0x000fe20000100800 */
[C---:B---3--:R-:W-:Y:S03]  /*26840*/  HMMA.16816.F32 R12, R28.reuse, R4, R12 ;  /* 0x000000041c0c723c */ /* 0x048fe6000000180c */
[----:B------:R-:W-:Y:S04]  /*26850*/  STL [R1+0x1aa8], R61 ;  /* 0x001aa83d01007387 */ /* 0x000fe80000100800 */
[----:B------:R-:W-:Y:S04]  /*26860*/  STL.64 [R1+0x1b50], R6 ;  /* 0x001b500601007387 */ /* 0x000fe80000100a00 */
[----:B------:R4:W-:Y:S02]  /*26870*/  STL.64 [R1+0x1b48], R4 ;  /* 0x001b480401007387 */ /* 0x0009e40000100a00 */
[----:B----4-:R-:W-:Y:S06]  /*26880*/  HMMA.16816.F32 R4, R28, R2, R8 ;  /* 0x000000021c04723c */ /* 0x010fec0000001808 */
[----:B------:R0:W-:Y:S04]  /*26890*/  STL.64 [R1+0x3e0], R12 ;  /* 0x0003e00c01007387 */ /* 0x0001e80000100a00 */
[----:B------:R1:W-:Y:S09]  /*268a0*/  STL.64 [R1+0x3e8], R14 ;  /* 0x0003e80e01007387 */ /* 0x0003f20000100a00 */
[----:B------:R2:W-:Y:S04]  /*268b0*/  STL.64 [R1+0x1d0], R4 ;  /* 0x0001d00401007387 */ /* 0x0005e80000100a00 */
[----:B------:R-:W3:Y:S04]  /*268c0*/  LDL.LU.64 R40, [R1+0x490] ;  /* 0x0004900001287983 */ /* 0x000ee80000300a00 */
[----:B------:R-:W3:Y:S04]  /*268d0*/  LDL.LU.64 R42, [R1+0x498] ;  /* 0x00049800012a7983 */ /* 0x000ee80000300a00 */
[----:B------:R-:W4:Y:S04]  /*268e0*/  LDL.LU.64 R8, [R1+0x3c0] ;  /* 0x0003c00001087983 */ /* 0x000f280000300a00 */
[----:B------:R-:W4:Y:S04]  /*268f0*/  LDL.LU.64 R10, [R1+0x3c8] ;  /* 0x0003c800010a7983 */ /* 0x000f280000300a00 */
[----:B------:R-:W4:Y:S04]  /*26900*/  LDL.LU.64 R24, [R1+0x3b0] ;  /* 0x0003b00001187983 */ /* 0x000f280000300a00 */
[----:B------:R-:W4:Y:S04]  /*26910*/  LDL.LU.64 R26, [R1+0x3b8] ;  /* 0x0003b800011a7983 */ /* 0x000f280000300a00 */
[----:B0-----:R-:W4:Y:S04]  /*26920*/  LDL.LU.64 R12, [R1+0x390] ;  /* 0x00039000010c7983 */ /* 0x001f280000300a00 */
[----:B-1----:R-:W4:Y:S01]  /*26930*/  LDL.LU.64 R14, [R1+0x398] ;  /* 0x00039800010e7983 */ /* 0x002f220000300a00 */
[----:B------:R-:W-:-:S02]  /*26940*/  IMAD.MOV.U32 R60, RZ, RZ, R6 ;  /* 0x000000ffff3c7224 */ /* 0x000fc400078e0006 */
[----:B------:R-:W-:Y:S01]  /*26950*/  IMAD.MOV.U32 R61, RZ, RZ, R7 ;  /* 0x000000ffff3d7224 */ /* 0x000fe200078e0007 */
[----:B--2---:R-:W2:Y:S04]  /*26960*/  LDL.LU.64 R4, [R1+0x380] ;  /* 0x0003800001047983 */ /* 0x004ea80000300a00 */
[----:B------:R-:W2:Y:S04]  /*26970*/  LDL.LU.64 R6, [R1+0x388] ;  /* 0x0003880001067983 */ /* 0x000ea80000300a00 */
[----:B------:R-:W2:Y:S04]  /*26980*/  LDL.LU.64 R36, [R1+0x370] ;  /* 0x0003700001247983 */ /* 0x000ea80000300a00 */
[----:B------:R-:W2:Y:S04]  /*26990*/  LDL.LU.64 R38, [R1+0x378] ;  /* 0x0003780001267983 */ /* 0x000ea80000300a00 */
[----:B------:R-:W2:Y:S04]  /*269a0*/  LDL.LU R53, [R1+0x7a4] ;  /* 0x0007a40001357983 */ /* 0x000ea80000300800 */
[----:B------:R-:W2:Y:S04]  /*269b0*/  LDL.LU R51, [R1+0x7a0] ;  /* 0x0007a00001337983 */ /* 0x000ea80000300800 */
[----:B------:R-:W2:Y:S04]  /*269c0*/  LDL.LU R58, [R1+0x7ac] ;  /* 0x0007ac00013a7983 */ /* 0x000ea80000300800 */
[----:B------:R-:W2:Y:S01]  /*269d0*/  LDL.LU R59, [R1+0x7a8] ;  /* 0x0007a800013b7983 */ /* 0x000ea20000300800 */
[----:B------:R-:W-:-:S02]  /*269e0*/  IMAD R48, R52, 0x100, R50 ;  /* 0x0000010034307824 */ /* 0x000fc400078e0232 */
[----:B------:R-:W-:Y:S01]  /*269f0*/  IMAD R49, R0, 0x100, R54 ;  /* 0x0000010000317824 */ /* 0x000fe200078e0236 */
[----:B------:R-:W-:Y:S02]  /*26a00*/  F2FP.F16.E4M3.UNPACK_B R28, R46 ;  /* 0x0000002eff1c723e */ /* 0x000fe400020006ff */
[----:B------:R-:W-:Y:S02]  /*26a10*/  F2FP.F16.E4M3.UNPACK_B R29, R47 ;  /* 0x0000002fff1d723e */ /* 0x000fe400020006ff */
[----:B------:R-:W-:Y:S02]  /*26a20*/  F2FP.F16.E4M3.UNPACK_B R30, R48 ;  /* 0x00000030ff1e723e */ /* 0x000fe400020006ff */
[----:B------:R-:W-:-:S07]  /*26a30*/  F2FP.F16.E4M3.UNPACK_B R31, R49 ;  /* 0x00000031ff1f723e */ /* 0x000fce00020006ff */
[C---:B---3--:R-:W-:Y:S08]  /*26a40*/  HMMA.16816.F32 R40, R28.reuse, R22, R40 ;  /* 0x000000161c28723c */ /* 0x048ff00000001828 */
[C---:B----4-:R-:W-:Y:S08]  /*26a50*/  HMMA.16816.F32 R8, R28.reuse, R18, R8 ;  /* 0x000000121c08723c */ /* 0x050ff00000001808 */
[C---:B------:R-:W-:Y:S01]  /*26a60*/  HMMA.16816.F32 R24, R28.reuse, R20, R24 ;  /* 0x000000141c18723c */ /* 0x040fe20000001818 */
[----:B--2---:R0:W-:Y:S04]  /*26a70*/  STL.64 [R1+0x1b58], R58 ;  /* 0x001b583a01007387 */ /* 0x0041e80000100a00 */
[----:B------:R-:W2:Y:S04]  /*26a80*/  LDL.LU.64 R56, [R1+0x3a0] ;  /* 0x0003a00001387983 */ /* 0x000ea80000300a00 */
[----:B0-----:R-:W2:Y:S04]  /*26a90*/  LDL.LU.64 R58, [R1+0x3a8] ;  /* 0x0003a800013a7983 */ /* 0x001ea80000300a00 */
[----:B------:R-:W3:Y:S04]  /*26aa0*/  LDL.LU R50, [R1+0x7b4] ;  /* 0x0007b40001327983 */ /* 0x000ee80000300800 */
[----:B------:R-:W3:Y:S04]  /*26ab0*/  LDL.LU R52, [R1+0x7b0] ;  /* 0x0007b00001347983 */ /* 0x000ee80000300800 */
[----:B------:R-:W4:Y:S04]  /*26ac0*/  LDL.LU R54, [R1+0x7bc] ;  /* 0x0007bc0001367983 */ /* 0x000f280000300800 */
[----:B------:R-:W4:Y:S04]  /*26ad0*/  LDL.LU R0, [R1+0x7b8] ;  /* 0x0007b80001007983 */ /* 0x000f280000300800 */
[----:B------:R0:W-:Y:S04]  /*26ae0*/  STL.64 [R1+0x3d0], R40 ;  /* 0x0003d02801007387 */ /* 0x0001e80000100a00 */
[----:B------:R1:W-:Y:S04]  /*26af0*/  STL.64 [R1+0x3d8], R42 ;  /* 0x0003d82a01007387 */ /* 0x0003e80000100a00 */
[----:B0-----:R-:W2:Y:S04]  /*26b00*/  LDL.LU.64 R40, [R1+0x360] ;  /* 0x0003600001287983 */ /* 0x001ea80000300a00 */
[----:B-1----:R-:W2:Y:S04]  /*26b10*/  LDL.LU.64 R42, [R1+0x368] ;  /* 0x00036800012a7983 */ /* 0x002ea80000300a00 */
[----:B------:R0:W-:Y:S04]  /*26b20*/  STL.64 [R1+0x3c0], R8 ;  /* 0x0003c00801007387 */ /* 0x0001e80000100a00 */
[----:B------:R1:W-:Y:S04]  /*26b30*/  STL.64 [R1+0x3c8], R10 ;  /* 0x0003c80a01007387 */ /* 0x0003e80000100a00 */
[----:B0-----:R-:W2:Y:S04]  /*26b40*/  LDL.LU.64 R8, [R1+0x350] ;  /* 0x0003500001087983 */ /* 0x001ea80000300a00 */
[----:B-1----:R-:W2:Y:S04]  /*26b50*/  LDL.LU.64 R10, [R1+0x358] ;  /* 0x00035800010a7983 */ /* 0x002ea80000300a00 */
[----:B------:R-:W-:Y:S04]  /*26b60*/  STL.64 [R1+0x3b0], R24 ;  /* 0x0003b01801007387 */ /* 0x000fe80000100a00 */
[----:B------:R0:W-:Y:S04]  /*26b70*/  STL.64 [R1+0x3b8], R26 ;  /* 0x0003b81a01007387 */ /* 0x0001e80000100a00 */
[----:B0-----:R-:W2:Y:S04]  /*26b80*/  LDL.LU.64 R26, [R1+0x1b88] ;  /* 0x001b8800011a7983 */ /* 0x001ea80000300a00 */
[----:B------:R-:W2:Y:S01]  /*26b90*/  LDL.LU.64 R24, [R1+0x1b80] ;  /* 0x001b800001187983 */ /* 0x000ea20000300a00 */
[C---:B------:R-:W-:Y:S08]  /*26ba0*/  HMMA.16816.F32 R4, R28.reuse, R32, R4 ;  /* 0x000000201c04723c */ /* 0x040ff00000001804 */
[C---:B------:R-:W-:Y:S08]  /*26bb0*/  HMMA.16816.F32 R36, R28.reuse, R34, R36 ;  /* 0x000000221c24723c */ /* 0x040ff00000001824 */
[C---:B--2---:R-:W-:Y:S08]  /*26bc0*/  HMMA.16816.F32 R56, R28.reuse, R24, R56 ;  /* 0x000000181c38723c */ /* 0x044ff00000001838 */
[C---:B------:R-:W-:Y:S11]  /*26bd0*/  HMMA.16816.F32 R12, R28.reuse, R26, R12 ;  /* 0x0000001a1c0c723c */ /* 0x040ff6000000180c */
[----:B------:R0:W-:Y:S04]  /*26be0*/  STL.64 [R1+0x3a0], R56 ;  /* 0x0003a03801007387 */ /* 0x0001e80000100a00 */
[----:B------:R1:W-:Y:S04]  /*26bf0*/  STL.64 [R1+0x3a8], R58 ;  /* 0x0003a83a01007387 */ /* 0x0003e80000100a00 */
[----:B0-----:R-:W2:Y:S04]  /*26c00*/  LDL.LU.64 R56, [R1+0x340] ;  /* 0x0003400001387983 */ /* 0x001ea80000300a00 */
[----:B------:R-:W-:Y:S04]  /*26c10*/  STL.64 [R1+0x390], R12 ;  /* 0x0003900c01007387 */ /* 0x000fe80000100a00 */
[----:B------:R-:W-:Y:S04]  /*26c20*/  STL.64 [R1+0x398], R14 ;  /* 0x0003980e01007387 */ /* 0x000fe80000100a00 */
[----:B-1----:R-:W2:Y:S04]  /*26c30*/  LDL.LU.64 R58, [R1+0x348] ;  /* 0x00034800013a7983 */ /* 0x002ea80000300a00 */
[----:B------:R0:W-:Y:S04]  /*26c40*/  STL.64 [R1+0x380], R4 ;  /* 0x0003800401007387 */ /* 0x0001e80000100a00 */
[----:B------:R1:W-:Y:S04]  /*26c50*/  STL.64 [R1+0x388], R6 ;  /* 0x0003880601007387 */ /* 0x0003e80000100a00 */
[----:B0-----:R-:W2:Y:S04]  /*26c60*/  LDL.LU.64 R4, [R1+0x330] ;  /* 0x0003300001047983 */ /* 0x001ea80000300a00 */
[----:B-1----:R-:W2:Y:S04]  /*26c70*/  LDL.LU.64 R6, [R1+0x338] ;  /* 0x0003380001067983 */ /* 0x002ea80000300a00 */
[----:B------:R-:W2:Y:S04]  /*26c80*/  LDL.LU.64 R12, [R1+0x2f0] ;  /* 0x0002f000010c7983 */ /* 0x000ea80000300a00 */
[----:B------:R-:W2:Y:S04]  /*26c90*/  LDL.LU.64 R14, [R1+0x2f8] ;  /* 0x0002f800010e7983 */ /* 0x000ea80000300a00 */
[----:B------:R-:W-:Y:S04]  /*26ca0*/  STL.64 [R1+0x370], R36 ;  /* 0x0003702401007387 */ /* 0x000fe80000100a00 */
[----:B------:R0:W-:Y:S04]  /*26cb0*/  STL.64 [R1+0x378], R38 ;  /* 0x0003782601007387 */ /* 0x0001e80000100a00 */
[----:B0-----:R-:W2:Y:S04]  /*26cc0*/  LDL.LU.64 R38, [R1+0x1b78] ;  /* 0x001b780001267983 */ /* 0x001ea80000300a00 */
[----:B------:R-:W2:Y:S04]  /*26cd0*/  LDL.LU.64 R36, [R1+0x1b70] ;  /* 0x001b700001247983 */ /* 0x000ea80000300a00 */
[----:B------:R-:W-:Y:S04]  /*26ce0*/  STL.64 [R1+0x1b40], R34 ;  /* 0x001b402201007387 */ /* 0x000fe80000100a00 */
[----:B------:R0:W-:Y:S04]  /*26cf0*/  STL.64 [R1+0x1b38], R32 ;  /* 0x001b382001007387 */ /* 0x0001e80000100a00 */
[----:B0-----:R-:W3:Y:S04]  /*26d00*/  LDL.LU.64 R32, [R1+0x300] ;  /* 0x0003000001207983 */ /* 0x001ee80000300a00 */
[----:B------:R-:W3:Y:S01]  /*26d10*/  LDL.LU.64 R34, [R1+0x308] ;  /* 0x0003080001227983 */ /* 0x000ee20000300a00 */
[----:B--2---:R-:W-:-:S15]  /*26d20*/  HMMA.16816.F32 R40, R28, R36, R40 ;  /* 0x000000241c28723c */ /* 0x004fde0000001828 */
[----:B------:R-:W-:-:S04]  /*26d30*/  NOP ;  /* 0x0000000000007918 */ /* 0x000fc80000000000 */
[----:B------:R-:W-:Y:S04]  /*26d40*/  STL.64 [R1+0x360], R40 ;  /* 0x0003602801007387 */ /* 0x000fe80000100a00 */
[----:B------:R0:W-:Y:S04]  /*26d50*/  STL.64 [R1+0x368], R42 ;  /* 0x0003682a01007387 */ /* 0x0001e80000100a00 */
[----:B0-----:R-:W2:Y:S04]  /*26d60*/  LDL.LU.64 R42, [R1+0x1b68] ;  /* 0x001b6800012a7983 */ /* 0x001ea80000300a00 */
[----:B------:R-:W2:Y:S01]  /*26d70*/  LDL.LU.64 R40, [R1+0x1b60] ;  /* 0x001b600001287983 */ /* 0x000ea20000300a00 */
[----:B------:R-:W-:-:S15]  /*26d80*/  HMMA.16816.F32 R8, R28, R38, R8 ;  /* 0x000000261c08723c */ /* 0x000fde0000001808 */
[----:B------:R-:W-:-:S04]  /*26d90*/  NOP ;  /* 0x0000000000007918 */ /* 0x000fc80000000000 */
[----:B------:R0:W-:Y:S04]  /*26da0*/  STL.64 [R1+0x350], R8 ;  /* 0x0003500801007387 */ /* 0x0001e80000100a00 */
[----:B------:R1:W-:Y:S04]  /*26db0*/  STL.64 [R1+0x358], R10 ;  /* 0x0003580a01007387 */ /* 0x0003e80000100a00 */
[----:B0-----:R-:W3:Y:S04]  /*26dc0*/  LDL.LU.64 R8, [R1+0x1c0] ;  /* 0x0001c00001087983 */ /* 0x001ee80000300a00 */
[----:B-1----:R-:W3:Y:S04]  /*26dd0*/  LDL.LU.64 R10, [R1+0x1c8] ;  /* 0x0001c800010a7983 */ /* 0x002ee80000300a00 */
[----:B------:R-:W-:Y:S04]  /*26de0*/  STL.64 [R1+0x1b20], R38 ;  /* 0x001b202601007387 */ /* 0x000fe80000100a00 */
[----:B------:R0:W-:Y:S04]  /*26df0*/  STL.64 [R1+0x1b18], R36 ;  /* 0x001b182401007387 */ /* 0x0001e80000100a00 */
[----:B0-----:R-:W3:Y:S04]  /*26e00*/  LDL.LU.64 R36, [R1+0x310] ;  /* 0x0003100001247983 */ /* 0x001ee80000300a00 */
[----:B------:R-:W3:Y:S01]  /*26e10*/  LDL.LU.64 R38, [R1+0x318] ;  /* 0x0003180001267983 */ /* 0x000ee20000300a00 */
[C---:B--2---:R-:W-:Y:S08]  /*26e20*/  HMMA.16816.F32 R56, R28.reuse, R40, R56 ;  /* 0x000000281c38723c */ /* 0x044ff00000001838 */
[C---:B------:R-:W-:Y:S11]  /*26e30*/  HMMA.16816.F32 R4, R28.reuse, R42, R4 ;  /* 0x0000002a1c04723c */ /* 0x040ff60000001804 */
[----:B------:R-:W-:Y:S04]  /*26e40*/  STL.64 [R1+0x340], R56 ;  /* 0x0003403801007387 */ /* 0x000fe80000100a00 */
[----:B------:R0:W-:Y:S04]  /*26e50*/  STL.64 [R1+0x348], R58 ;  /* 0x0003483a01007387 */ /* 0x0001e80000100a00 */
[----:B0-----:R-:W2:Y:S04]  /*26e60*/  LDL.LU.64 R58, [R1+0x1b58] ;  /* 0x001b5800013a7983 */ /* 0x001ea80000300a00 */
[----:B------:R-:W-:Y:S04]  /*26e70*/  STL.64 [R1+0x330], R4 ;  /* 0x0003300401007387 */ /* 0x000fe80000100a00 */
[----:B------:R0:W-:Y:S04]  /*26e80*/  STL.64 [R1+0x338], R6 ;  /* 0x0003380601007387 */ /* 0x0001e80000100a00 */
[----:B0-----:R-:W2:Y:S04]  /*26e90*/  LDL.LU.64 R6, [R1+0x1b50] ;  /* 0x001b500001067983 */ /* 0x001ea80000300a00 */
[----:B------:R-:W2:Y:S04]  /*26ea0*/  LDL.LU.64 R4, [R1+0x1b48] ;  /* 0x001b480001047983 */ /* 0x000ea80000300a00 */
[----:B------:R-:W-:Y:S04]  /*26eb0*/  STL.64 [R1+0x1b10], R42 ;  /* 0x001b102a01007387 */ /* 0x000fe80000100a00 */
[----:B------:R0:W-:Y:S04]  /*26ec0*/  STL.64 [R1+0x1b08], R40 ;  /* 0x001b082801007387 */ /* 0x0001e80000100a00 */
[----:B0-----:R-:W2:Y:S04]  /*26ed0*/  LDL.LU.64 R40, [R1+0x320] ;  /* 0x0003200001287983 */ /* 0x001ea80000300a00 */
[----:B------:R-:W2:Y:S01]  /*26ee0*/  LDL.LU.64 R42, [R1+0x328] ;  /* 0x00032800012a7983 */ /* 0x000ea20000300a00 */
[----:B---3--:R-:W-:Y:S01]  /*26ef0*/  HMMA.16816.F32 R36, R28, R16, R36 ;  /* 0x000000101c24723c */ /* 0x008fe20000001824 */
[----:B------:R-:W-:-:S02]  /*26f00*/  IMAD R46, R51, 0x100, R53 ;  /* 0x00000100332e7824 */ /* 0x000fc400078e0235 */
[----:B----4-:R-:W-:Y:S02]  /*26f10*/  IMAD R49, R0, 0x100, R54 ;  /* 0x0000010000317824 */ /* 0x010fe400078e0236 */
[----:B------:R-:W-:-:S03]  /*26f20*/  IMAD R48, R52, 0x100, R50 ;  /* 0x0000010034307824 */ /* 0x000fc600078e0232 */
[C---:B--2---:R-:W-:Y:S08]  /*26f30*/  HMMA.16816.F32 R32, R28.reuse, R6, R32 ;  /* 0x000000061c20723c */ /* 0x044ff00000001820 */
[C---:B------:R-:W-:Y:S08]  /*26f40*/  HMMA.16816.F32 R40, R28.reuse, R44, R40 ;  /* 0x0000002c1c28723c */ /* 0x040ff00000001828 */
[C---:B------:R-:W-:Y:S11]  /*26f50*/  HMMA.16816.F32 R12, R28.reuse, R4, R12 ;  /* 0x000000041c0c723c */ /* 0x040ff6000000180c */
[----:B------:R-:W-:Y:S04]  /*26f60*/  STL.64 [R1+0x320], R40 ;  /* 0x0003202801007387 */ /* 0x000fe80000100a00 */
[----:B------:R-:W-:Y:S04]  /*26f70*/  STL.64 [R1+0x328], R42 ;  /* 0x0003282a01007387 */ /* 0x000fe80000100a00 */
[----:B------:R-:W-:Y:S04]  /*26f80*/  STL.64 [R1+0x310], R36 ;  /* 0x0003102401007387 */ /* 0x000fe80000100a00 */
[----:B------:R-:W-:Y:S04]  /*26f90*/  STL.64 [R1+0x318], R38 ;  /* 0x0003182601007387 */ /* 0x000fe80000100a00 */
[----:B------:R-:W-:Y:S04]  /*26fa0*/  STL.64 [R1+0x1af0], R6 ;  /* 0x001af00601007387 */ /* 0x000fe80000100a00 */
[----:B------:R-:W-:Y:S04]  /*26fb0*/  STL.64 [R1+0x300], R32 ;  /* 0x0003002001007387 */ /* 0x000fe80000100a00 */
[----:B------:R-:W-:Y:S04]  /*26fc0*/  STL.64 [R1+0x308], R34 ;  /* 0x0003082201007387 */ /* 0x000fe80000100a00 */
[----:B------:R0:W-:Y:S02]  /*26fd0*/  STL.64 [R1+0x1ae8], R4 ;  /* 0x001ae80401007387 */ /* 0x0001e40000100a00 */
[----:B0-----:R-:W-:Y:S02]  /*26fe0*/  HMMA.16816.F32 R4, R28, R2, R8 ;  /* 0x000000021c04723c */ /* 0x001fe40000001808 */
[----:B------:R0:W-:Y:S04]  /*26ff0*/  STL.64 [R1+0x2f0], R12 ;  /* 0x0002f00c01007387 */ /* 0x0001e80000100a00 */
[----:B------:R1:W-:Y:S01]  /*27000*/  STL.64 [R1+0x2f8], R14 ;  /* 0x0002f80e01007387 */ /* 0x0003e20000100a00 */
[----:B------:R-:W-:-:S03]  /*27010*/  IMAD R47, R59, 0x100, R58 ;  /* 0x000001003b2f7824 */ /* 0x000fc600078e023a */
[----:B0-----:R-:W2:Y:S04]  /*27020*/  LDL.LU.64 R12, [R1+0x2e0] ;  /* 0x0002e000010c7983 */ /* 0x001ea80000300a00 */
[----:B-1----:R-:W2:Y:S04]  /*27030*/  LDL.LU.64 R14, [R1+0x2e8] ;  /* 0x0002e800010e7983 */ /* 0x002ea80000300a00 */
[----:B------:R-:W3:Y:S04]  /*27040*/  LDL.LU.64 R8, [R1+0x2d0] ;  /* 0x0002d00001087983 */ /* 0x000ee80000300a00 */
[----:B------:R-:W3:Y:S04]  /*27050*/  LDL.LU.64 R10, [R1+0x2d8] ;  /* 0x0002d800010a7983 */ /* 0x000ee80000300a00 */
[----:B------:R0:W-:Y:S04]  /*27060*/  STL.64 [R1+0x1c0], R4 ;  /* 0x0001c00401007387 */ /* 0x0001e80000100a00 */
[----:B------:R1:W-:Y:S01]  /*27070*/  STL.64 [R1+0x1c8], R6 ;  /* 0x0001c80601007387 */ /* 0x0003e20000100a00 */
[----:B------:R-:W-:-:S02]  /*27080*/  F2FP.F16.E4M3.UNPACK_B R28, R46 ;  /* 0x0000002eff1c723e */ /* 0x000fc400020006ff */
[----:B------:R-:W-:Y:S01]  /*27090*/  F2FP.F16.E4M3.UNPACK_B R29, R47 ;  /* 0x0000002fff1d723e */ /* 0x000fe200020006ff */
[----:B0-----:R-:W4:Y:S04]  /*270a0*/  LDL.LU.64 R4, [R1+0x2c0] ;  /* 0x0002c00001047983 */ /* 0x001f280000300a00 */
[----:B-1----:R-:W4:Y:S04]  /*270b0*/  LDL.LU.64 R6, [R1+0x2c8] ;  /* 0x0002c80001067983 */ /* 0x002f280000300a00 */
[----:B------:R-:W2:Y:S04]  /*270c0*/  LDL.LU R0, [R1+0x7c4] ;  /* 0x0007c40001007983 */ /* 0x000ea80000300800 */
[----:B------:R-:W2:Y:S04]  /*270d0*/  LDL.LU R51, [R1+0x7d0] ;  /* 0x0007d00001337983 */ /* 0x000ea80000300800 */
[----:B------:R-:W2:Y:S04]  /*270e0*/  LDL.LU R50, [R1+0x7dc] ;  /* 0x0007dc0001327983 */ /* 0x000ea80000300800 */
[----:B------:R-:W2:Y:S04]  /*270f0*/  LDL.LU R46, [R1+0x7c0] ;  /* 0x0007c000012e7983 */ /* 0x000ea80000300800 */
[----:B------:R-:W2:Y:S01]  /*27100*/  LDL.LU R47, [R1+0x7c8] ;  /* 0x0007c800012f7983 */ /* 0x000ea20000300800 */
[----:B------:R-:W-:-:S02]  /*27110*/  F2FP.F16.E4M3.UNPACK_B R30, R48 ;  /* 0x00000030ff1e723e */ /* 0x000fc400020006ff */
[----:B------:R-:W-:Y:S01]  /*27120*/  F2FP.F16.E4M3.UNPACK_B R31, R49 ;  /* 0x00000031ff1f723e */ /* 0x000fe200020006ff */
[----:B--2---:R-:W-:Y:S04]  /*27130*/  STL.64 [R1+0x1b00], R46 ;  /* 0x001b002e01007387 */ /* 0x004fe80000100a00 */
[----:B------:R-:W-:Y:S04]  /*27140*/  STL.64 [R1+0x1af8], R44 ;  /* 0x001af82c01007387 */ /* 0x000fe80000100a00 */
[----:B------:R-:W2:Y:S04]  /*27150*/  LDL.LU R48, [R1+0x7d4] ;  /* 0x0007d40001307983 */ /* 0x000ea80000300800 */
[----:B------:R-:W2:Y:S01]  /*27160*/  LDL.LU R49, [R1+0x7cc] ;  /* 0x0007cc0001317983 */ /* 0x000ea20000300800 */
[C---:B------:R-:W-:Y:S08]  /*27170*/  HMMA.16816.F32 R12, R28.reuse, R22, R12 ;  /* 0x000000161c0c723c */ /* 0x040ff0000000180c */
[C---:B---3--:R-:W-:Y:S01]  /*27180*/  HMMA.16816.F32 R8, R28.reuse, R18, R8 ;  /* 0x000000121c08723c */ /* 0x048fe20000001808 */
[----:B------:R-:W-:Y:S04]  /*27190*/  STL.64 [R1+0x1ae0], R50 ;  /* 0x001ae03201007387 */ /* 0x000fe80000100a00 */
[----:B--2---:R-:W-:Y:S04]  /*271a0*/  STL.64 [R1+0x1ad8], R48 ;  /* 0x001ad83001007387 */ /* 0x004fe80000100a00 */
[----:B------:R-:W-:Y:S04]  /*271b0*/  STL.64 [R1+0x1b30], R18 ;  /* 0x001b301201007387 */ /* 0x000fe80000100a00 */
[----:B------:R-:W-:Y:S04]  /*271c0*/  STL.64 [R1+0x2e0], R12 ;  /* 0x0002e00c01007387 */ /* 0x000fe80000100a00 */
[----:B------:R-:W-:Y:S04]  /*271d0*/  STL.64 [R1+0x2e8], R14 ;  /* 0x0002e80e01007387 */ /* 0x000fe80000100a00 */
[----:B------:R-:W-:Y:S04]  /*271e0*/  STL.64 [R1+0x1b28], R16 ;  /* 0x001b281001007387 */ /* 0x000fe80000100a00 */
[----:B------:R-:W-:Y:S04]  /*271f0*/  STL.64 [R1+0x2d0], R8 ;  /* 0x0002d00801007387 */ /* 0x000fe80000100a00 */
[----:B------:R4:W-:Y:S02]  /*27200*/  STL.64 [R1+0x2d8], R10 ;  /* 0x0002d80a01007387 */ /* 0x0009e40000100a00 */
[----:B----4-:R-:W-:Y:S02]  /*27210*/  HMMA.16816.F32 R8, R28, R20, R4 ;  /* 0x000000141c08723c */ /* 0x010fe40000001804 */
[----:B------:R-:W2:Y:S04]  /*27220*/  LDL.LU.64 R4, [R1+0x2b0] ;  /* 0x0002b00001047983 */ /* 0x000ea80000300a00 */
[----:B------:R-:W2:-:S13]  /*27230*/  LDL.LU.64 R6, [R1+0x2b8] ;  /* 0x0002b80001067983 */ /* 0x000e9a0000300a00 */
[----:B------:R0:W-:Y:S04]  /*27240*/  STL.64 [R1+0x2c0], R8 ;  /* 0x0002c00801007387 */ /* 0x0001e80000100a00 */
[----:B------:R1:W-:Y:S04]  /*27250*/  STL.64 [R1+0x2c8], R10 ;  /* 0x0002c80a01007387 */ /* 0x0003e80000100a00 */
[----:B------:R-:W3:Y:S04]  /*27260*/  LDL.LU.64 R32, [R1+0x2a0] ;  /* 0x0002a00001207983 */ /* 0x000ee80000300a00 */
[----:B------:R-:W3:Y:S04]  /*27270*/  LDL.LU.64 R34, [R1+0x2a8] ;  /* 0x0002a80001227983 */ /* 0x000ee80000300a00 */
[----:B------:R-:W4:Y:S04]  /*27280*/  LDL.LU.64 R16, [R1+0x290] ;  /* 0x0002900001107983 */ /* 0x000f280000300a00 */
[----:B------:R-:W4:Y:S04]  /*27290*/  LDL.LU.64 R18, [R1+0x298] ;  /* 0x0002980001127983 */ /* 0x000f280000300a00 */
[----:B------:R-:W4:Y:S04]  /*272a0*/  LDL.LU.64 R36, [R1+0x280] ;  /* 0x0002800001247983 */ /* 0x000f280000300a00 */
[----:B------:R-:W4:Y:S04]  /*272b0*/  LDL.LU.64 R38, [R1+0x288] ;  /* 0x0002880001267983 */ /* 0x000f280000300a00 */
[----:B------:R-:W4:Y:S04]  /*272c0*/  LDL.LU.64 R40, [R1+0x270] ;  /* 0x0002700001287983 */ /* 0x000f280000300a00 */
[----:B------:R-:W4:Y:S04]  /*272d0*/  LDL.LU.64 R42, [R1+0x278] ;  /* 0x00027800012a7983 */ /* 0x000f280000300a00 */
[----:B0-----:R-:W4:Y:S04]  /*272e0*/  LDL.LU.64 R8, [R1+0x260] ;  /* 0x0002600001087983 */ /* 0x001f280000300a00 */
[----:B-1----:R-:W4:Y:S04]  /*272f0*/  LDL.LU.64 R10, [R1+0x268] ;  /* 0x00026800010a7983 */ /* 0x002f280000300a00 */
[----:B------:R-:W4:Y:S04]  /*27300*/  LDL.LU.64 R44, [R1+0x250] ;  /* 0x00025000012c7983 */ /* 0x000f280000300a00 */
[----:B------:R-:W4:Y:S04]  /*27310*/  LDL.LU.64 R46, [R1+0x258] ;  /* 0x00025800012e7983 */ /* 0x000f280000300a00 */
[----:B------:R-:W4:Y:S04]  /*27320*/  LDL.LU.64 R56, [R1+0x240] ;  /* 0x0002400001387983 */ /* 0x000f280000300a00 */
[----:B------:R-:W4:Y:S04]  /*27330*/  LDL.LU.64 R58, [R1+0x248] ;  /* 0x00024800013a7983 */ /* 0x000f280000300a00 */
[----:B------:R-:W4:Y:S04]  /*27340*/  LDL.LU.64 R52, [R1+0x230] ;  /* 0x0002300001347983 */ /* 0x000f280000300a00 */
[----:B------:R-:W4:Y:S01]  /*27350*/  LDL.LU.64 R54, [R1+0x238] ;  /* 0x0002380001367983 */ /* 0x000f220000300a00 */
[C---:B--2---:R-:W-:Y:S03]  /*27360*/  HMMA.16816.F32 R12, R28.reuse, R24, R4 ;  /* 0x000000181c0c723c */ /* 0x044fe60000001804 */
[----:B------:R-:W2:Y:S04]  /*27370*/  LDL.LU.64 R4, [R1+0x220] ;  /* 0x0002200001047983 */ /* 0x000ea80000300a00 */
[----:B------:R-:W2:Y:S01]  /*27380*/  LDL.LU.64 R6, [R1+0x228] ;  /* 0x0002280001067983 */ /* 0x000ea20000300a00 */
[C---:B---3--:R-:W-:Y:S11]  /*27390*/  HMMA.16816.F32 R32, R28.reuse, R26, R32 ;  /* 0x0000001a1c20723c */ /* 0x048ff60000001820 */
[----:B------:R0:W-:Y:S04]  /*273a0*/  STL.64 [R1+0x2b0], R12 ;  /* 0x0002b00c01007387 */ /* 0x0001e80000100a00 */
[----:B------:R1:W-:Y:S04]  /*273b0*/  STL.64 [R1+0x2b8], R14 ;  /* 0x0002b80e01007387 */ /* 0x0003e80000100a00 */
[----:B------:R-:W3:Y:S04]  /*273c0*/  LDL.LU.64 R48, [R1+0x210] ;  /* 0x0002100001307983 */ /* 0x000ee80000300a00 */
[----:B------:R-:W3:Y:S04]  /*273d0*/  LDL.LU.64 R50, [R1+0x218] ;  /* 0x0002180001327983 */ /* 0x000ee80000300a00 */
[----:B0-----:R-:W2:Y:S04]  /*273e0*/  LDL.LU.64 R12, [R1+0x200] ;  /* 0x00020000010c7983 */ /* 0x001ea80000300a00 */
[----:B-1----:R-:W2:Y:S04]  /*273f0*/  LDL.LU.64 R14, [R1+0x208] ;  /* 0x00020800010e7983 */ /* 0x002ea80000300a00 */
[----:B------:R-:W-:Y:S04]  /*27400*/  STL.64 [R1+0x2a0], R32 ;  /* 0x0002a02001007387 */ /* 0x000fe80000100a00 */
[----:B------:R0:W-:Y:S04]  /*27410*/  STL.64 [R1+0x2a8], R34 ;  /* 0x0002a82201007387 */ /* 0x0001e80000100a00 */
[----:B0-----:R-:W2:Y:S04]  /*27420*/  LDL.LU.64 R34, [R1+0x1b40] ;  /* 0x001b400001227983 */ /* 0x001ea80000300a00 */
[----:B------:R-:W4:Y:S02]  /*27430*/  LDL.LU.64 R32, [R1+0x1b38] ;  /* 0x001b380001207983 */ /* 0x000f240000300a00 */
[C---:B----4-:R-:W-:Y:S08]  /*27440*/  HMMA.16816.F32 R16, R28.reuse, R32, R16 ;  /* 0x000000201c10723c */ /* 0x050ff00000001810 */
[C---:B--2---:R-:W-:Y:S11]  /*27450*/  HMMA.16816.F32 R36, R28.reuse, R34, R36 ;  /* 0x000000221c24723c */ /* 0x044ff60000001824 */
[----:B------:R-:W-:Y:S04]  /*27460*/  STL.64 [R1+0x290], R16 ;  /* 0x0002901001007387 */ /* 0x000fe80000100a00 */
[----:B------:R0:W-:Y:S04]  /*27470*/  STL.64 [R1+0x298], R18 ;  /* 0x0002981201007387 */ /* 0x0001e80000100a00 */
[----:B0-----:R-:W2:Y:S04]  /*27480*/  LDL.LU.64 R18, [R1+0x1b30] ;  /* 0x001b300001127983 */ /* 0x001ea80000300a00 */
[----:B------:R-:W4:Y:S04]  /*27490*/  LDL.LU.64 R16, [R1+0x1b28] ;  /* 0x001b280001107983 */ /* 0x000f280000300a00 */
[----:B------:R-:W-:Y:S04]  /*274a0*/  STL.64 [R1+0x280], R36 ;  /* 0x0002802401007387 */ /* 0x000fe80000100a00 */
[----:B------:R0:W-:Y:S04]  /*274b0*/  STL.64 [R1+0x288], R38 ;  /* 0x0002882601007387 */ /* 0x0001e80000100a00 */
[----:B0-----:R-:W2:Y:S04]  /*274c0*/  LDL.LU.64 R38, [R1+0x1b20] ;  /* 0x001b200001267983 */ /* 0x001ea80000300a00 */
[----:B------:R-:W2:Y:S02]  /*274d0*/  LDL.LU.64 R36, [R1+0x1b18] ;  /* 0x001b180001247983 */ /* 0x000ea40000300a00 */
        /* <DEDUP_REMOVED lines=11> */
[----:B-1----:R-:W3:Y:S01]  /*27590*/  LDL.LU.64 R10, [R1+0x1b8] ;  /* 0x0001b800010a7983 */ /* 0x002ee20000300a00 */
[----:B--2---:R-:W-:-:S15]  /*275a0*/  HMMA.16816.F32 R44, R28, R40, R44 ;  /* 0x000000281c2c723c */ /* 0x004fde000000182c */
[----:B------:R-:W-:-:S04]  /*275b0*/  NOP ;  /* 0x0000000000007918 */ /* 0x000fc80000000000 */
[----:B------:R-:W-:Y:S04]  /*275c0*/  STL.64 [R1+0x250], R44 ;  /* 0x0002502c01007387 */ /* 0x000fe80000100a00 */
[----:B------:R0:W-:Y:S04]  /*275d0*/  STL.64 [R1+0x258], R46 ;  /* 0x0002582e01007387 */ /* 0x0001e80000100a00 */
[----:B0-----:R-:W2:Y:S04]  /*275e0*/  LDL.LU.64 R46, [R1+0x1b00] ;  /* 0x001b0000012e7983 */ /* 0x001ea80000300a00 */
[----:B------:R-:W2:Y:S01]  /*275f0*/  LDL.LU.64 R44, [R1+0x1af8] ;  /* 0x001af800012c7983 */ /* 0x000ea20000300a00 */
[C---:B------:R-:W-:Y:S08]  /*27600*/  HMMA.16816.F32 R56, R28.reuse, R42, R56 ;  /* 0x0000002a1c38723c */ /* 0x040ff00000001838 */
[C---:B----4-:R-:W-:Y:S11]  /*27610*/  HMMA.16816.F32 R4, R28.reuse, R16, R4 ;  /* 0x000000101c04723c */ /* 0x050ff60000001804 */
[----:B------:R0:W-:Y:S04]  /*27620*/  STL.64 [R1+0x240], R56 ;  /* 0x0002403801007387 */ /* 0x0001e80000100a00 */
[----:B------:R1:W-:Y:S04]  /*27630*/  STL.64 [R1+0x248], R58 ;  /* 0x0002483a01007387 */ /* 0x0003e80000100a00 */
[----:B0-----:R-:W4:Y:S04]  /*27640*/  LDL.LU.64 R56, [R1+0x180] ;  /* 0x0001800001387983 */ /* 0x001f280000300a00 */
[----:B-1----:R-:W4:Y:S01]  /*27650*/  LDL.LU.64 R58, [R1+0x188] ;  /* 0x00018800013a7983 */ /* 0x002f220000300a00 */
[----:B--2---:R-:W-:-:S15]  /*27660*/  HMMA.16816.F32 R52, R28, R44, R52 ;  /* 0x0000002c1c34723c */ /* 0x004fde0000001834 */
[----:B------:R-:W-:-:S04]  /*27670*/  NOP ;  /* 0x0000000000007918 */ /* 0x000fc80000000000 */
[----:B------:R0:W-:Y:S04]  /*27680*/  STL.64 [R1+0x230], R52 ;  /* 0x0002303401007387 */ /* 0x0001e80000100a00 */
[----:B------:R1:W-:Y:S04]  /*27690*/  STL.64 [R1+0x238], R54 ;  /* 0x0002383601007387 */ /* 0x0003e80000100a00 */
[----:B0-----:R-:W2:Y:S04]  /*276a0*/  LDL.LU.64 R52, [R1+0x150] ;  /* 0x0001500001347983 */ /* 0x001ea80000300a00 */
[----:B-1----:R-:W2:Y:S04]  /*276b0*/  LDL.LU.64 R54, [R1+0x158] ;  /* 0x0001580001367983 */ /* 0x002ea80000300a00 */
[----:B------:R-:W-:Y:S04]  /*276c0*/  STL.64 [R1+0x220], R4 ;  /* 0x0002200401007387 */ /* 0x000fe80000100a00 */
[----:B------:R0:W-:Y:S04]  /*276d0*/  STL.64 [R1+0x228], R6 ;  /* 0x0002280601007387 */ /* 0x0001e80000100a00 */
[----:B0-----:R-:W3:Y:S04]  /*276e0*/  LDL.LU.64 R6, [R1+0x1af0] ;  /* 0x001af00001067983 */ /* 0x001ee80000300a00 */
[----:B------:R-:W2:Y:S01]  /*276f0*/  LDL.LU.64 R4, [R1+0x1ae8] ;  /* 0x001ae80001047983 */ /* 0x000ea20000300a00 */
[----:B------:R-:W-:Y:S01]  /*27700*/  IMAD R46, R46, 0x100, R0 ;  /* 0x000001002e2e7824 */ /* 0x000fe200078e0200 */
[C---:B---3--:R-:W-:Y:S08]  /*27710*/  HMMA.16816.F32 R48, R28.reuse, R6, R48 ;  /* 0x000000061c30723c */ /* 0x048ff00000001830 */
[C---:B--2---:R-:W-:Y:S11]  /*27720*/  HMMA.16816.F32 R12, R28.reuse, R4, R12 ;  /* 0x000000041c0c723c */ /* 0x044ff6000000180c */
[----:B------:R-:W-:Y:S04]  /*27730*/  STL.64 [R1+0x210], R48 ;  /* 0x0002103001007387 */ /* 0x000fe80000100a00 */
[----:B------:R0:W-:Y:S04]  /*27740*/  STL.64 [R1+0x218], R50 ;  /* 0x0002183201007387 */ /* 0x0001e80000100a00 */
[----:B0-----:R-:W2:Y:S04]  /*27750*/  LDL.LU.64 R50, [R1+0x1ae0] ;  /* 0x001ae00001327983 */ /* 0x001ea80000300a00 */
[----:B------:R-:W3:Y:S04]  /*27760*/  LDL.LU.64 R48, [R1+0x1ad8] ;  /* 0x001ad80001307983 */ /* 0x000ee80000300a00 */
[----:B------:R0:W-:Y:S04]  /*27770*/  STL.64 [R1+0x200], R12 ;  /* 0x0002000c01007387 */ /* 0x0001e80000100a00 */
[----:B------:R1:W-:Y:S04]  /*27780*/  STL.64 [R1+0x208], R14 ;  /* 0x0002080e01007387 */ /* 0x0003e80000100a00 */
[----:B0-----:R-:W4:Y:S04]  /*27790*/  LDL.LU.64 R12, [R1+0x130] ;  /* 0x00013000010c7983 */ /* 0x001f280000300a00 */
[----:B-1----:R-:W4:Y:S04]  /*277a0*/  LDL.LU.64 R14, [R1+0x138] ;  /* 0x00013800010e7983 */ /* 0x002f280000300a00 */
[----:B------:R-:W4:Y:S01]  /*277b0*/  LDL.LU R0, [R1+0x1ad0] ;  /* 0x001ad00001007983 */ /* 0x000f220000300800 */
[----:B------:R-:W-:Y:S03]  /*277c0*/  HMMA.16816.F32 R28, R28, R2, R8 ;  /* 0x000000021c1c723c */ /* 0x000fe60000001808 */
[----:B------:R-:W4:Y:S04]  /*277d0*/  LDL.LU.64 R10, [R1+0x1ac8] ;  /* 0x001ac800010a7983 */ /* 0x000f280000300a00 */
[----:B------:R-:W4:-:S12]  /*277e0*/  LDL.LU.64 R8, [R1+0x1ac0] ;  /* 0x001ac00001087983 */ /* 0x000f180000300a00 */
[----:B------:R-:W-:Y:S04]  /*277f0*/  STL.64 [R1+0x1b0], R28 ;  /* 0x0001b01c01007387 */ /* 0x000fe80000100a00 */
[----:B------:R0:W-:Y:S01]  /*27800*/  STL.64 [R1+0x1b8], R30 ;  /* 0x0001b81e01007387 */ /* 0x0001e20000100a00 */
[----:B---3--:R-:W-:Y:S02]  /*27810*/  IMAD R47, R47, 0x100, R49 ;  /* 0x000001002f2f7824 */ /* 0x008fe400078e0231 */
[----:B--2---:R-:W-:-:S05]  /*27820*/  IMAD R48, R51, 0x100, R48 ;  /* 0x0000010033307824 */ /* 0x004fca00078e0230 */
[----:B0-----:R-:W-:Y:S01]  /*27830*/  F2FP.F16.E4M3.UNPACK_B R30, R48 ;  /* 0x00000030ff1e723e */ /* 0x001fe200020006ff */
[----:B----4-:R-:W-:-:S05]  /*27840*/  IMAD R49, R0, 0x100, R50 ;  /* 0x0000010000317824 */ /* 0x010fca00078e0232 */
[----:B------:R-:W-:Y:S02]  /*27850*/  F2FP.F16.E4M3.UNPACK_B R31, R49 ;  /* 0x00000031ff1f723e */ /* 0x000fe400020006ff */
[----:B------:R-:W2:Y:S04]  /*27860*/  LDL.LU.64 R48, [R1+0x1a0] ;  /* 0x0001a00001307983 */ /* 0x000ea80000300a00 */
[----:B------:R-:W2:Y:S01]  /*27870*/  LDL.LU.64 R50, [R1+0x1a8] ;  /* 0x0001a80001327983 */ /* 0x000ea20000300a00 */
[----:B------:R-:W-:Y:S02]  /*27880*/  F2FP.F16.E4M3.UNPACK_B R28, R46 ;  /* 0x0000002eff1c723e */ /* 0x000fe400020006ff */
[----:B------:R-:W-:-:S07]  /*27890*/  F2FP.F16.E4M3.UNPACK_B R29, R47 ;  /* 0x0000002fff1d723e */ /* 0x000fce00020006ff */
[C---:B------:R-:W-:Y:S08]  /*278a0*/  HMMA.16816.F32 R56, R28.reuse, R18, R56 ;  /* 0x000000121c38723c */ /* 0x040ff00000001838 */
[----:B--2---:R-:W-:-:S15]  /*278b0*/  HMMA.16816.F32 R48, R28, R22, R48 ;  /* 0x000000161c30723c */ /* 0x004fde0000001830 */
[----:B------:R-:W-:-:S04]  /*278c0*/  NOP ;  /* 0x0000000000007918 */ /* 0x000fc80000000000 */
[----:B------:R-:W-:Y:S04]  /*278d0*/  STL.64 [R1+0x1a0], R48 ;  /* 0x0001a03001007387 */ /* 0x000fe80000100a00 */
[----:B------:R0:W-:Y:S02]  /*278e0*/  STL.64 [R1+0x1a8], R50 ;  /* 0x0001a83201007387 */ /* 0x0001e40000100a00 */
[C---:B0-----:R-:W-:Y:S02]  /*278f0*/  HMMA.16816.F32 R48, R28.reuse, R20, R52 ;  /* 0x000000141c30723c */ /* 0x041fe40000001834 */
[----:B------:R-:W2:Y:S04]  /*27900*/  LDL.LU.64 R20, [R1+0x100] ;  /* 0x0001000001147983 */ /* 0x000ea80000300a00 */
[----:B------:R0:W-:Y:S04]  /*27910*/  STL.64 [R1+0x180], R56 ;  /* 0x0001803801007387 */ /* 0x0001e80000100a00 */
[----:B------:R1:W-:Y:S04]  /*27920*/  STL.64 [R1+0x188], R58 ;  /* 0x0001883a01007387 */ /* 0x0003e80000100a00 */
[----:B------:R-:W2:Y:S05]  /*27930*/  LDL.LU.64 R22, [R1+0x108] ;  /* 0x0001080001167983 */ /* 0x000eaa0000300a00 */
[----:B------:R-:W-:Y:S04]  /*27940*/  STL.64 [R1+0x150], R48 ;  /* 0x0001503001007387 */ /* 0x000fe80000100a00 */
[----:B------:R3:W-:Y:S04]  /*27950*/  STL.64 [R1+0x158], R50 ;  /* 0x0001583201007387 */ /* 0x0007e80000100a00 */
[----:B0-----:R-:W4:Y:S04]  /*27960*/  LDL.LU.64 R56, [R1+0xb0] ;  /* 0x0000b00001387983 */ /* 0x001f280000300a00 */
[----:B-1----:R-:W4:Y:S01]  /*27970*/  LDL.LU.64 R58, [R1+0xb8] ;  /* 0x0000b800013a7983 */ /* 0x002f220000300a00 */
[----:B---3--:R-:W-:Y:S03]  /*27980*/  HMMA.16816.F32 R48, R28, R24, R12 ;  /* 0x000000181c30723c */ /* 0x008fe6000000180c */
[----:B------:R-:W3:Y:S04]  /*27990*/  LDL.LU.64 R12, [R1+0x90] ;  /* 0x00009000010c7983 */ /* 0x000ee80000300a00 */
[----:B------:R-:W3:-:S12]  /*279a0*/  LDL.LU.64 R14, [R1+0x98] ;  /* 0x00009800010e7983 */ /* 0x000ed80000300a00 */
[----:B------:R0:W-:Y:S04]  /*279b0*/  STL.64 [R1+0x130], R48 ;  /* 0x0001303001007387 */ /* 0x0001e80000100a00 */
[----:B------:R1:W-:Y:S04]  /*279c0*/  STL.64 [R1+0x138], R50 ;  /* 0x0001383201007387 */ /* 0x0003e80000100a00 */
[----:B------:R-:W3:Y:S04]  /*279d0*/  LDL.LU.64 R52, [R1+0x410] ;  /* 0x0004100001347983 */ /* 0x000ee80000300a00 */
[----:B------:R-:W3:Y:S04]  /*279e0*/  LDL.LU.64 R54, [R1+0x418] ;  /* 0x0004180001367983 */ /* 0x000ee80000300a00 */
[----:B0-----:R-:W3:Y:S04]  /*279f0*/  LDL.LU.64 R48, [R1+0x400] ;  /* 0x0004000001307983 */ /* 0x001ee80000300a00 */
[----:B-1----:R-:W3:Y:S04]  /*27a00*/  LDL.LU.64 R50, [R1+0x408] ;  /* 0x0004080001327983 */ /* 0x002ee80000300a00 */
[----:B------:R-:W3:Y:S01]  /*27a10*/  LDL.LU.64 R24, [R1+0xe0] ;  /* 0x0000e00001187983 */ /* 0x000ee20000300a00 */
[----:B--2---:R-:W-:Y:S03]  /*27a20*/  HMMA.16816.F32 R20, R28, R26, R20 ;  /* 0x0000001a1c14723c */ /* 0x004fe60000001814 */
[----:B------:R-:W3:-:S15]  /*27a30*/  LDL.LU.64 R26, [R1+0xe8] ;  /* 0x0000e800011a7983 */ /* 0x000ede0000300a00 */
[----:B------:R-:W-:Y:S01]  /*27a40*/  NOP ;  /* 0x0000000000007918 */ /* 0x000fe20000000000 */
[----:B------:R0:W-:Y:S04]  /*27a50*/  STL.64 [R1+0x100], R20 ;  /* 0x0001001401007387 */ /* 0x0001e80000100a00 */
[----:B------:R-:W-:Y:S04]  /*27a60*/  STL.64 [R1+0x108], R22 ;  /* 0x0001081601007387 */ /* 0x000fe80000100a00 */
[----:B0-----:R-:W2:Y:S04]  /*27a70*/  LDL.LU R20, [R1+0x7f0] ;  /* 0x0007f00001147983 */ /* 0x001ea80000300800 */
[----:B------:R-:W2:Y:S04]  /*27a80*/  LDL.LU R21, [R1+0x7fc] ;  /* 0x0007fc0001157983 */ /* 0x000ea80000300800 */
[----:B------:R-:W2:Y:S01]  /*27a90*/  LDL.LU R18, [R1+0x7f8] ;  /* 0x0007f80001127983 */ /* 0x000ea20000300800 */
[----:B---3--:R-:W-:-:S15]  /*27aa0*/  HMMA.16816.F32 R24, R28, R32, R24 ;  /* 0x000000201c18723c */ /* 0x008fde0000001818 */
[----:B------:R-:W-:-:S04]  /*27ab0*/  NOP ;  /* 0x0000000000007918 */ /* 0x000fc80000000000 */
[----:B------:R0:W-:Y:S04]  /*27ac0*/  STL.64 [R1+0xe0], R24 ;  /* 0x0000e01801007387 */ /* 0x0001e80000100a00 */
[----:B------:R1:W-:Y:S04]  /*27ad0*/  STL.64 [R1+0xe8], R26 ;  /* 0x0000e81a01007387 */ /* 0x0003e80000100a00 */
[----:B0-----:R-:W3:Y:S04]  /*27ae0*/  LDL.LU.64 R24, [R1+0x3f0] ;  /* 0x0003f00001187983 */ /* 0x001ee80000300a00 */
[----:B-1----:R-:W3:Y:S01]  /*27af0*/  LDL.LU.64 R26, [R1+0x3f8] ;  /* 0x0003f800011a7983 */ /* 0x002ee20000300a00 */
[C---:B----4-:R-:W-:Y:S08]  /*27b00*/  HMMA.16816.F32 R56, R28.reuse, R34, R56 ;  /* 0x000000221c38723c */ /* 0x050ff00000001838 */
[C---:B------:R-:W-:Y:S08]  /*27b10*/  HMMA.16816.F32 R12, R28.reuse, R36, R12 ;  /* 0x000000241c0c723c */ /* 0x040ff0000000180c */
[C---:B------:R-:W-:Y:S08]  /*27b20*/  HMMA.16816.F32 R52, R28.reuse, R38, R52 ;  /* 0x000000261c34723c */ /* 0x040ff00000001834 */
[C---:B------:R-:W-:Y:S01]  /*27b30*/  HMMA.16816.F32 R36, R28.reuse, R40, R48 ;  /* 0x000000281c24723c */ /* 0x040fe20000001830 */
[----:B------:R-:W4:Y:S04]  /*27b40*/  LDL.LU R32, [R1+0x7e0] ;  /* 0x0007e00001207983 */ /* 0x000f280000300800 */
[----:B------:R-:W2:Y:S04]  /*27b50*/  LDL.LU R33, [R1+0x7e8] ;  /* 0x0007e80001217983 */ /* 0x000ea80000300800 */
[----:B------:R0:W-:Y:S04]  /*27b60*/  STL.64 [R1+0xb0], R56 ;  /* 0x0000b03801007387 */ /* 0x0001e80000100a00 */
[----:B------:R1:W-:Y:S04]  /*27b70*/  STL.64 [R1+0xb8], R58 ;  /* 0x0000b83a01007387 */ /* 0x0003e80000100a00 */
[----:B0-----:R-:W2:Y:S04]  /*27b80*/  LDL.LU.64 R56, [R1+0x1f0] ;  /* 0x0001f00001387983 */ /* 0x001ea80000300a00 */
[----:B-1----:R-:W2:Y:S04]  /*27b90*/  LDL.LU.64 R58, [R1+0x1f8] ;  /* 0x0001f800013a7983 */ /* 0x002ea80000300a00 */
[----:B------:R-:W2:Y:S04]  /*27ba0*/  LDL.LU R34, [R1+0x7ec] ;  /* 0x0007ec0001227983 */ /* 0x000ea80000300800 */
[----:B------:R-:W4:Y:S04]  /*27bb0*/  LDL.LU R35, [R1+0x7f4] ;  /* 0x0007f40001237983 */ /* 0x000f280000300800 */
[----:B------:R-:W-:Y:S04]  /*27bc0*/  STL.64 [R1+0x90], R12 ;  /* 0x0000900c01007387 */ /* 0x000fe80000100a00 */
[----:B------:R0:W-:Y:S04]  /*27bd0*/  STL.64 [R1+0x98], R14 ;  /* 0x0000980e01007387 */ /* 0x0001e80000100a00 */
[----:B0-----:R-:W4:Y:S04]  /*27be0*/  LDL.LU.64 R14, [R1+0x1ab8] ;  /* 0x001ab800010e7983 */ /* 0x001f280000300a00 */
[----:B------:R-:W4:Y:S04]  /*27bf0*/  LDL.LU.64 R12, [R1+0x1ab0] ;  /* 0x001ab000010c7983 */ /* 0x000f280000300a00 */
[----:B------:R0:W-:Y:S04]  /*27c00*/  STL.64 [R1+0x60], R52 ;  /* 0x0000603401007387 */ /* 0x0001e80000100a00 */
[----:B------:R1:W-:Y:S04]  /*27c10*/  STL.64 [R1+0x68], R54 ;  /* 0x0000683601007387 */ /* 0x0003e80000100a00 */
[----:B0-----:R-:W4:Y:S04]  /*27c20*/  LDL.LU.64 R52, [R1+0x170] ;  /* 0x0001700001347983 */ /* 0x001f280000300a00 */
[----:B-1----:R-:W4:Y:S04]  /*27c30*/  LDL.LU.64 R54, [R1+0x178] ;  /* 0x0001780001367983 */ /* 0x002f280000300a00 */
[----:B------:R-:W-:Y:S04]  /*27c40*/  STL.64 [R1+0x40], R36 ;  /* 0x0000402401007387 */ /* 0x000fe80000100a00 */
[----:B------:R-:W-:Y:S04]  /*27c50*/  STL.64 [R1+0x48], R38 ;  /* 0x0000482601007387 */ /* 0x000fe80000100a00 */
[----:B------:R-:W4:Y:S04]  /*27c60*/  LDL.LU.64 R48, [R1+0x120] ;  /* 0x0001200001307983 */ /* 0x000f280000300a00 */
[----:B------:R-:W4:Y:S04]  /*27c70*/  LDL.LU.64 R50, [R1+0x128] ;  /* 0x0001280001327983 */ /* 0x000f280000300a00 */
[----:B------:R-:W4:Y:S04]  /*27c80*/  LDL.LU R41, [R1+0x7e4] ;  /* 0x0007e40001297983 */ /* 0x000f280000300800 */
[----:B------:R-:W4:Y:S04]  /*27c90*/  LDL.LU R19, [R1+0x650] ;  /* 0x0006500001137983 */ /* 0x000f280000300800 */
[----:B------:R-:W4:Y:S04]  /*27ca0*/  LDL.LU R22, [R1+0x654] ;  /* 0x0006540001167983 */ /* 0x000f280000300800 */
[----:B------:R-:W4:Y:S01]  /*27cb0*/  LDL.LU R23, [R1+0x660] ;  /* 0x0006600001177983 */ /* 0x000f220000300800 */
[----:B---3--:R-:W-:-:S15]  /*27cc0*/  HMMA.16816.F32 R24, R28, R42, R24 ;  /* 0x0000002a1c18723c */ /* 0x008fde0000001818 */
[----:B------:R-:W-:-:S04]  /*27cd0*/  NOP ;  /* 0x0000000000007918 */ /* 0x000fc80000000000 */
[----:B------:R-:W-:Y:S01]  /*27ce0*/  IMAD.MOV.U32 R0, RZ, RZ, R27 ;  /* 0x000000ffff007224 */ /* 0x000fe200078e001b */
[----:B------:R0:W-:Y:S04]  /*27cf0*/  STL.64 [R1+0x10], R24 ;  /* 0x0000101801007387 */ /* 0x0001e80000100a00 */
[----:B------:R1:W-:Y:S04]  /*27d00*/  STL [R1+0x18], R26 ;  /* 0x0000181a01007387 */ /* 0x0003e80000100800 */
[----:B0-----:R-:W3:Y:S04]  /*27d10*/  LDL.LU.64 R24, [R1+0xd0] ;  /* 0x0000d00001187983 */ /* 0x001ee80000300a00 */
[----:B-1----:R-:W3:Y:S04]  /*27d20*/  LDL.LU.64 R26, [R1+0xd8] ;  /* 0x0000d800011a7983 */ /* 0x002ee80000300a00 */
[----:B------:R-:W-:Y:S04]  /*27d30*/  STL [R1+0x1988], R0 ;  /* 0x0019880001007387 */ /* 0x000fe80000100800 */
[----:B------:R-:W3:Y:S04]  /*27d40*/  LDL.LU.64 R36, [R1+0x80] ;  /* 0x0000800001247983 */ /* 0x000ee80000300a00 */
[----:B------:R-:W3:Y:S04]  /*27d50*/  LDL.LU.64 R38, [R1+0x88] ;  /* 0x0000880001267983 */ /* 0x000ee80000300a00 */
[----:B------:R-:W3:Y:S04]  /*27d60*/  LDL.LU R47, [R1+0x664] ;  /* 0x00066400012f7983 */ /* 0x000ee80000300800 */
[----:B------:R-:W3:Y:S01]  /*27d70*/  LDL.LU R46, [R1+0x670] ;  /* 0x00067000012e7983 */ /* 0x000ee20000300800 */
[----:B--2---:R-:W-:-:S02]  /*27d80*/  IMAD R33, R33, 0x100, R34 ;  /* 0x0000010021217824 */ /* 0x004fc400078e0222 */
[----:B----4-:R-:W-:Y:S02]  /*27d90*/  IMAD R34, R20, 0x100, R35 ;  /* 0x0000010014227824 */ /* 0x010fe400078e0223 */
[----:B------:R-:W-:Y:S01]  /*27da0*/  IMAD R35, R18, 0x100, R21 ;  /* 0x0000010012237824 */ /* 0x000fe200078e0215 */
[----:B------:R-:W-:Y:S01]  /*27db0*/  HMMA.16816.F32 R56, R28, R44, R56 ;  /* 0x0000002c1c38723c */ /* 0x000fe20000001838 */
[----:B------:R-:W-:Y:S02]  /*27dc0*/  F2FP.F16.E4M3.UNPACK_B R33, R33 ;  /* 0x00000021ff21723e */ /* 0x000fe400020006ff */
[----:B------:R-:W-:Y:S02]  /*27dd0*/  F2FP.F16.E4M3.UNPACK_B R34, R34 ;  /* 0x00000022ff22723e */ /* 0x000fe400020006ff */
[----:B------:R-:W-:-:S03]  /*27de0*/  F2FP.F16.E4M3.UNPACK_B R35, R35 ;  /* 0x00000023ff23723e */ /* 0x000fc600020006ff */
[C---:B------:R-:W-:Y:S08]  /*27df0*/  HMMA.16816.F32 R52, R28.reuse, R16, R52 ;  /* 0x000000101c34723c */ /* 0x040ff00000001834 */
[----:B------:R-:W-:Y:S01]  /*27e00*/  HMMA.16816.F32 R48, R28, R6, R48 ;  /* 0x000000061c30723c */ /* 0x000fe20000001830 */
[----:B------:R-:W-:-:S05]  /*27e10*/  IMAD R32, R32, 0x100, R41 ;  /* 0x0000010020207824 */ /* 0x000fca00078e0229 */
[----:B------:R-:W-:Y:S01]  /*27e20*/  F2FP.F16.E4M3.UNPACK_B R32, R32 ;  /* 0x00000020ff20723e */ /* 0x000fe200020006ff */
[----:B------:R-:W-:Y:S04]  /*27e30*/  STL [R1+0x18f0], R56 ;  /* 0x0018f03801007387 */ /* 0x000fe80000100800 */
[----:B------:R-:W-:Y:S04]  /*27e40*/  STL [R1+0x18ec], R57 ;  /* 0x0018ec3901007387 */ /* 0x000fe80000100800 */
[----:B------:R-:W-:Y:S04]  /*27e50*/  STL [R1+0x18e8], R58 ;  /* 0x0018e83a01007387 */ /* 0x000fe80000100800 */
[----:B------:R-:W-:Y:S04]  /*27e60*/  STL [R1+0x18e4], R59 ;  /* 0x0018e43b01007387 */ /* 0x000fe80000100800 */
[----:B------:R0:W-:Y:S04]  /*27e70*/  STL [R1+0x18f4], R55 ;  /* 0x0018f43701007387 */ /* 0x0001e80000100800 */
[----:B------:R-:W-:Y:S04]  /*27e80*/  STL [R1+0x18e0], R50 ;  /* 0x0018e03201007387 */ /* 0x000fe80000100800 */
[----:B------:R-:W-:Y:S01]  /*27e90*/  STL [R1+0x18dc], R51 ;  /* 0x0018dc3301007387 */ /* 0x000fe20000100800 */
[C---:B---3--:R-:W-:Y:S08]  /*27ea0*/  HMMA.16816.F32 R24, R28.reuse, R4, R24 ;  /* 0x000000041c18723c */ /* 0x048ff00000001818 */
[----:B------:R-:W-:Y:S01]  /*27eb0*/  HMMA.16816.F32 R28, R28, R2, R36 ;  /* 0x000000021c1c723c */ /* 0x000fe20000001824 */
[----:B------:R-:W-:-:S02]  /*27ec0*/  F2FP.F16.E4M3.UNPACK_B R2, R19.H1 ;  /* 0x00000013ff02723e */ /* 0x000fc400030006ff */
[----:B------:R-:W-:-:S07]  /*27ed0*/  F2FP.F16.E4M3.UNPACK_B R3, R22.H1 ;  /* 0x00000016ff03723e */ /* 0x000fce00030006ff */
[----:B------:R-:W-:Y:S01]  /*27ee0*/  HMMA.16816.F32 R12, R32, R2, R12 ;  /* 0x00000002200c723c */ /* 0x000fe2000000180c */
[----:B------:R-:W-:Y:S01]  /*27ef0*/  F2FP.F16.E4M3.UNPACK_B R4, R23.H1 ;  /* 0x00000017ff04723e */ /* 0x000fe200030006ff */
[----:B------:R-:W-:Y:S07]  /*27f00*/  STL [R1+0x18d8], R27 ;  /* 0x0018d81b01007387 */ /* 0x000fee0000100800 */
[----:B------:R-:W-:Y:S04]  /*27f10*/  STL.64 [R1+0x1900], R30 ;  /* 0x0019001e01007387 */ /* 0x000fe80000100a00 */
[----:B------:R-:W-:Y:S06]  /*27f20*/  STL.64 [R1+0x18f8], R28 ;  /* 0x0018f81c01007387 */ /* 0x000fec0000100a00 */
[----:B0-----:R-:W-:-:S05]  /*27f30*/  IMAD.MOV.U32 R55, RZ, RZ, R12 ;  /* 0x000000ffff377224 */ /* 0x001fca00078e000c */
[----:B------:R-:W-:Y:S04]  /*27f40*/  STL.64 [R1+0x1910], R54 ;  /* 0x0019103601007387 */ /* 0x000fe80000100a00 */
[----:B------:R0:W-:Y:S04]  /*27f50*/  STL.64 [R1+0x1908], R52 ;  /* 0x0019083401007387 */ /* 0x0001e80000100a00 */
[----:B------:R-:W2:Y:S04]  /*27f60*/  LDL.LU R36, [R1+0xf0] ;  /* 0x0000f00001247983 */ /* 0x000ea80000300800 */
[----:B------:R-:W2:Y:S04]  /*27f70*/  LDL.LU R37, [R1+0xf4] ;  /* 0x0000f40001257983 */ /* 0x000ea80000300800 */
[----:B------:R-:W2:Y:S01]  /*27f80*/  LDL.LU R38, [R1+0xf8] ;  /* 0x0000f80001267983 */ /* 0x000ea20000300800 */
[----:B------:R-:W-:-:S03]  /*27f90*/  F2FP.F16.E4M3.UNPACK_B R5, R47.H1 ;  /* 0x0000002fff05723e */ /* 0x000fc600030006ff */
[----:B------:R-:W2:Y:S04]  /*27fa0*/  LDL.LU R39, [R1+0xfc] ;  /* 0x0000fc0001277983 */ /* 0x000ea80000300800 */
[----:B------:R-:W3:Y:S04]  /*27fb0*/  LDL.LU R40, [R1+0xa0] ;  /* 0x0000a00001287983 */ /* 0x000ee80000300800 */
[----:B------:R-:W3:Y:S04]  /*27fc0*/  LDL.LU R41, [R1+0xa4] ;  /* 0x0000a40001297983 */ /* 0x000ee80000300800 */
[----:B------:R-:W3:Y:S04]  /*27fd0*/  LDL.LU R42, [R1+0xa8] ;  /* 0x0000a800012a7983 */ /* 0x000ee80000300800 */
[----:B------:R-:W3:Y:S04]  /*27fe0*/  LDL.LU R43, [R1+0xac] ;  /* 0x0000ac00012b7983 */ /* 0x000ee80000300800 */
[----:B0-----:R-:W4:Y:S04]  /*27ff0*/  LDL.LU R52, [R1+0x50] ;  /* 0x0000500001347983 */ /* 0x001f280000300800 */
[----:B------:R-:W4:Y:S01]  /*28000*/  LDL.LU R53, [R1+0x54] ;  /* 0x0000540001357983 */ /* 0x000f220000300800 */
[----:B------:R-:W-:Y:S03]  /*28010*/  HMMA.16816.F32 R8, R32, R4, R8 ;  /* 0x000000042008723c */ /* 0x000fe60000001808 */
[----:B------:R-:W4:Y:S04]  /*28020*/  LDL.LU R54, [R1+0x58] ;  /* 0x0000580001367983 */ /* 0x000f280000300800 */
[----:B------:R-:W4:Y:S04]  /*28030*/  LDL.LU R55, [R1+0x5c] ;  /* 0x00005c0001377983 */ /* 0x000f280000300800 */
[----:B------:R-:W2:Y:S01]  /*28040*/  LDL.LU R7, [R1+0x674] ;  /* 0x0006740001077983 */ /* 0x000ea20000300800 */
[----:B------:R-:W-:-:S03]  /*28050*/  IMAD.MOV.U32 R56, RZ, RZ, R13 ;  /* 0x000000ffff387224 */ /* 0x000fc600078e000d */
[----:B------:R-:W3:Y:S01]  /*28060*/  LDL.LU R12, [R1+0x680] ;  /* 0x00068000010c7983 */ /* 0x000ee20000300800 */
[----:B------:R-:W-:-:S03]  /*28070*/  IMAD.MOV.U32 R57, RZ, RZ, R14 ;  /* 0x000000ffff397224 */ /* 0x000fc600078e000e */
[----:B------:R-:W4:Y:S01]  /*28080*/  LDL.LU R13, [R1+0x684] ;  /* 0x00068400010d7983 */ /* 0x000f220000300800 */
[----:B------:R-:W-:-:S03]  /*28090*/  IMAD.MOV.U32 R58, RZ, RZ, R15 ;  /* 0x000000ffff3a7224 */ /* 0x000fc600078e000f */
        /* <DEDUP_REMOVED lines=14> */
[----:B------:R-:W-:-:S03]  /*28180*/  IMAD.MOV.U32 R27, RZ, RZ, R11 ;  /* 0x000000ffff1b7224 */ /* 0x000fc600078e000b */
[----:B------:R-:W4:Y:S04]  /*28190*/  LDL.LU R23, [R1+0xcc] ;  /* 0x0000cc0001177983 */ /* 0x000f280000300800 */
[----:B------:R-:W4:Y:S04]  /*281a0*/  LDL.LU R18, [R1+0x6c4] ;  /* 0x0006c40001127983 */ /* 0x000f280000300800 */
[----:B------:R-:W4:Y:S01]  /*281b0*/  LDL.LU R19, [R1+0x6d0] ;  /* 0x0006d00001137983 */ /* 0x000f220000300800 */
[----:B------:R-:W-:-:S03]  /*281c0*/  F2FP.F16.E4M3.UNPACK_B R6, R46.H1 ;  /* 0x0000002eff06723e */ /* 0x000fc600030006ff */
[----:B------:R-:W4:Y:S04]  /*281d0*/  LDL.LU R47, [R1+0x6d4] ;  /* 0x0006d400012f7983 */ /* 0x000f280000300800 */
[----:B------:R-:W4:Y:S04]  /*281e0*/  LDL.LU R46, [R1+0x6e0] ;  /* 0x0006e000012e7983 */ /* 0x000f280000300800 */
[----:B------:R-:W-:Y:S01]  /*281f0*/  STL.64 [R1+0x1940], R26 ;  /* 0x0019401a01007387 */ /* 0x000fe20000100a00 */
[----:B------:R-:W-:Y:S02]  /*28200*/  IMAD.MOV.U32 R50, RZ, RZ, R9 ;  /* 0x000000ffff327224 */ /* 0x000fe400078e0009 */
[----:B------:R-:W-:Y:S01]  /*28210*/  IMAD.MOV.U32 R51, RZ, RZ, R10 ;  /* 0x000000ffff337224 */ /* 0x000fe200078e000a */
[----:B------:R0:W-:Y:S04]  /*28220*/  STL.64 [R1+0x1938], R24 ;  /* 0x0019381801007387 */ /* 0x0001e80000100a00 */
[----:B0-----:R-:W4:Y:S04]  /*28230*/  LDL.LU R24, [R1+0x20] ;  /* 0x0000200001187983 */ /* 0x001f280000300800 */
[----:B------:R-:W4:Y:S04]  /*28240*/  LDL.LU R25, [R1+0x24] ;  /* 0x0000240001197983 */ /* 0x000f280000300800 */
[----:B------:R-:W4:Y:S04]  /*28250*/  LDL.LU R26, [R1+0x28] ;  /* 0x00002800011a7983 */ /* 0x000f280000300800 */
[----:B------:R-:W4:Y:S04]  /*28260*/  LDL.LU R27, [R1+0x2c] ;  /* 0x00002c00011b7983 */ /* 0x000f280000300800 */
[----:B------:R-:W-:Y:S04]  /*28270*/  STL.64 [R1+0x1930], R50 ;  /* 0x0019303201007387 */ /* 0x000fe80000100a00 */
[----:B------:R0:W-:Y:S04]  /*28280*/  STL.64 [R1+0x1928], R48 ;  /* 0x0019283001007387 */ /* 0x0001e80000100a00 */
[----:B0-----:R-:W4:Y:S04]  /*28290*/  LDL.LU R48, [R1] ;  /* 0x0000000001307983 */ /* 0x001f280000300800 */
[----:B------:R-:W4:Y:S04]  /*282a0*/  LDL.LU R49, [R1+0x4] ;  /* 0x0000040001317983 */ /* 0x000f280000300800 */
[----:B------:R-:W4:Y:S04]  /*282b0*/  LDL.LU R50, [R1+0x8] ;  /* 0x0000080001327983 */ /* 0x000f280000300800 */
[----:B------:R-:W4:Y:S01]  /*282c0*/  LDL.LU R51, [R1+0xc] ;  /* 0x00000c0001337983 */ /* 0x000f220000300800 */
[----:B------:R-:W-:-:S05]  /*282d0*/  IMAD.MOV.U32 R59, RZ, RZ, R8 ;  /* 0x000000ffff3b7224 */ /* 0x000fca00078e0008 */
[----:B------:R-:W-:Y:S04]  /*282e0*/  STL.64 [R1+0x1920], R58 ;  /* 0x0019203a01007387 */ /* 0x000fe80000100a00 */
[----:B------:R-:W-:Y:S01]  /*282f0*/  STL.64 [R1+0x1918], R56 ;  /* 0x0019183801007387 */ /* 0x000fe20000100a00 */
[----:B--2---:R-:W-:Y:S02]  /*28300*/  F2FP.F16.E4M3.UNPACK_B R7, R7.H1 ;  /* 0x00000007ff07723e */ /* 0x004fe400030006ff */
[----:B---3--:R-:W-:Y:S02]  /*28310*/  F2FP.F16.E4M3.UNPACK_B R8, R12.H1 ;  /* 0x0000000cff08723e */ /* 0x008fe400030006ff */
[----:B----4-:R-:W-:Y:S01]  /*28320*/  F2FP.F16.E4M3.UNPACK_B R9, R13.H1 ;  /* 0x0000000dff09723e */ /* 0x010fe200030006ff */
[----:B------:R-:W-:Y:S04]  /*28330*/  STL.64 [R1+0x1aa0], R6 ;  /* 0x001aa00601007387 */ /* 0x000fe80000100a00 */
[----:B------:R0:W-:Y:S01]  /*28340*/  STL.64 [R1+0x1a98], R4 ;  /* 0x001a980401007387 */ /* 0x0001e20000100a00 */
[----:B------:R-:W-:-:S02]  /*28350*/  F2FP.F16.E4M3.UNPACK_B R10, R14.H1 ;  /* 0x0000000eff0a723e */ /* 0x000fc400030006ff */
[----:B------:R-:W-:Y:S02]  /*28360*/  F2FP.F16.E4M3.UNPACK_B R11, R15.H1 ;  /* 0x0000000fff0b723e */ /* 0x000fe400030006ff */
[----:B------:R-:W-:Y:S02]  /*28370*/  F2FP.F16.E4M3.UNPACK_B R12, R16.H1 ;  /* 0x00000010ff0c723e */ /* 0x000fe400030006ff */
[----:B------:R-:W-:Y:S01]  /*28380*/  F2FP.F16.E4M3.UNPACK_B R13, R17.H1 ;  /* 0x00000011ff0d723e */ /* 0x000fe200030006ff */
[C---:B------:R-:W-:Y:S08]  /*28390*/  HMMA.16816.F32 R48, R32.reuse, R6, R48 ;  /* 0x000000062030723c */ /* 0x040ff00000001830 */
[C---:B0-----:R-:W-:Y:S11]  /*283a0*/  HMMA.16816.F32 R4, R32.reuse, R8, R24 ;  /* 0x000000082004723c */ /* 0x041ff60000001818 */
[----:B------:R-:W-:Y:S04]  /*283b0*/  STL.64 [R1+0xd0], R48 ;  /* 0x0000d03001007387 */ /* 0x000fe80000100a00 */
[----:B------:R-:W-:Y:S04]  /*283c0*/  STL.64 [R1+0xd8], R50 ;  /* 0x0000d83201007387 */ /* 0x000fe80000100a00 */
[----:B------:R-:W-:Y:S04]  /*283d0*/  STL.64 [R1+0x120], R4 ;  /* 0x0001200401007387 */ /* 0x000fe80000100a00 */
[----:B------:R0:W-:Y:S02]  /*283e0*/  STL.64 [R1+0x128], R6 ;  /* 0x0001280601007387 */ /* 0x0001e40000100a00 */
[----:B0-----:R-:W-:Y:S02]  /*283f0*/  HMMA.16816.F32 R4, R32, R10, R52 ;  /* 0x0000000a2004723c */ /* 0x001fe40000001834 */
[----:B------:R-:W-:Y:S04]  /*28400*/  STL.64 [R1+0x1a80], R10 ;  /* 0x001a800a01007387 */ /* 0x000fe80000100a00 */
[----:B------:R-:W-:Y:S01]  /*28410*/  STL.64 [R1+0x1a78], R8 ;  /* 0x001a780801007387 */ /* 0x000fe20000100a00 */
[----:B------:R-:W-:-:S12]  /*28420*/  F2FP.F16.E4M3.UNPACK_B R14, R44.H1 ;  /* 0x0000002cff0e723e */ /* 0x000fd800030006ff */
[----:B------:R-:W-:Y:S04]  /*28430*/  STL.64 [R1+0x170], R4 ;  /* 0x0001700401007387 */ /* 0x000fe80000100a00 */
[----:B------:R0:W-:Y:S02]  /*28440*/  STL.64 [R1+0x178], R6 ;  /* 0x0001780601007387 */ /* 0x0001e40000100a00 */
[----:B0-----:R-:W-:Y:S01]  /*28450*/  HMMA.16816.F32 R4, R32, R12, R28 ;  /* 0x0000000c2004723c */ /* 0x001fe2000000181c */
[----:B------:R-:W-:Y:S02]  /*28460*/  F2FP.F16.E4M3.UNPACK_B R15, R45.H1 ;  /* 0x0000002dff0f723e */ /* 0x000fe400030006ff */
[----:B------:R-:W-:Y:S02]  /*28470*/  F2FP.F16.E4M3.UNPACK_B R16, R0.H1 ;  /* 0x00000000ff10723e */ /* 0x000fe400030006ff */
[----:B------:R-:W-:-:S14]  /*28480*/  F2FP.F16.E4M3.UNPACK_B R17, R18.H1 ;  /* 0x00000012ff11723e */ /* 0x000fdc00030006ff */
        /* <DEDUP_REMOVED lines=9> */
[----:B------:R-:W-:-:S15]  /*28520*/  F2FP.F16.E4M3.UNPACK_B R19, R47.H1 ;  /* 0x0000002fff13723e */ /* 0x000fde00030006ff */
[----:B------:R-:W-:-:S03]  /*28530*/  NOP ;  /* 0x0000000000007918 */ /* 0x000fc60000000000 */
[----:B------:R-:W-:Y:S04]  /*28540*/  STL.64 [R1+0x400], R4 ;  /* 0x0004000401007387 */ /* 0x000fe80000100a00 */
[----:B------:R0:W-:Y:S04]  /*28550*/  STL.64 [R1+0x408], R6 ;  /* 0x0004080601007387 */ /* 0x0001e80000100a00 */
[----:B------:R-:W2:Y:S01]  /*28560*/  LDL.LU R28, [R1+0x1d0] ;  /* 0x0001d000011c7983 */ /* 0x000ea20000300800 */
[----:B0-----:R-:W-:Y:S01]  /*28570*/  HMMA.16816.F32 R4, R32, R18, R36 ;  /* 0x000000122004723c */ /* 0x001fe20000001824 */
[----:B------:R-:W-:-:S02]  /*28580*/  IMAD.MOV.U32 R30, RZ, RZ, R60 ;  /* 0x000000ffff1e7224 */ /* 0x000fc400078e003c */
[----:B------:R-:W-:-:S15]  /*28590*/  IMAD.MOV.U32 R31, RZ, RZ, R61 ;  /* 0x000000ffff1f7224 */ /* 0x000fde00078e003d */
[----:B------:R-:W-:Y:S01]  /*285a0*/  NOP ;  /* 0x0000000000007918 */ /* 0x000fe20000000000 */
[----:B------:R0:W-:Y:S04]  /*285b0*/  STL.64 [R1+0x410], R4 ;  /* 0x0004100401007387 */ /* 0x0001e80000100a00 */
[----:B------:R1:W-:Y:S04]  /*285c0*/  STL.64 [R1+0x418], R6 ;  /* 0x0004180601007387 */ /* 0x0003e80000100a00 */
[----:B------:R-:W2:Y:S04]  /*285d0*/  LDL.LU R29, [R1+0x1d4] ;  /* 0x0001d400011d7983 */ /* 0x000ea80000300800 */
[----:B------:R-:W3:Y:S04]  /*285e0*/  LDL.LU R60, [R1+0x1aac] ;  /* 0x001aac00013c7983 */ /* 0x000ee80000300800 */
[----:B------:R-:W4:Y:S04]  /*285f0*/  LDL.LU R61, [R1+0x1aa8] ;  /* 0x001aa800013d7983 */ /* 0x000f280000300800 */
        /* <DEDUP_REMOVED lines=18> */
[----:B------:R-:W4:Y:S04]  /*28720*/  LDL.LU R23, [R1+0x6f4] ;  /* 0x0006f40001177983 */ /* 0x000f280000300800 */
[----:B------:R-:W4:Y:S04]  /*28730*/  LDL.LU R36, [R1+0x700] ;  /* 0x0007000001247983 */ /* 0x000f280000300800 */
[----:B0-----:R-:W4:Y:S04]  /*28740*/  LDL.LU R4, [R1+0x160] ;  /* 0x0001600001047983 */ /* 0x001f280000300800 */
[----:B------:R-:W4:Y:S04]  /*28750*/  LDL.LU R5, [R1+0x164] ;  /* 0x0001640001057983 */ /* 0x000f280000300800 */
        /* <DEDUP_REMOVED lines=13> */
[----:B------:R-:W-:-:S03]  /*28830*/  F2FP.F16.E4M3.UNPACK_B R20, R46.H1 ;  /* 0x0000002eff14723e */ /* 0x000fc600030006ff */
[----:B------:R-:W4:Y:S04]  /*28840*/  LDL.LU R53, [R1+0x804] ;  /* 0x0008040001357983 */ /* 0x000f280000300800 */
[----:B------:R-:W4:Y:S04]  /*28850*/  LDL.LU R46, [R1+0x800] ;  /* 0x00080000012e7983 */ /* 0x000f280000300800 */
[----:B------:R-:W4:Y:S04]  /*28860*/  LDL.LU R54, [R1+0x80c] ;  /* 0x00080c0001367983 */ /* 0x000f280000300800 */
[----:B------:R-:W4:Y:S04]  /*28870*/  LDL.LU R47, [R1+0x808] ;  /* 0x00080800012f7983 */ /* 0x000f280000300800 */
[----:B------:R-:W4:Y:S01]  /*28880*/  LDL.LU R55, [R1+0x814] ;  /* 0x0008140001377983 */ /* 0x000f220000300800 */
[----:B--2---:R-:W-:-:S02]  /*28890*/  F2FP.F16.E4M3.UNPACK_B R21, R21.H1 ;  /* 0x00000015ff15723e */ /* 0x004fc400030006ff */
[----:B---3--:R-:W-:Y:S02]  /*288a0*/  F2FP.F16.E4M3.UNPACK_B R22, R22.H1 ;  /* 0x00000016ff16723e */ /* 0x008fe400030006ff */
[----:B----4-:R-:W-:Y:S02]  /*288b0*/  F2FP.F16.E4M3.UNPACK_B R23, R23.H1 ;  /* 0x00000017ff17723e */ /* 0x010fe400030006ff */
[----:B------:R-:W-:Y:S01]  /*288c0*/  F2FP.F16.E4M3.UNPACK_B R36, R36.H1 ;  /* 0x00000024ff24723e */ /* 0x000fe200030006ff */
[----:B------:R-:W-:Y:S01]  /*288d0*/  HMMA.16816.F32 R12, R32, R20, R12 ;  /* 0x00000014200c723c */ /* 0x000fe2000000180c */
[----:B------:R-:W-:-:S07]  /*288e0*/  F2FP.F16.E4M3.UNPACK_B R37, R37.H1 ;  /* 0x00000025ff25723e */ /* 0x000fce00030006ff */
[C---:B------:R-:W-:Y:S08]  /*288f0*/  HMMA.16816.F32 R8, R32.reuse, R22, R8 ;  /* 0x000000162008723c */ /* 0x040ff00000001808 */
[----:B------:R-:W-:Y:S01]  /*28900*/  HMMA.16816.F32 R4, R32, R36, R4 ;  /* 0x000000242004723c */ /* 0x000fe20000001804 */
[----:B------:R-:W-:Y:S02]  /*28910*/  IMAD.MOV.U32 R51, RZ, RZ, R60 ;  /* 0x000000ffff337224 */ /* 0x000fe400078e003c */
[----:B------:R-:W-:Y:S01]  /*28920*/  IMAD.MOV.U32 R50, RZ, RZ, R61 ;  /* 0x000000ffff327224 */ /* 0x000fe200078e003d */
[----:B------:R-:W2:Y:S04]  /*28930*/  LDL.LU R60, [R1+0x810] ;  /* 0x00081000013c7983 */ /* 0x000ea80000300800 */
[----:B------:R-:W3:Y:S04]  /*28940*/  LDL.LU R0, [R1+0x81c] ;  /* 0x00081c0001007983 */ /* 0x000ee80000300800 */
[----:B------:R-:W3:Y:S04]  /*28950*/  LDL.LU R61, [R1+0x818] ;  /* 0x00081800013d7983 */ /* 0x000ee80000300800 */
[----:B------:R-:W-:Y:S04]  /*28960*/  STL.64 [R1+0x1a40], R18 ;  /* 0x001a401201007387 */ /* 0x000fe80000100a00 */
[----:B------:R-:W-:Y:S01]  /*28970*/  STL.64 [R1+0x1a38], R16 ;  /* 0x001a381001007387 */ /* 0x000fe20000100a00 */
[----:B------:R-:W-:-:S02]  /*28980*/  F2FP.F16.E4M3.UNPACK_B R38, R38.H1 ;  /* 0x00000026ff26723e */ /* 0x000fc400030006ff */
[----:B------:R-:W-:Y:S01]  /*28990*/  F2FP.F16.E4M3.UNPACK_B R39, R39.H1 ;  /* 0x00000027ff27723e */ /* 0x000fe200030006ff */
        /* <DEDUP_REMOVED lines=8> */
[----:B0-----:R-:W-:Y:S01]  /*28a20*/  HMMA.16816.F32 R4, R32, R38, R56 ;  /* 0x000000262004723c */ /* 0x001fe20000001838 */
[----:B------:R-:W-:-:S02]  /*28a30*/  F2FP.F16.E4M3.UNPACK_B R40, R40.H1 ;  /* 0x00000028ff28723e */ /* 0x000fc400030006ff */
[----:B------:R-:W-:Y:S01]  /*28a40*/  F2FP.F16.E4M3.UNPACK_B R41, R41.H1 ;  /* 0x00000029ff29723e */ /* 0x000fe200030006ff */
[----:B------:R-:W-:Y:S04]  /*28a50*/  STL.64 [R1+0x1a30], R38 ;  /* 0x001a302601007387 */ /* 0x000fe80000100a00 */
[----:B------:R-:W-:Y:S11]  /*28a60*/  STL.64 [R1+0x1a28], R36 ;  /* 0x001a282401007387 */ /* 0x000ff60000100a00 */
[----:B------:R-:W-:Y:S04]  /*28a70*/  STL.64 [R1+0x190], R4 ;  /* 0x0001900401007387 */ /* 0x000fe80000100a00 */
[----:B------:R0:W-:Y:S02]  /*28a80*/  STL.64 [R1+0x198], R6 ;  /* 0x0001980601007387 */ /* 0x0001e40000100a00 */
[----:B0-----:R-:W-:Y:S01]  /*28a90*/  HMMA.16816.F32 R4, R32, R40, R48 ;  /* 0x000000282004723c */ /* 0x001fe20000001830 */
[----:B------:R-:W-:-:S02]  /*28aa0*/  F2FP.F16.E4M3.UNPACK_B R42, R42.H1 ;  /* 0x0000002aff2a723e */ /* 0x000fc400030006ff */
[----:B------:R-:W-:Y:S02]  /*28ab0*/  F2FP.F16.E4M3.UNPACK_B R43, R43.H1 ;  /* 0x0000002bff2b723e */ /* 0x000fe400030006ff */
[----:B------:R-:W-:-:S14]  /*28ac0*/  F2FP.F16.E4M3.UNPACK_B R44, R44.H1 ;  /* 0x0000002cff2c723e */ /* 0x000fdc00030006ff */
[----:B------:R-:W-:Y:S04]  /*28ad0*/  STL.64 [R1+0x450], R4 ;  /* 0x0004500401007387 */ /* 0x000fe80000100a00 */
[----:B------:R0:W-:Y:S02]  /*28ae0*/  STL.64 [R1+0x458], R6 ;  /* 0x0004580601007387 */ /* 0x0001e40000100a00 */
[----:B0-----:R-:W-:Y:S01]  /*28af0*/  HMMA.16816.F32 R4, R32, R42, R24 ;  /* 0x0000002a2004723c */ /* 0x001fe20000001818 */
[----:B------:R-:W-:Y:S01]  /*28b00*/  F2FP.F16.E4M3.UNPACK_B R45, R45.H1 ;  /* 0x0000002dff2d723e */ /* 0x000fe200030006ff */
[----:B------:R-:W-:Y:S04]  /*28b10*/  STL.64 [R1+0x1a50], R42 ;  /* 0x001a502a01007387 */ /* 0x000fe80000100a00 */
[----:B------:R-:W-:-:S13]  /*28b20*/  STL.64 [R1+0x1a48], R40 ;  /* 0x001a482801007387 */ /* 0x000fda0000100a00 */
[----:B------:R-:W-:Y:S04]  /*28b30*/  STL.64 [R1+0x640], R4 ;  /* 0x0006400401007387 */ /* 0x000fe80000100a00 */
[----:B------:R0:W-:Y:S04]  /*28b40*/  STL.64 [R1+0x648], R6 ;  /* 0x0006480601007387 */ /* 0x0001e80000100a00 */
[----:B------:R-:W4:Y:S01]  /*28b50*/  LDL.LU R24, [R1+0x2f0] ;  /* 0x0002f00001187983 */ /* 0x000f220000300800 */
[----:B0-----:R-:W-:-:S15]  /*28b60*/  HMMA.16816.F32 R4, R32, R44, R28 ;  /* 0x0000002c2004723c */ /* 0x001fde000000181c */
[----:B------:R-:W-:-:S04]  /*28b70*/  NOP ;  /* 0x0000000000007918 */ /* 0x000fc80000000000 */
[----:B------:R-:W-:Y:S04]  /*28b80*/  STL.64 [R1+0x440], R4 ;  /* 0x0004400401007387 */ /* 0x000fe80000100a00 */
[----:B------:R-:W-:Y:S04]  /*28b90*/  STL.64 [R1+0x448], R6 ;  /* 0x0004480601007387 */ /* 0x000fe80000100a00 */
[----:B------:R-:W4:Y:S04]  /*28ba0*/  LDL.LU R25, [R1+0x2f4] ;  /* 0x0002f40001197983 */ /* 0x000f280000300800 */
[----:B------:R-:W2:Y:S04]  /*28bb0*/  LDL.LU R26, [R1+0x2f8] ;  /* 0x0002f800011a7983 */ /* 0x000ea80000300800 */
[----:B------:R-:W2:Y:S04]  /*28bc0*/  LDL.LU R27, [R1+0x2fc] ;  /* 0x0002fc00011b7983 */ /* 0x000ea80000300800 */
[----:B--2---:R-:W-:Y:S04]  /*28bd0*/  STL.64 [R1+0x1a70], R26 ;  /* 0x001a701a01007387 */ /* 0x004fe80000100a00 */
[----:B----4-:R-:W-:Y:S04]  /*28be0*/  STL.64 [R1+0x1a68], R24 ;  /* 0x001a681801007387 */ /* 0x010fe80000100a00 */
[----:B------:R-:W2:Y:S04]  /*28bf0*/  LDL.LU R48, [R1+0x300] ;  /* 0x0003000001307983 */ /* 0x000ea80000300800 */
[----:B------:R-:W2:Y:S04]  /*28c00*/  LDL.LU R49, [R1+0x304] ;  /* 0x0003040001317983 */ /* 0x000ea80000300800 */
[----:B------:R-:W4:Y:S04]  /*28c10*/  LDL.LU R50, [R1+0x308] ;  /* 0x0003080001327983 */ /* 0x000f280000300800 */
[----:B------:R-:W4:Y:S04]  /*28c20*/  LDL.LU R51, [R1+0x30c] ;  /* 0x00030c0001337983 */ /* 0x000f280000300800 */
[----:B----4-:R-:W-:Y:S04]  /*28c30*/  STL.64 [R1+0x1a90], R50 ;  /* 0x001a903201007387 */ /* 0x010fe80000100a00 */
[----:B--2---:R0:W-:Y:S04]  /*28c40*/  STL.64 [R1+0x1a88], R48 ;  /* 0x001a883001007387 */ /* 0x0041e80000100a00 */
[----:B------:R-:W2:Y:S04]  /*28c50*/  LDL.LU R56, [R1+0x310] ;  /* 0x0003100001387983 */ /* 0x000ea80000300800 */
[----:B------:R-:W2:Y:S04]  /*28c60*/  LDL.LU R57, [R1+0x314] ;  /* 0x0003140001397983 */ /* 0x000ea80000300800 */
[----:B------:R-:W2:Y:S04]  /*28c70*/  LDL.LU R58, [R1+0x318] ;  /* 0x00031800013a7983 */ /* 0x000ea80000300800 */
[----:B------:R-:W2:Y:S04]  /*28c80*/  LDL.LU R59, [R1+0x31c] ;  /* 0x00031c00013b7983 */ /* 0x000ea80000300800 */
[----:B------:R-:W4:Y:S04]  /*28c90*/  LDL.LU R20, [R1+0x350] ;  /* 0x0003500001147983 */ /* 0x000f280000300800 */
[----:B------:R-:W4:Y:S04]  /*28ca0*/  LDL.LU R21, [R1+0x354] ;  /* 0x0003540001157983 */ /* 0x000f280000300800 */
[----:B------:R-:W4:Y:S04]  /*28cb0*/  LDL.LU R22, [R1+0x358] ;  /* 0x0003580001167983 */ /* 0x000f280000300800 */
[----:B------:R-:W4:Y:S04]  /*28cc0*/  LDL.LU R23, [R1+0x35c] ;  /* 0x00035c0001177983 */ /* 0x000f280000300800 */
[----:B------:R-:W2:Y:S04]  /*28cd0*/  LDL.LU R8, [R1+0x3b0] ;  /* 0x0003b00001087983 */ /* 0x000ea80000300800 */
[----:B------:R-:W2:Y:S04]  /*28ce0*/  LDL.LU R9, [R1+0x3b4] ;  /* 0x0003b40001097983 */ /* 0x000ea80000300800 */
[----:B------:R-:W2:Y:S04]  /*28cf0*/  LDL.LU R10, [R1+0x3b8] ;  /* 0x0003b800010a7983 */ /* 0x000ea80000300800 */
[----:B------:R-:W2:Y:S04]  /*28d00*/  LDL.LU R11, [R1+0x3bc] ;  /* 0x0003bc00010b7983 */ /* 0x000ea80000300800 */
[----:B0-----:R-:W2:Y:S04]  /*28d10*/  LDL.LU R48, [R1+0x3c0] ;  /* 0x0003c00001307983 */ /* 0x001ea80000300800 */
[----:B------:R-:W2:Y:S04]  /*28d20*/  LDL.LU R49, [R1+0x3c4] ;  /* 0x0003c40001317983 */ /* 0x000ea80000300800 */
[----:B------:R-:W2:Y:S04]  /*28d30*/  LDL.LU R50, [R1+0x3c8] ;  /* 0x0003c80001327983 */ /* 0x000ea80000300800 */
[----:B------:R-:W2:Y:S04]  /*28d40*/  LDL.LU R51, [R1+0x3cc] ;  /* 0x0003cc0001337983 */ /* 0x000ea80000300800 */
[----:B------:R-:W2:Y:S04]  /*28d50*/  LDL.LU R4, [R1+0x3d0] ;  /* 0x0003d00001047983 */ /* 0x000ea80000300800 */
[----:B------:R-:W2:Y:S04]  /*28d60*/  LDL.LU R5, [R1+0x3d4] ;  /* 0x0003d40001057983 */ /* 0x000ea80000300800 */
[----:B------:R-:W2:Y:S04]  /*28d70*/  LDL.LU R6, [R1+0x3d8] ;  /* 0x0003d80001067983 */ /* 0x000ea80000300800 */
[----:B------:R-:W2:Y:S01]  /*28d80*/  LDL.LU R7, [R1+0x3dc] ;  /* 0x0003dc0001077983 */ /* 0x000ea20000300800 */
[----:B------:R-:W-:-:S02]  /*28d90*/  IMAD R46, R46, 0x100, R53 ;  /* 0x000001002e2e7824 */ /* 0x000fc400078e0235 */
[----:B------:R-:W-:Y:S02]  /*28da0*/  IMAD R47, R47, 0x100, R54 ;  /* 0x000001002f2f7824 */ /* 0x000fe400078e0236 */
[----:B------:R-:W-:Y:S02]  /*28db0*/  IMAD R60, R60, 0x100, R55 ;  /* 0x000001003c3c7824 */ /* 0x000fe400078e0237 */
[----:B---3--:R-:W-:Y:S01]  /*28dc0*/  IMAD R61, R61, 0x100, R0 ;  /* 0x000001003d3d7824 */ /* 0x008fe200078e0200 */
[----:B------:R-:W3:Y:S01]  /*28dd0*/  LDL.LU R12, [R1+0x390] ;  /* 0x00039000010c7983 */ /* 0x000ee20000300800 */
[----:B------:R-:W-:Y:S02]  /*28de0*/  F2FP.F16.E4M3.UNPACK_B R32, R46 ;  /* 0x0000002eff20723e */ /* 0x000fe400020006ff */
[----:B------:R-:W-:Y:S02]  /*28df0*/  F2FP.F16.E4M3.UNPACK_B R33, R47 ;  /* 0x0000002fff21723e */ /* 0x000fe400020006ff */
[----:B------:R-:W-:-:S02]  /*28e00*/  F2FP.F16.E4M3.UNPACK_B R34, R60 ;  /* 0x0000003cff22723e */ /* 0x000fc400020006ff */
[----:B------:R-:W-:Y:S01]  /*28e10*/  F2FP.F16.E4M3.UNPACK_B R35, R61 ;  /* 0x0000003dff23723e */ /* 0x000fe200020006ff */
        /* <DEDUP_REMOVED lines=24> */
[----:B------:R-:W3:Y:S01]  /*28fa0*/  LDL.LU R0, [R1+0x830] ;  /* 0x0008300001007983 */ /* 0x000ee20000300800 */
[----:B--2---:R-:W-:-:S15]  /*28fb0*/  HMMA.16816.F32 R4, R32, R2, R4 ;  /* 0x000000022004723c */ /* 0x004fde0000001804 */
[----:B------:R-:W-:-:S04]  /*28fc0*/  NOP ;  /* 0x0000000000007918 */ /* 0x000fc80000000000 */
[----:B------:R-:W-:Y:S04]  /*28fd0*/  STL.64 [R1+0x630], R4 ;  /* 0x0006300401007387 */ /* 0x000fe80000100a00 */
[----:B------:R0:W-:Y:S04]  /*28fe0*/  STL.64 [R1+0x638], R6 ;  /* 0x0006380601007387 */ /* 0x0001e80000100a00 */
[----:B0-----:R-:W2:Y:S04]  /*28ff0*/  LDL.LU.64 R6, [R1+0x1aa0] ;  /* 0x001aa00001067983 */ /* 0x001ea80000300a00 */
[----:B------:R-:W2:Y:S02]  /*29000*/  LDL.LU.64 R4, [R1+0x1a98] ;  /* 0x001a980001047983 */ /* 0x000ea40000300a00 */
[C---:B--2---:R-:W-:Y:S08]  /*29010*/  HMMA.16816.F32 R48, R32.reuse, R4, R48 ;  /* 0x000000042030723c */ /* 0x044ff00000001830 */
[C---:B------:R-:W-:Y:S11]  /*29020*/  HMMA.16816.F32 R8, R32.reuse, R6, R8 ;  /* 0x000000062008723c */ /* 0x040ff60000001808 */
[----:B------:R-:W-:Y:S04]  /*29030*/  STL.64 [R1+0x620], R48 ;  /* 0x0006203001007387 */ /* 0x000fe80000100a00 */
[----:B------:R0:W-:Y:S04]  /*29040*/  STL.64 [R1+0x628], R50 ;  /* 0x0006283201007387 */ /* 0x0001e80000100a00 */
[----:B0-----:R-:W2:Y:S04]  /*29050*/  LDL.LU.64 R50, [R1+0x1a90] ;  /* 0x001a900001327983 */ /* 0x001ea80000300a00 */
[----:B------:R-:W2:Y:S04]  /*29060*/  LDL.LU.64 R48, [R1+0x1a88] ;  /* 0x001a880001307983 */ /* 0x000ea80000300a00 */
[----:B------:R-:W-:Y:S04]  /*29070*/  STL.64 [R1+0x610], R8 ;  /* 0x0006100801007387 */ /* 0x000fe80000100a00 */
[----:B------:R0:W-:Y:S04]  /*29080*/  STL.64 [R1+0x618], R10 ;  /* 0x0006180a01007387 */ /* 0x0001e80000100a00 */
[----:B0-----:R-:W2:Y:S04]  /*29090*/  LDL.LU.64 R10, [R1+0x1a80] ;  /* 0x001a8000010a7983 */ /* 0x001ea80000300a00 */
[----:B------:R-:W3:Y:S04]  /*290a0*/  LDL.LU.64 R8, [R1+0x1a78] ;  /* 0x001a780001087983 */ /* 0x000ee80000300a00 */
[----:B------:R-:W-:Y:S04]  /*290b0*/  STL.64 [R1+0x1a00], R6 ;  /* 0x001a000601007387 */ /* 0x000fe80000100a00 */
[----:B------:R0:W-:Y:S04]  /*290c0*/  STL.64 [R1+0x19f8], R4 ;  /* 0x0019f80401007387 */ /* 0x0001e80000100a00 */
[----:B0-----:R-:W4:Y:S04]  /*290d0*/  LDL.LU R4, [R1+0x320] ;  /* 0x0003200001047983 */ /* 0x001f280000300800 */
[----:B------:R-:W4:Y:S04]  /*290e0*/  LDL.LU R5, [R1+0x324] ;  /* 0x0003240001057983 */ /* 0x000f280000300800 */
[----:B------:R-:W4:Y:S04]  /*290f0*/  LDL.LU R6, [R1+0x328] ;  /* 0x0003280001067983 */ /* 0x000f280000300800 */
[----:B------:R-:W4:Y:S01]  /*29100*/  LDL.LU R7, [R1+0x32c] ;  /* 0x00032c0001077983 */ /* 0x000f220000300800 */
[C---:B---3--:R-:W-:Y:S08]  /*29110*/  HMMA.16816.F32 R24, R32.reuse, R8, R24 ;  /* 0x000000082018723c */ /* 0x048ff00000001818 */
[C---:B--2---:R-:W-:Y:S11]  /*29120*/  HMMA.16816.F32 R12, R32.reuse, R10, R12 ;  /* 0x0000000a200c723c */ /* 0x044ff6000000180c */
[----:B------:R-:W-:Y:S04]  /*29130*/  STL.64 [R1+0x600], R24 ;  /* 0x0006001801007387 */ /* 0x000fe80000100a00 */
[----:B------:R0:W-:Y:S04]  /*29140*/  STL.64 [R1+0x608], R26 ;  /* 0x0006081a01007387 */ /* 0x0001e80000100a00 */
[----:B0-----:R-:W2:Y:S04]  /*29150*/  LDL.LU.64 R26, [R1+0x1a70] ;  /* 0x001a7000011a7983 */ /* 0x001ea80000300a00 */
[----:B------:R-:W2:Y:S04]  /*29160*/  LDL.LU.64 R24, [R1+0x1a68] ;  /* 0x001a680001187983 */ /* 0x000ea80000300a00 */
[----:B------:R-:W-:Y:S04]  /*29170*/  STL.64 [R1+0x5f0], R12 ;  /* 0x0005f00c01007387 */ /* 0x000fe80000100a00 */
[----:B------:R0:W-:Y:S04]  /*29180*/  STL.64 [R1+0x5f8], R14 ;  /* 0x0005f80e01007387 */ /* 0x0001e80000100a00 */
[----:B0-----:R-:W3:Y:S04]  /*29190*/  LDL.LU.64 R14, [R1+0x1a60] ;  /* 0x001a6000010e7983 */ /* 0x001ee80000300a00 */
[----:B------:R-:W2:Y:S04]  /*291a0*/  LDL.LU.64 R12, [R1+0x1a58] ;  /* 0x001a5800010c7983 */ /* 0x000ea80000300a00 */
[----:B------:R-:W-:Y:S04]  /*291b0*/  STL.64 [R1+0x19e0], R10 ;  /* 0x0019e00a01007387 */ /* 0x000fe80000100a00 */
[----:B------:R0:W-:Y:S04]  /*291c0*/  STL.64 [R1+0x19d8], R8 ;  /* 0x0019d80801007387 */ /* 0x0001e80000100a00 */
[----:B0-----:R-:W4:Y:S04]  /*291d0*/  LDL.LU R8, [R1+0x330] ;  /* 0x0003300001087983 */ /* 0x001f280000300800 */
[----:B------:R-:W4:Y:S04]  /*291e0*/  LDL.LU R9, [R1+0x334] ;  /* 0x0003340001097983 */ /* 0x000f280000300800 */
[----:B------:R-:W4:Y:S04]  /*291f0*/  LDL.LU R10, [R1+0x338] ;  /* 0x00033800010a7983 */ /* 0x000f280000300800 */
[----:B------:R-:W4:Y:S01]  /*29200*/  LDL.LU R11, [R1+0x33c] ;  /* 0x00033c00010b7983 */ /* 0x000f220000300800 */
[C---:B--2---:R-:W-:Y:S08]  /*29210*/  HMMA.16816.F32 R40, R32.reuse, R12, R40 ;  /* 0x0000000c2028723c */ /* 0x044ff00000001828 */
[C---:B---3--:R-:W-:Y:S11]  /*29220*/  HMMA.16816.F32 R16, R32.reuse, R14, R16 ;  /* 0x0000000e2010723c */ /* 0x048ff60000001810 */
[----:B------:R-:W-:Y:S04]  /*29230*/  STL.64 [R1+0x5e0], R40 ;  /* 0x0005e02801007387 */ /* 0x000fe80000100a00 */
[----:B------:R0:W-:Y:S04]  /*29240*/  STL.64 [R1+0x5e8], R42 ;  /* 0x0005e82a01007387 */ /* 0x0001e80000100a00 */
[----:B0-----:R-:W2:Y:S04]  /*29250*/  LDL.LU.64 R42, [R1+0x1a50] ;  /* 0x001a5000012a7983 */ /* 0x001ea80000300a00 */
[----:B------:R-:W3:Y:S04]  /*29260*/  LDL.LU.64 R40, [R1+0x1a48] ;  /* 0x001a480001287983 */ /* 0x000ee80000300a00 */
[----:B------:R-:W-:Y:S04]  /*29270*/  STL.64 [R1+0x5d0], R16 ;  /* 0x0005d01001007387 */ /* 0x000fe80000100a00 */
[----:B------:R0:W-:Y:S04]  /*29280*/  STL.64 [R1+0x5d8], R18 ;  /* 0x0005d81201007387 */ /* 0x0001e80000100a00 */
[----:B0-----:R-:W4:Y:S04]  /*29290*/  LDL.LU.64 R18, [R1+0x1a40] ;  /* 0x001a400001127983 */ /* 0x001f280000300a00 */
[----:B------:R-:W2:Y:S04]  /*292a0*/  LDL.LU.64 R16, [R1+0x1a38] ;  /* 0x001a380001107983 */ /* 0x000ea80000300a00 */
[----:B------:R-:W-:Y:S04]  /*292b0*/  STL.64 [R1+0x19c0], R14 ;  /* 0x0019c00e01007387 */ /* 0x000fe80000100a00 */
[----:B------:R0:W-:Y:S04]  /*292c0*/  STL.64 [R1+0x19b8], R12 ;  /* 0x0019b80c01007387 */ /* 0x0001e80000100a00 */
[----:B0-----:R-:W3:Y:S04]  /*292d0*/  LDL.LU R12, [R1+0x340] ;  /* 0x00034000010c7983 */ /* 0x001ee80000300800 */
[----:B------:R-:W3:Y:S04]  /*292e0*/  LDL.LU R13, [R1+0x344] ;  /* 0x00034400010d7983 */ /* 0x000ee80000300800 */
[----:B------:R-:W3:Y:S04]  /*292f0*/  LDL.LU R14, [R1+0x348] ;  /* 0x00034800010e7983 */ /* 0x000ee80000300800 */
[----:B------:R-:W3:Y:S01]  /*29300*/  LDL.LU R15, [R1+0x34c] ;  /* 0x00034c00010f7983 */ /* 0x000ee20000300800 */
[C---:B--2---:R-:W-:Y:S08]  /*29310*/  HMMA.16816.F32 R36, R32.reuse, R16, R36 ;  /* 0x000000102024723c */ /* 0x044ff00000001824 */
[----:B----4-:R-:W-:Y:S11]  /*29320*/  HMMA.16816.F32 R20, R32, R18, R20 ;  /* 0x000000122014723c */ /* 0x010ff60000001814 */
[----:B------:R-:W-:Y:S04]  /*29330*/  STL.64 [R1+0x5c0], R36 ;  /* 0x0005c02401007387 */ /* 0x000fe80000100a00 */
[----:B------:R0:W-:Y:S04]  /*29340*/  STL.64 [R1+0x5c8], R38 ;  /* 0x0005c82601007387 */ /* 0x0001e80000100a00 */
[----:B0-----:R-:W2:Y:S04]  /*29350*/  LDL.LU.64 R38, [R1+0x1a30] ;  /* 0x001a300001267983 */ /* 0x001ea80000300a00 */
[----:B------:R-:W4:Y:S04]  /*29360*/  LDL.LU.64 R36, [R1+0x1a28] ;  /* 0x001a280001247983 */ /* 0x000f280000300a00 */
[----:B------:R-:W-:Y:S04]  /*29370*/  STL.64 [R1+0x5b0], R20 ;  /* 0x0005b01401007387 */ /* 0x000fe80000100a00 */
[----:B------:R0:W-:Y:S04]  /*29380*/  STL.64 [R1+0x5b8], R22 ;  /* 0x0005b81601007387 */ /* 0x0001e80000100a00 */
[----:B0-----:R-:W2:Y:S04]  /*29390*/  LDL.LU.64 R22, [R1+0x1a20] ;  /* 0x001a200001167983 */ /* 0x001ea80000300a00 */
[----:B------:R-:W3:Y:S04]  /*293a0*/  LDL.LU.64 R20, [R1+0x1a18] ;  /* 0x001a180001147983 */ /* 0x000ee80000300a00 */
[----:B------:R-:W-:Y:S04]  /*293b0*/  STL.64 [R1+0x19d0], R18 ;  /* 0x0019d01201007387 */ /* 0x000fe80000100a00 */
[----:B------:R-:W-:Y:S01]  /*293c0*/  STL.64 [R1+0x19c8], R16 ;  /* 0x0019c81001007387 */ /* 0x000fe20000100a00 */
[----:B------:R-:W-:-:S02]  /*293d0*/  IMAD R46, R28, 0x100, R55 ;  /* 0x000001001c2e7824 */ /* 0x000fc400078e0237 */
[----:B------:R-:W-:Y:S01]  /*293e0*/  IMAD R60, R0, 0x100, R31 ;  /* 0x00000100003c7824 */ /* 0x000fe200078e021f */
[C---:B---3--:R-:W-:Y:S08]  /*293f0*/  HMMA.16816.F32 R12, R32.reuse, R20, R12 ;  /* 0x00000014200c723c */ /* 0x048ff0000000180c */
[C---:B--2---:R-:W-:Y:S01]  /*29400*/  HMMA.16816.F32 R8, R32.reuse, R22, R8 ;  /* 0x000000162008723c */ /* 0x044fe20000001808 */
[----:B------:R-:W-:Y:S10]  /*29410*/  STL.64 [R1+0x19f0], R22 ;  /* 0x0019f01601007387 */ /* 0x000ff40000100a00 */
[----:B------:R-:W-:Y:S04]  /*29420*/  STL.64 [R1+0x5a0], R12 ;  /* 0x0005a00c01007387 */ /* 0x000fe80000100a00 */
[----:B------:R-:W-:Y:S04]  /*29430*/  STL.64 [R1+0x5a8], R14 ;  /* 0x0005a80e01007387 */ /* 0x000fe80000100a00 */
[----:B------:R-:W-:Y:S04]  /*29440*/  STL.64 [R1+0x19e8], R20 ;  /* 0x0019e81401007387 */ /* 0x000fe80000100a00 */
[----:B------:R-:W-:Y:S04]  /*29450*/  STL.64 [R1+0x590], R8 ;  /* 0x0005900801007387 */ /* 0x000fe80000100a00 */
[----:B------:R4:W-:Y:S02]  /*29460*/  STL.64 [R1+0x598], R10 ;  /* 0x0005980a01007387 */ /* 0x0009e40000100a00 */
[C---:B----4-:R-:W-:Y:S08]  /*29470*/  HMMA.16816.F32 R8, R32.reuse, R36, R4 ;  /* 0x000000242008723c */ /* 0x050ff00000001804 */
[C---:B------:R-:W-:Y:S01]  /*29480*/  HMMA.16816.F32 R4, R32.reuse, R38, R56 ;  /* 0x000000262004723c */ /* 0x040fe20000001838 */
[----:B------:R-:W-:Y:S10]  /*29490*/  STL.64 [R1+0x1a10], R38 ;  /* 0x001a102601007387 */ /* 0x000ff40000100a00 */
[----:B------:R-:W-:Y:S04]  /*294a0*/  STL.64 [R1+0x580], R8 ;  /* 0x0005800801007387 */ /* 0x000fe80000100a00 */
[----:B------:R0:W-:Y:S04]  /*294b0*/  STL.64 [R1+0x588], R10 ;  /* 0x0005880a01007387 */ /* 0x0001e80000100a00 */
[----:B------:R-:W-:Y:S04]  /*294c0*/  STL.64 [R1+0x1a08], R36 ;  /* 0x001a082401007387 */ /* 0x000fe80000100a00 */
[----:B------:R-:W-:Y:S04]  /*294d0*/  STL.64 [R1+0x570], R4 ;  /* 0x0005700401007387 */ /* 0x000fe80000100a00 */
[----:B------:R1:W-:Y:S01]  /*294e0*/  STL.64 [R1+0x578], R6 ;  /* 0x0005780601007387 */ /* 0x0003e20000100a00 */
[C---:B0-----:R-:W-:Y:S08]  /*294f0*/  HMMA.16816.F32 R8, R32.reuse, R40, R48 ;  /* 0x000000282008723c */ /* 0x041ff00000001830 */
[----:B-1----:R-:W-:Y:S11]  /*29500*/  HMMA.16816.F32 R4, R32, R42, R24 ;  /* 0x0000002a2004723c */ /* 0x002ff60000001818 */
[----:B------:R0:W-:Y:S04]  /*29510*/  STL.64 [R1+0x560], R8 ;  /* 0x0005600801007387 */ /* 0x0001e80000100a00 */
[----:B------:R1:W-:Y:S04]  /*29520*/  STL.64 [R1+0x568], R10 ;  /* 0x0005680a01007387 */ /* 0x0003e80000100a00 */
[----:B------:R2:W-:Y:S04]  /*29530*/  STL.64 [R1+0x550], R4 ;  /* 0x0005500401007387 */ /* 0x0005e80000100a00 */
[----:B------:R3:W-:Y:S04]  /*29540*/  STL.64 [R1+0x558], R6 ;  /* 0x0005580601007387 */ /* 0x0007e80000100a00 */
        /* <DEDUP_REMOVED lines=19> */
[----:B------:R-:W4:Y:S04]  /*29680*/  LDL.LU R9, [R1+0x2c4] ;  /* 0x0002c40001097983 */ /* 0x000f280000300800 */
[----:B-1----:R-:W4:Y:S04]  /*29690*/  LDL.LU R10, [R1+0x2c8] ;  /* 0x0002c800010a7983 */ /* 0x002f280000300800 */
[----:B------:R-:W4:Y:S04]  /*296a0*/  LDL.LU R11, [R1+0x2cc] ;  /* 0x0002cc00010b7983 */ /* 0x000f280000300800 */
[----:B--2---:R-:W2:Y:S04]  /*296b0*/  LDL.LU R4, [R1+0x2e0] ;  /* 0x0002e00001047983 */ /* 0x004ea80000300800 */
[----:B------:R-:W2:Y:S04]  /*296c0*/  LDL.LU R5, [R1+0x2e4] ;  /* 0x0002e40001057983 */ /* 0x000ea80000300800 */
[----:B---3--:R-:W2:Y:S04]  /*296d0*/  LDL.LU R6, [R1+0x2e8] ;  /* 0x0002e80001067983 */ /* 0x008ea80000300800 */
[----:B------:R-:W2:Y:S04]  /*296e0*/  LDL.LU R7, [R1+0x2ec] ;  /* 0x0002ec0001077983 */ /* 0x000ea80000300800 */
        /* <DEDUP_REMOVED lines=16> */
[----:B------:R-:W-:-:S03]  /*297f0*/  IMAD R47, R30, 0x100, R29 ;  /* 0x000001001e2f7824 */ /* 0x000fc600078e021d */
[----:B------:R-:W3:Y:S04]  /*29800*/  LDL.LU R28, [R1+0x230] ;  /* 0x00023000011c7983 */ /* 0x000ee80000300800 */
[----:B------:R-:W3:Y:S04]  /*29810*/  LDL.LU R29, [R1+0x234] ;  /* 0x00023400011d7983 */ /* 0x000ee80000300800 */
[----:B------:R-:W3:Y:S04]  /*29820*/  LDL.LU R30, [R1+0x238] ;  /* 0x00023800011e7983 */ /* 0x000ee80000300800 */
[----:B------:R-:W3:Y:S01]  /*29830*/  LDL.LU R31, [R1+0x23c] ;  /* 0x00023c00011f7983 */ /* 0x000ee20000300800 */
[----:B----4-:R-:W-:Y:S03]  /*29840*/  HMMA.16816.F32 R32, R32, R44, R36 ;  /* 0x0000002c2020723c */ /* 0x010fe60000001824 */
[----:B------:R-:W4:Y:S01]  /*29850*/  LDL.LU.64 R38, [R1+0x1a10] ;  /* 0x001a100001267983 */ /* 0x000f220000300a00 */
[----:B------:R-:W-:-:S03]  /*29860*/  IMAD R61, R0, 0x100, R61 ;  /* 0x00000100003d7824 */ /* 0x000fc600078e023d */
[----:B------:R-:W3:Y:S04]  /*29870*/  LDL.LU.64 R36, [R1+0x1a08] ;  /* 0x001a080001247983 */ /* 0x000ee80000300a00 */
[----:B------:R0:W-:Y:S04]  /*29880*/  STL [R1+0x1990], R44 ;  /* 0x0019902c01007387 */ /* 0x0001e80000100800 */
[----:B------:R1:W-:Y:S04]  /*29890*/  STL [R1+0x198c], R45 ;  /* 0x00198c2d01007387 */ /* 0x0003e80000100800 */
[----:B------:R1:W-:Y:S04]  /*298a0*/  STL.64 [R1+0x1e0], R32 ;  /* 0x0001e02001007387 */ /* 0x0003e80000100a00 */
[----:B------:R1:W-:Y:S04]  /*298b0*/  STL.64 [R1+0x1e8], R34 ;  /* 0x0001e82201007387 */ /* 0x0003e80000100a00 */
[----:B0-----:R-:W3:Y:S04]  /*298c0*/  LDL.LU R44, [R1+0x280] ;  /* 0x00028000012c7983 */ /* 0x001ee80000300800 */
[----:B-1----:R-:W3:Y:S01]  /*298d0*/  LDL.LU R45, [R1+0x284] ;  /* 0x00028400012d7983 */ /* 0x002ee20000300800 */
[----:B------:R-:W-:-:S02]  /*298e0*/  F2FP.F16.E4M3.UNPACK_B R32, R46 ;  /* 0x0000002eff20723e */ /* 0x000fc400020006ff */
[----:B------:R-:W-:Y:S02]  /*298f0*/  F2FP.F16.E4M3.UNPACK_B R33, R47 ;  /* 0x0000002fff21723e */ /* 0x000fe400020006ff */
[----:B------:R-:W-:Y:S02]  /*29900*/  F2FP.F16.E4M3.UNPACK_B R34, R60 ;  /* 0x0000003cff22723e */ /* 0x000fe400020006ff */
[----:B------:R-:W-:Y:S01]  /*29910*/  F2FP.F16.E4M3.UNPACK_B R35, R61 ;  /* 0x0000003dff23723e */ /* 0x000fe200020006ff */
[----:B------:R-:W3:Y:S04]  /*29920*/  LDL.LU R46, [R1+0x288] ;  /* 0x00028800012e7983 */ /* 0x000ee80000300800 */
[----:B------:R-:W3:Y:S02]  /*29930*/  LDL.LU R47, [R1+0x28c] ;  /* 0x00028c00012f7983 */ /* 0x000ee40000300800 */
[----:B--2---:R-:W-:-:S15]  /*29940*/  HMMA.16816.F32 R4, R32, R2, R4 ;  /* 0x000000022004723c */ /* 0x004fde0000001804 */
[----:B------:R-:W-:-:S04]  /*29950*/  NOP ;  /* 0x0000000000007918 */ /* 0x000fc80000000000 */
[----:B------:R-:W-:Y:S04]  /*29960*/  STL.64 [R1+0x540], R4 ;  /* 0x0005400401007387 */ /* 0x000fe80000100a00 */
[----:B------:R0:W-:Y:S04]  /*29970*/  STL.64 [R1+0x548], R6 ;  /* 0x0005480601007387 */ /* 0x0001e80000100a00 */
[----:B0-----:R-:W2:Y:S04]  /*29980*/  LDL.LU.64 R6, [R1+0x1a00] ;  /* 0x001a000001067983 */ /* 0x001ea80000300a00 */
[----:B------:R-:W3:Y:S04]  /*29990*/  LDL.LU.64 R4, [R1+0x19f8] ;  /* 0x0019f80001047983 */ /* 0x000ee80000300a00 */
[----:B------:R-:W-:Y:S01]  /*299a0*/  STL [R1+0x1994], R3 ;  /* 0x0019940301007387 */ /* 0x000fe20000100800 */
[C---:B---3--:R-:W-:Y:S08]  /*299b0*/  HMMA.16816.F32 R20, R32.reuse, R4, R20 ;  /* 0x000000042014723c */ /* 0x048ff00000001814 */
[C---:B--2---:R-:W-:Y:S11]  /*299c0*/  HMMA.16816.F32 R8, R32.reuse, R6, R8 ;  /* 0x000000062008723c */ /* 0x044ff60000001808 */
[----:B------:R-:W-:Y:S04]  /*299d0*/  STL.64 [R1+0x530], R20 ;  /* 0x0005301401007387 */ /* 0x000fe80000100a00 */
[----:B------:R0:W-:Y:S04]  /*299e0*/  STL.64 [R1+0x538], R22 ;  /* 0x0005381601007387 */ /* 0x0001e80000100a00 */
[----:B0-----:R-:W2:Y:S04]  /*299f0*/  LDL.LU.64 R22, [R1+0x19f0] ;  /* 0x0019f00001167983 */ /* 0x001ea80000300a00 */
[----:B------:R-:W3:Y:S04]  /*29a00*/  LDL.LU.64 R20, [R1+0x19e8] ;  /* 0x0019e80001147983 */ /* 0x000ee80000300a00 */
[----:B------:R-:W-:Y:S04]  /*29a10*/  STL.64 [R1+0x520], R8 ;  /* 0x0005200801007387 */ /* 0x000fe80000100a00 */
[----:B------:R0:W-:Y:S04]  /*29a20*/  STL.64 [R1+0x528], R10 ;  /* 0x0005280a01007387 */ /* 0x0001e80000100a00 */
[----:B0-----:R-:W2:Y:S04]  /*29a30*/  LDL.LU.64 R10, [R1+0x19e0] ;  /* 0x0019e000010a7983 */ /* 0x001ea80000300a00 */
        /* <DEDUP_REMOVED lines=18> */
[----:B------:R3:W-:Y:S02]  /*29b60*/  STL.64 [R1+0x1948], R8 ;  /* 0x0019480801007387 */ /* 0x0007e40000100a00 */
[C---:B---3--:R-:W-:Y:S08]  /*29b70*/  HMMA.16816.F32 R8, R32.reuse, R12, R4 ;  /* 0x0000000c2008723c */ /* 0x048ff00000001804 */
[C---:B--2---:R-:W-:Y:S01]  /*29b80*/  HMMA.16816.F32 R4, R32.reuse, R14, R44 ;  /* 0x0000000e2004723c */ /* 0x044fe2000000182c */
[----:B------:R-:W-:Y:S10]  /*29b90*/  STL.64 [R1+0x1960], R14 ;  /* 0x0019600e01007387 */ /* 0x000ff40000100a00 */
[----:B------:R-:W-:Y:S04]  /*29ba0*/  STL.64 [R1+0x4f0], R8 ;  /* 0x0004f00801007387 */ /* 0x000fe80000100a00 */
[----:B------:R0:W-:Y:S04]  /*29bb0*/  STL.64 [R1+0x4f8], R10 ;  /* 0x0004f80a01007387 */ /* 0x0001e80000100a00 */
[----:B------:R-:W-:Y:S04]  /*29bc0*/  STL.64 [R1+0x1958], R12 ;  /* 0x0019580c01007387 */ /* 0x000fe80000100a00 */
[----:B------:R-:W-:Y:S04]  /*29bd0*/  STL.64 [R1+0x4e0], R4 ;  /* 0x0004e00401007387 */ /* 0x000fe80000100a00 */
[----:B------:R1:W-:Y:S01]  /*29be0*/  STL.64 [R1+0x4e8], R6 ;  /* 0x0004e80601007387 */ /* 0x0003e20000100a00 */
[C---:B0-----:R-:W-:Y:S08]  /*29bf0*/  HMMA.16816.F32 R8, R32.reuse, R16, R56 ;  /* 0x000000102008723c */ /* 0x041ff00000001838 */
[C---:B-1----:R-:W-:Y:S01]  /*29c00*/  HMMA.16816.F32 R4, R32.reuse, R18, R48 ;  /* 0x000000122004723c */ /* 0x042fe20000001830 */
        /* <DEDUP_REMOVED lines=10> */
[----:B------:R-:W-:Y:S04]  /*29cb0*/  STL.64 [R1+0x4b8], R10 ;  /* 0x0004b80a01007387 */ /* 0x000fe80000100a00 */
[----:B------:R-:W-:Y:S04]  /*29cc0*/  STL.64 [R1+0x1998], R20 ;  /* 0x0019981401007387 */ /* 0x000fe80000100a00 */
[----:B------:R-:W-:Y:S04]  /*29cd0*/  STL.64 [R1+0x4a0], R4 ;  /* 0x0004a00401007387 */ /* 0x000fe80000100a00 */
[----:B------:R0:W-:Y:S04]  /*29ce0*/  STL.64 [R1+0x4a8], R6 ;  /* 0x0004a80601007387 */ /* 0x0001e80000100a00 */
[----:B------:R-:W2:Y:S01]  /*29cf0*/  LDL.LU R48, [R1+0x100] ;  /* 0x0001000001307983 */ /* 0x000ea20000300800 */
[----:B0-----:R-:W-:-:S15]  /*29d00*/  HMMA.16816.F32 R4, R32, R36, R28 ;  /* 0x000000242004723c */ /* 0x001fde000000181c */
[----:B------:R-:W-:-:S04]  /*29d10*/  NOP ;  /* 0x0000000000007918 */ /* 0x000fc80000000000 */
[----:B------:R-:W-:Y:S04]  /*29d20*/  STL.64 [R1+0x490], R4 ;  /* 0x0004900401007387 */ /* 0x000fe80000100a00 */
[----:B------:R-:W-:Y:S04]  /*29d30*/  STL.64 [R1+0x498], R6 ;  /* 0x0004980601007387 */ /* 0x000fe80000100a00 */
[----:B------:R-:W2:Y:S04]  /*29d40*/  LDL.LU R49, [R1+0x104] ;  /* 0x0001040001317983 */ /* 0x000ea80000300800 */
[----:B------:R-:W3:Y:S04]  /*29d50*/  LDL.LU R50, [R1+0x108] ;  /* 0x0001080001327983 */ /* 0x000ee80000300800 */
[----:B------:R-:W3:Y:S04]  /*29d60*/  LDL.LU R51, [R1+0x10c] ;  /* 0x00010c0001337983 */ /* 0x000ee80000300800 */
[----:B---3--:R-:W-:Y:S04]  /*29d70*/  STL.64 [R1+0x19b0], R50 ;  /* 0x0019b03201007387 */ /* 0x008fe80000100a00 */
[----:B--2---:R0:W-:Y:S04]  /*29d80*/  STL.64 [R1+0x19a8], R48 ;  /* 0x0019a83001007387 */ /* 0x0041e80000100a00 */
[----:B------:R-:W2:Y:S04]  /*29d90*/  LDL.LU R12, [R1+0x180] ;  /* 0x00018000010c7983 */ /* 0x000ea80000300800 */
[----:B------:R-:W2:Y:S04]  /*29da0*/  LDL.LU R13, [R1+0x184] ;  /* 0x00018400010d7983 */ /* 0x000ea80000300800 */
[----:B------:R-:W2:Y:S04]  /*29db0*/  LDL.LU R14, [R1+0x188] ;  /* 0x00018800010e7983 */ /* 0x000ea80000300800 */
[----:B------:R-:W2:Y:S04]  /*29dc0*/  LDL.LU R15, [R1+0x18c] ;  /* 0x00018c00010f7983 */ /* 0x000ea80000300800 */
[----:B------:R-:W3:Y:S04]  /*29dd0*/  LDL.LU R16, [R1+0x1b0] ;  /* 0x0001b00001107983 */ /* 0x000ee80000300800 */
[----:B------:R-:W3:Y:S04]  /*29de0*/  LDL.LU R17, [R1+0x1b4] ;  /* 0x0001b40001117983 */ /* 0x000ee80000300800 */
[----:B------:R-:W3:Y:S04]  /*29df0*/  LDL.LU R18, [R1+0x1b8] ;  /* 0x0001b80001127983 */ /* 0x000ee80000300800 */
[----:B------:R-:W3:Y:S04]  /*29e00*/  LDL.LU R19, [R1+0x1bc] ;  /* 0x0001bc0001137983 */ /* 0x000ee80000300800 */
        /* <DEDUP_REMOVED lines=8> */
[----:B0-----:R-:W2:Y:S04]  /*29e90*/  LDL.LU R48, [R1+0x210] ;  /* 0x0002100001307983 */ /* 0x001ea80000300800 */
[----:B------:R-:W2:Y:S04]  /*29ea0*/  LDL.LU R49, [R1+0x214] ;  /* 0x0002140001317983 */ /* 0x000ea80000300800 */
[----:B------:R-:W2:Y:S04]  /*29eb0*/  LDL.LU R50, [R1+0x218] ;  /* 0x0002180001327983 */ /* 0x000ea80000300800 */
        /* <DEDUP_REMOVED lines=29> */
[C---:B----4-:R-:W-:Y:S08]  /*2a090*/  HMMA.16816.F32 R28, R32.reuse, R38, R28 ;  /* 0x00000026201c723c */ /* 0x050ff0000000181c */
[C---:B--2---:R-:W-:Y:S08]  /*2a0a0*/  HMMA.16816.F32 R48, R32.reuse, R40, R48 ;  /* 0x000000282030723c */ /* 0x044ff00000001830 */
[----:B------:R-:W-:Y:S01]  /*2a0b0*/  HMMA.16816.F32 R20, R32, R42, R20 ;  /* 0x0000002a2014723c */ /* 0x000fe20000001814 */
[----:B---3--:R-:W-:-:S02]  /*2a0c0*/  IMAD R46, R46, 0x100, R3 ;  /* 0x000001002e2e7824 */ /* 0x008fc400078e0203 */
[----:B------:R0:W-:Y:S04]  /*2a0d0*/  STL.64 [R1+0x480], R28 ;  /* 0x0004801c01007387 */ /* 0x0001e80000100a00 */
[----:B------:R1:W-:Y:S04]  /*2a0e0*/  STL.64 [R1+0x488], R30 ;  /* 0x0004881e01007387 */ /* 0x0003e80000100a00 */
[----:B0-----:R-:W2:Y:S04]  /*2a0f0*/  LDL.LU R28, [R1+0x90] ;  /* 0x00009000011c7983 */ /* 0x001ea80000300800 */
[----:B------:R-:W2:Y:S04]  /*2a100*/  LDL.LU R29, [R1+0x94] ;  /* 0x00009400011d7983 */ /* 0x000ea80000300800 */
[----:B-1----:R-:W2:Y:S04]  /*2a110*/  LDL.LU R30, [R1+0x98] ;  /* 0x00009800011e7983 */ /* 0x002ea80000300800 */
[----:B------:R-:W2:Y:S04]  /*2a120*/  LDL.LU R31, [R1+0x9c] ;  /* 0x00009c00011f7983 */ /* 0x000ea80000300800 */
[----:B------:R-:W-:Y:S04]  /*2a130*/  STL.64 [R1+0x470], R48 ;  /* 0x0004703001007387 */ /* 0x000fe80000100a00 */
[----:B------:R0:W-:Y:S01]  /*2a140*/  STL.64 [R1+0x478], R50 ;  /* 0x0004783201007387 */ /* 0x0001e20000100a00 */
[----:B------:R-:W-:-:S02]  /*2a150*/  IMAD R47, R47, 0x100, R44 ;  /* 0x000001002f2f7824 */ /* 0x000fc400078e022c */
[----:B------:R-:W-:Y:S01]  /*2a160*/  IMAD R60, R60, 0x100, R45 ;  /* 0x000001003c3c7824 */ /* 0x000fe200078e022d */
[----:B0-----:R-:W3:Y:S04]  /*2a170*/  LDL.LU.64 R50, [R1+0x19b0] ;  /* 0x0019b00001327983 */ /* 0x001ee80000300a00 */
[----:B------:R-:W3:Y:S04]  /*2a180*/  LDL.LU.64 R48, [R1+0x19a8] ;  /* 0x0019a80001307983 */ /* 0x000ee80000300a00 */
[----:B------:R-:W-:Y:S04]  /*2a190*/  STL.64 [R1+0x460], R20 ;  /* 0x0004601401007387 */ /* 0x000fe80000100a00 */
[----:B------:R0:W-:Y:S04]  /*2a1a0*/  STL.64 [R1+0x468], R22 ;  /* 0x0004681601007387 */ /* 0x0001e80000100a00 */
[----:B0-----:R-:W4:Y:S04]  /*2a1b0*/  LDL.LU.64 R22, [R1+0x19a0] ;  /* 0x0019a00001167983 */ /* 0x001f280000300a00 */
[----:B------:R-:W2:Y:S04]  /*2a1c0*/  LDL.LU.64 R20, [R1+0x1998] ;  /* 0x0019980001147983 */ /* 0x000ea80000300a00 */
[----:B------:R-:W2:Y:S04]  /*2a1d0*/  LDL.LU R3, [R1+0x1994] ;  /* 0x0019940001037983 */ /* 0x000ea80000300800 */
[----:B------:R-:W2:Y:S04]  /*2a1e0*/  LDL.LU R44, [R1+0x1990] ;  /* 0x00199000012c7983 */ /* 0x000ea80000300800 */
[----:B------:R-:W2:Y:S01]  /*2a1f0*/  LDL.LU R45, [R1+0x198c] ;  /* 0x00198c00012d7983 */ /* 0x000ea20000300800 */
[----:B------:R-:W-:-:S03]  /*2a200*/  IMAD R61, R61, 0x100, R0 ;  /* 0x000001003d3d7824 */ /* 0x000fc600078e0200 */
[----:B------:R-:W3:Y:S01]  /*2a210*/  LDL.LU R0, [R1+0x1988] ;  /* 0x0019880001007983 */ /* 0x000ee20000300800 */
[----:B--2---:R-:W-:Y:S03]  /*2a220*/  HMMA.16816.F32 R32, R32, R44, R16 ;  /* 0x0000002c2020723c */ /* 0x004fe60000001810 */
[----:B------:R-:W2:Y:S04]  /*2a230*/  LDL.LU.64 R18, [R1+0x1980] ;  /* 0x0019800001127983 */ /* 0x000ea80000300a00 */
[----:B------:R-:W2:-:S12]  /*2a240*/  LDL.LU.64 R16, [R1+0x1978] ;  /* 0x0019780001107983 */ /* 0x000e980000300a00 */
[----:B------:R0:W-:Y:S04]  /*2a250*/  STL.64 [R1+0x430], R32 ;  /* 0x0004302001007387 */ /* 0x0001e80000100a00 */
[----:B------:R1:W-:Y:S01]  /*2a260*/  STL.64 [R1+0x438], R34 ;  /* 0x0004382201007387 */ /* 0x0003e20000100a00 */
[----:B0-----:R-:W-:Y:S02]  /*2a270*/  F2FP.F16.E4M3.UNPACK_B R32, R46 ;  /* 0x0000002eff20723e */ /* 0x001fe400020006ff */
[----:B------:R-:W-:Y:S02]  /*2a280*/  F2FP.F16.E4M3.UNPACK_B R33, R47 ;  /* 0x0000002fff21723e */ /* 0x000fe400020006ff */
[----:B-1----:R-:W-:Y:S02]  /*2a290*/  F2FP.F16.E4M3.UNPACK_B R34, R60 ;  /* 0x0000003cff22723e */ /* 0x002fe400020006ff */
[----:B------:R-:W-:-:S07]  /*2a2a0*/  F2FP.F16.E4M3.UNPACK_B R35, R61 ;  /* 0x0000003dff23723e */ /* 0x000fce00020006ff */
[----:B------:R-:W-:-:S15]  /*2a2b0*/  HMMA.16816.F32 R4, R32, R2, R4 ;  /* 0x000000022004723c */ /* 0x000fde0000001804 */
        /* <DEDUP_REMOVED lines=11> */
[----:B------:R-:W3:Y:S04]  /*2a370*/  LDL.LU.64 R10, [R1+0x1950] ;  /* 0x00195000010a7983 */ /* 0x000ee80000300a00 */
[----:B------:R-:W2:Y:S04]  /*2a380*/  LDL.LU.64 R8, [R1+0x1948] ;  /* 0x0019480001087983 */ /* 0x000ea80000300a00 */
[----:B------:R0:W-:Y:S04]  /*2a390*/  STL.64 [R1+0x150], R4 ;  /* 0x0001500401007387 */ /* 0x0001e80000100a00 */
[----:B------:R1:W-:Y:S04]  /*2a3a0*/  STL.64 [R1+0x158], R6 ;  /* 0x0001580601007387 */ /* 0x0003e80000100a00 */
[----:B0-----:R-:W4:Y:S04]  /*2a3b0*/  LDL.LU R4, [R1+0x40] ;  /* 0x0000400001047983 */ /* 0x001f280000300800 */
[----:B------:R-:W4:Y:S04]  /*2a3c0*/  LDL.LU R5, [R1+0x44] ;  /* 0x0000440001057983 */ /* 0x000f280000300800 */
[----:B-1----:R-:W4:Y:S04]  /*2a3d0*/  LDL.LU R6, [R1+0x48] ;  /* 0x0000480001067983 */ /* 0x002f280000300800 */
[----:B------:R-:W4:Y:S01]  /*2a3e0*/  LDL.LU R7, [R1+0x4c] ;  /* 0x00004c0001077983 */ /* 0x000f220000300800 */
[C---:B--2---:R-:W-:Y:S08]  /*2a3f0*/  HMMA.16816.F32 R24, R32.reuse, R8, R24 ;  /* 0x000000082018723c */ /* 0x044ff00000001818 */
[C---:B---3--:R-:W-:Y:S08]  /*2a400*/  HMMA.16816.F32 R8, R32.reuse, R10, R48 ;  /* 0x0000000a2008723c */ /* 0x048ff00000001830 */
[C---:B------:R-:W-:Y:S08]  /*2a410*/  HMMA.16816.F32 R56, R32.reuse, R12, R56 ;  /* 0x0000000c2038723c */ /* 0x040ff00000001838 */
[C---:B------:R-:W-:Y:S01]  /*2a420*/  HMMA.16816.F32 R12, R32.reuse, R14, R52 ;  /* 0x0000000e200c723c */ /* 0x040fe20000001834 */
[----:B------:R-:W-:Y:S04]  /*2a430*/  STL.64 [R1+0x130], R24 ;  /* 0x0001301801007387 */ /* 0x000fe80000100a00 */
[----:B------:R0:W-:Y:S04]  /*2a440*/  STL.64 [R1+0x138], R26 ;  /* 0x0001381a01007387 */ /* 0x0001e80000100a00 */
[----:B0-----:R-:W2:Y:S04]  /*2a450*/  LDL.LU.64 R26, [R1+0x1940] ;  /* 0x00194000011a7983 */ /* 0x001ea80000300a00 */
[----:B------:R-:W3:Y:S04]  /*2a460*/  LDL.LU.64 R24, [R1+0x1938] ;  /* 0x0019380001187983 */ /* 0x000ee80000300a00 */
[----:B------:R-:W2:Y:S04]  /*2a470*/  LDL.LU.64 R50, [R1+0x1930] ;  /* 0x0019300001327983 */ /* 0x000ea80000300a00 */
[----:B------:R-:W2:Y:S04]  /*2a480*/  LDL.LU.64 R48, [R1+0x1928] ;  /* 0x0019280001307983 */ /* 0x000ea80000300a00 */
[----:B------:R0:W-:Y:S04]  /*2a490*/  STL.64 [R1+0x110], R8 ;  /* 0x0001100801007387 */ /* 0x0001e80000100a00 */
[----:B------:R1:W-:Y:S04]  /*2a4a0*/  STL.64 [R1+0x118], R10 ;  /* 0x0001180a01007387 */ /* 0x0003e80000100a00 */
[----:B0-----:R-:W2:Y:S04]  /*2a4b0*/  LDL.LU R8, [R1+0x60] ;  /* 0x0000600001087983 */ /* 0x001ea80000300800 */
[----:B------:R-:W2:Y:S04]  /*2a4c0*/  LDL.LU R9, [R1+0x64] ;  /* 0x0000640001097983 */ /* 0x000ea80000300800 */
[----:B-1----:R-:W2:Y:S04]  /*2a4d0*/  LDL.LU R10, [R1+0x68] ;  /* 0x00006800010a7983 */ /* 0x002ea80000300800 */
[----:B------:R-:W2:Y:S04]  /*2a4e0*/  LDL.LU R11, [R1+0x6c] ;  /* 0x00006c00010b7983 */ /* 0x000ea80000300800 */
[----:B------:R-:W-:Y:S04]  /*2a4f0*/  STL.64 [R1+0xf0], R56 ;  /* 0x0000f03801007387 */ /* 0x000fe80000100a00 */
[----:B------:R0:W-:Y:S04]  /*2a500*/  STL.64 [R1+0xf8], R58 ;  /* 0x0000f83a01007387 */ /* 0x0001e80000100a00 */
[----:B0-----:R-:W3:Y:S04]  /*2a510*/  LDL.LU.64 R58, [R1+0x1920] ;  /* 0x00192000013a7983 */ /* 0x001ee80000300a00 */
[----:B------:R-:W3:Y:S04]  /*2a520*/  LDL.LU.64 R56, [R1+0x1918] ;  /* 0x0019180001387983 */ /* 0x000ee80000300a00 */
[----:B------:R-:W3:Y:S04]  /*2a530*/  LDL.LU.64 R54, [R1+0x1910] ;  /* 0x0019100001367983 */ /* 0x000ee80000300a00 */
[----:B------:R-:W3:Y:S04]  /*2a540*/  LDL.LU.64 R52, [R1+0x1908] ;  /* 0x0019080001347983 */ /* 0x000ee80000300a00 */
[----:B------:R0:W-:Y:S04]  /*2a550*/  STL.64 [R1+0xc0], R12 ;  /* 0x0000c00c01007387 */ /* 0x0001e80000100a00 */
[----:B------:R1:W-:Y:S04]  /*2a560*/  STL.64 [R1+0xc8], R14 ;  /* 0x0000c80e01007387 */ /* 0x0003e80000100a00 */
[----:B0-----:R-:W3:Y:S04]  /*2a570*/  LDL.LU R12, [R1+0x10] ;  /* 0x00001000010c7983 */ /* 0x001ee80000300800 */
[----:B------:R-:W3:Y:S04]  /*2a580*/  LDL.LU R13, [R1+0x14] ;  /* 0x00001400010d7983 */ /* 0x000ee80000300800 */
[----:B-1----:R-:W3:Y:S01]  /*2a590*/  LDL.LU R14, [R1+0x18] ;  /* 0x00001800010e7983 */ /* 0x002ee20000300800 */
[C---:B------:R-:W-:Y:S08]  /*2a5a0*/  HMMA.16816.F32 R28, R32.reuse, R16, R28 ;  /* 0x00000010201c723c */ /* 0x040ff0000000181c */
[----:B----4-:R-:W-:Y:S01]  /*2a5b0*/  HMMA.16816.F32 R4, R32, R20, R4 ;  /* 0x000000142004723c */ /* 0x010fe20000001804 */
[----:B------:R-:W-:-:S10]  /*2a5c0*/  IMAD.MOV.U32 R15, RZ, RZ, R0 ;  /* 0x000000ffff0f7224 */ /* 0x000fd400078e0000 */
[----:B------:R-:W-:Y:S04]  /*2a5d0*/  STL.64 [R1+0xa0], R28 ;  /* 0x0000a01c01007387 */ /* 0x000fe80000100a00 */
[----:B------:R0:W-:Y:S04]  /*2a5e0*/  STL.64 [R1+0xa8], R30 ;  /* 0x0000a81e01007387 */ /* 0x0001e80000100a00 */
[----:B0-----:R-:W4:Y:S04]  /*2a5f0*/  LDL.LU.64 R30, [R1+0x1900] ;  /* 0x00190000011e7983 */ /* 0x001f280000300a00 */
[----:B------:R-:W4:Y:S01]  /*2a600*/  LDL.LU.64 R28, [R1+0x18f8] ;  /* 0x0018f800011c7983 */ /* 0x000f220000300a00 */
[----:B--2---:R-:W-:-:S15]  /*2a610*/  HMMA.16816.F32 R8, R32, R18, R8 ;  /* 0x000000122008723c */ /* 0x004fde0000001808 */
[----:B------:R-:W-:-:S04]  /*2a620*/  NOP ;  /* 0x0000000000007918 */ /* 0x000fc80000000000 */
[----:B------:R-:W-:Y:S01]  /*2a630*/  IMAD.MOV.U32 R0, RZ, RZ, R11 ;  /* 0x000000ffff007224 */ /* 0x000fe200078e000b */
[----:B------:R-:W-:Y:S04]  /*2a640*/  STL.64 [R1+0xe0], R8 ;  /* 0x0000e00801007387 */ /* 0x000fe80000100a00 */
[----:B------:R0:W-:Y:S04]  /*2a650*/  STL [R1+0xe8], R10 ;  /* 0x0000e80a01007387 */ /* 0x0001e80000100800 */
[----:B------:R-:W-:Y:S04]  /*2a660*/  STL [R1+0x1760], R0 ;  /* 0x0017600001007387 */ /* 0x000fe80000100800 */
[----:B0-----:R-:W2:Y:S01]  /*2a670*/  LDL.LU R10, [R1+0x868] ;  /* 0x00086800010a7983 */ /* 0x001ea20000300800 */
[----:B---3--:R-:W-:Y:S03]  /*2a680*/  HMMA.16816.F32 R12, R32, R22, R12 ;  /* 0x00000016200c723c */ /* 0x008fe6000000180c */
[----:B------:R-:W2:Y:S04]  /*2a690*/  LDL.LU R11, [R1+0x864] ;  /* 0x00086400010b7983 */ /* 0x000ea80000300800 */
[----:B------:R-:W-:Y:S04]  /*2a6a0*/  STL.64 [R1+0x60], R4 ;  /* 0x0000600401007387 */ /* 0x000fe80000100a00 */
[----:B------:R0:W-:Y:S04]  /*2a6b0*/  STL.64 [R1+0x68], R6 ;  /* 0x0000680601007387 */ /* 0x0001e80000100a00 */
[----:B------:R-:W3:Y:S04]  /*2a6c0*/  LDL.LU R8, [R1+0x870] ;  /* 0x0008700001087983 */ /* 0x000ee80000300800 */
[----:B------:R-:W3:Y:S01]  /*2a6d0*/  LDL.LU R9, [R1+0x86c] ;  /* 0x00086c0001097983 */ /* 0x000ee20000300800 */
[----:B------:R-:W-:-:S02]  /*2a6e0*/  IMAD.MOV.U32 R16, RZ, RZ, R55 ;  /* 0x000000ffff107224 */ /* 0x000fc400078e0037 */
[----:B------:R-:W-:Y:S02]  /*2a6f0*/  IMAD.MOV.U32 R17, RZ, RZ, R56 ;  /* 0x000000ffff117224 */ /* 0x000fe400078e0038 */
[----:B------:R-:W-:Y:S01]  /*2a700*/  IMAD.MOV.U32 R18, RZ, RZ, R57 ;  /* 0x000000ffff127224 */ /* 0x000fe200078e0039 */
[----:B0-----:R-:W2:Y:S04]  /*2a710*/  LDL.LU R6, [R1+0x878] ;  /* 0x0008780001067983 */ /* 0x001ea80000300800 */
[----:B------:R-:W2:Y:S04]  /*2a720*/  LDL.LU R7, [R1+0x874] ;  /* 0x0008740001077983 */ /* 0x000ea80000300800 */
[----:B------:R-:W2:Y:S04]  /*2a730*/  LDL.LU R4, [R1+0x880] ;  /* 0x0008800001047983 */ /* 0x000ea80000300800 */
[----:B------:R-:W2:Y:S04]  /*2a740*/  LDL.LU R5, [R1+0x87c] ;  /* 0x00087c0001057983 */ /* 0x000ea80000300800 */
[----:B------:R0:W-:Y:S04]  /*2a750*/  STL.64 [R1+0x50], R12 ;  /* 0x0000500c01007387 */ /* 0x0001e80000100a00 */
[----:B------:R1:W-:Y:S04]  /*2a760*/  STL [R1+0x58], R14 ;  /* 0x0000580e01007387 */ /* 0x0003e80000100800 */
[----:B------:R-:W2:Y:S04]  /*2a770*/  LDL.LU R55, [R1+0x18f4] ;  /* 0x0018f40001377983 */ /* 0x000ea80000300800 */
[----:B------:R-:W2:Y:S04]  /*2a780*/  LDL.LU R56, [R1+0x18f0] ;  /* 0x0018f00001387983 */ /* 0x000ea80000300800 */
[----:B------:R-:W2:Y:S01]  /*2a790*/  LDL.LU R57, [R1+0x18ec] ;  /* 0x0018ec0001397983 */ /* 0x000ea20000300800 */
[----:B------:R-:W-:-:S03]  /*2a7a0*/  IMAD.MOV.U32 R19, RZ, RZ, R58 ;  /* 0x000000ffff137224 */ /* 0x000fc600078e003a */
[----:B------:R-:W2:Y:S04]  /*2a7b0*/  LDL.LU R58, [R1+0x18e8] ;  /* 0x0018e800013a7983 */ /* 0x000ea80000300800 */
[----:B------:R-:W2:Y:S04]  /*2a7c0*/  LDL R2, [R1+0x658] ;  /* 0x0006580001027983 */ /* 0x000ea80000100800 */
[----:B------:R-:W2:Y:S04]  /*2a7d0*/  LDL R3, [R1+0x65c] ;  /* 0x00065c0001037983 */ /* 0x000ea80000100800 */
[----:B------:R-:W2:Y:S01]  /*2a7e0*/  LDL R61, [R1+0x668] ;  /* 0x00066800013d7983 */ /* 0x000ea20000100800 */
[----:B0-----:R-:W-:-:S03]  /*2a7f0*/  IMAD.MOV.U32 R12, RZ, RZ, R59 ;  /* 0x000000ffff0c7224 */ /* 0x001fc600078e003b */
[----:B------:R-:W2:Y:S01]  /*2a800*/  LDL.LU R59, [R1+0x18e4] ;  /* 0x0018e400013b7983 */ /* 0x000ea20000300800 */
[----:B------:R-:W-:-:S03]  /*2a810*/  IMAD.MOV.U32 R13, RZ, RZ, R50 ;  /* 0x000000ffff0d7224 */ /* 0x000fc600078e0032 */
[----:B------:R-:W3:Y:S01]  /*2a820*/  LDL.LU R50, [R1+0x18e0] ;  /* 0x0018e00001327983 */ /* 0x000ee20000300800 */
[----:B-1----:R-:W-:Y:S02]  /*2a830*/  IMAD.MOV.U32 R14, RZ, RZ, R51 ;  /* 0x000000ffff0e7224 */ /* 0x002fe400078e0033 */
[----:B------:R-:W-:Y:S01]  /*2a840*/  IMAD.MOV.U32 R0, RZ, RZ, R15 ;  /* 0x000000ffff007224 */ /* 0x000fe200078e000f */
[----:B------:R-:W3:Y:S01]  /*2a850*/  LDL.LU R51, [R1+0x18dc] ;  /* 0x0018dc0001337983 */ /* 0x000ee20000300800 */
[----:B------:R-:W-:-:S03]  /*2a860*/  IMAD.MOV.U32 R15, RZ, RZ, R27 ;  /* 0x000000ffff0f7224 */ /* 0x000fc600078e001b */
[----:B------:R-:W3:Y:S04]  /*2a870*/  LDL.LU R27, [R1+0x18d8] ;  /* 0x0018d800011b7983 */ /* 0x000ee80000300800 */
[----:B------:R-:W3:Y:S04]  /*2a880*/  LDL R60, [R1+0x66c] ;  /* 0x00066c00013c7983 */ /* 0x000ee80000100800 */
[----:B------:R-:W4:Y:S04]  /*2a890*/  LDL R47, [R1+0x678] ;  /* 0x00067800012f7983 */ /* 0x000f280000100800 */
[----:B------:R-:W4:Y:S04]  /*2a8a0*/  LDL R46, [R1+0x67c] ;  /* 0x00067c00012e7983 */ /* 0x000f280000100800 */
[----:B------:R-:W-:Y:S01]  /*2a8b0*/  STL [R1+0x17a8], R0 ;  /* 0x0017a80001007387 */ /* 0x000fe20000100800 */
[C---:B--2---:R-:W-:Y:S08]  /*2a8c0*/  HMMA.16816.F32 R20, R32.reuse, R36, R56 ;  /* 0x000000242014723c */ /* 0x044ff00000001838 */
[C---:B------:R-:W-:Y:S08]  /*2a8d0*/  HMMA.16816.F32 R56, R32.reuse, R38, R52 ;  /* 0x000000262038723c */ /* 0x040ff00000001834 */
[C---:B---3--:R-:W-:Y:S08]  /*2a8e0*/  HMMA.16816.F32 R48, R32.reuse, R40, R48 ;  /* 0x000000282030723c */ /* 0x048ff00000001830 */
[C---:B------:R-:W-:Y:S08]  /*2a8f0*/  HMMA.16816.F32 R40, R32.reuse, R42, R24 ;  /* 0x0000002a2028723c */ /* 0x040ff00000001818 */
[----:B----4-:R-:W-:Y:S01]  /*2a900*/  HMMA.16816.F32 R32, R32, R44, R28 ;  /* 0x0000002c2020723c */ /* 0x010fe2000000181c */
[----:B------:R-:W-:Y:S04]  /*2a910*/  STL [R1+0x170c], R59 ;  /* 0x00170c3b01007387 */ /* 0x000fe80000100800 */
[----:B------:R0:W-:Y:S04]  /*2a920*/  STL.64 [R1+0x10], R20 ;  /* 0x0000101401007387 */ /* 0x0001e80000100a00 */
[----:B------:R1:W-:Y:S01]  /*2a930*/  STL.64 [R1+0x18], R22 ;  /* 0x0000181601007387 */ /* 0x0003e20000100a00 */
[----:B0-----:R-:W-:-:S02]  /*2a940*/  IMAD R20, R11, 0x100, R10 ;  /* 0x000001000b147824 */ /* 0x001fc400078e020a */
[----:B------:R-:W-:Y:S02]  /*2a950*/  IMAD R21, R9, 0x100, R8 ;  /* 0x0000010009157824 */ /* 0x000fe400078e0208 */
[----:B-1----:R-:W-:Y:S02]  /*2a960*/  IMAD R22, R7, 0x100, R6 ;  /* 0x0000010007167824 */ /* 0x002fe400078e0206 */
        /* <DEDUP_REMOVED lines=8> */
[----:B------:R-:W-:-:S03]  /*2a9f0*/  F2FP.F16.E4M3.UNPACK_B R9, R60 ;  /* 0x0000003cff09723e */ /* 0x000fc600020006ff */
[C---:B------:R-:W-:Y:S08]  /*2aa00*/  HMMA.16816.F32 R52, R20.reuse, R6, R16 ;  /* 0x000000061434723c */ /* 0x040ff00000001810 */
[----:B------:R-:W-:Y:S01]  /*2aa10*/  HMMA.16816.F32 R12, R20, R8, R12 ;  /* 0x00000008140c723c */ /* 0x000fe2000000180c */
[----:B------:R-:W-:Y:S04]  /*2aa20*/  STL [R1+0x1708], R49 ;  /* 0x0017083101007387 */ /* 0x000fe80000100800 */
[----:B------:R-:W-:Y:S04]  /*2aa30*/  STL [R1+0x1704], R50 ;  /* 0x0017043201007387 */ /* 0x000fe80000100800 */
[----:B------:R-:W-:Y:S04]  /*2aa40*/  STL [R1+0x1700], R51 ;  /* 0x0017003301007387 */ /* 0x000fe80000100800 */
[----:B------:R-:W-:Y:S04]  /*2aa50*/  STL.64 [R1+0x1718], R42 ;  /* 0x0017182a01007387 */ /* 0x000fe80000100a00 */
[----:B------:R-:W-:Y:S04]  /*2aa60*/  STL.64 [R1+0x1710], R40 ;  /* 0x0017102801007387 */ /* 0x000fe80000100a00 */
[----:B------:R-:W-:Y:S04]  /*2aa70*/  STL.64 [R1+0x1728], R34 ;  /* 0x0017282201007387 */ /* 0x000fe80000100a00 */
[----:B------:R0:W-:Y:S04]  /*2aa80*/  STL.64 [R1+0x1720], R32 ;  /* 0x0017202001007387 */ /* 0x0001e80000100a00 */
[----:B------:R-:W-:Y:S04]  /*2aa90*/  STL.64 [R1+0x1738], R54 ;  /* 0x0017383601007387 */ /* 0x000fe80000100a00 */
[----:B------:R-:W-:Y:S04]  /*2aaa0*/  STL.64 [R1+0x1730], R52 ;  /* 0x0017303401007387 */ /* 0x000fe80000100a00 */
[----:B0-----:R-:W2:Y:S04]  /*2aab0*/  LDL.LU R32, [R1+0xd0] ;  /* 0x0000d00001207983 */ /* 0x001ea80000300800 */
[----:B------:R0:W-:Y:S04]  /*2aac0*/  STL.64 [R1], R12 ;  /* 0x0000000c01007387 */ /* 0x0001e80000100a00 */
[----:B------:R1:W-:Y:S04]  /*2aad0*/  STL.64 [R1+0x8], R14 ;  /* 0x0000080e01007387 */ /* 0x0003e80000100a00 */
[----:B------:R-:W2:Y:S04]  /*2aae0*/  LDL.LU R33, [R1+0xd4] ;  /* 0x0000d40001217983 */ /* 0x000ea80000300800 */
[----:B------:R-:W2:Y:S04]  /*2aaf0*/  LDL.LU R34, [R1+0xd8] ;  /* 0x0000d80001227983 */ /* 0x000ea80000300800 */
[----:B------:R-:W2:Y:S04]  /*2ab00*/  LDL.LU R35, [R1+0xdc] ;  /* 0x0000dc0001237983 */ /* 0x000ea80000300800 */
[----:B0-----:R-:W3:Y:S04]  /*2ab10*/  LDL R12, [R1+0x688] ;  /* 0x00068800010c7983 */ /* 0x001ee80000100800 */
        /* <DEDUP_REMOVED lines=12> */
[----:B------:R-:W4:Y:S04]  /*2abe0*/  LDL R13, [R1+0x68c] ;  /* 0x00068c00010d7983 */ /* 0x000f280000100800 */
[----:B-1----:R-:W4:Y:S04]  /*2abf0*/  LDL R14, [R1+0x698] ;  /* 0x00069800010e7983 */ /* 0x002f280000100800 */
[----:B------:R-:W4:Y:S04]  /*2ac00*/  LDL R15, [R1+0x69c] ;  /* 0x00069c00010f7983 */ /* 0x000f280000100800 */
[----:B------:R-:W4:Y:S04]  /*2ac10*/  LDL R4, [R1+0x6a8] ;  /* 0x0006a80001047983 */ /* 0x000f280000100800 */
[----:B------:R-:W4:Y:S04]  /*2ac20*/  LDL.LU R24, [R1+0x1f0] ;  /* 0x0001f00001187983 */ /* 0x000f280000300800 */
[----:B------:R-:W4:Y:S04]  /*2ac30*/  LDL.LU R25, [R1+0x1f4] ;  /* 0x0001f40001197983 */ /* 0x000f280000300800 */
[----:B------:R-:W4:Y:S04]  /*2ac40*/  LDL.LU R26, [R1+0x1f8] ;  /* 0x0001f800011a7983 */ /* 0x000f280000300800 */
[----:B------:R-:W4:Y:S04]  /*2ac50*/  LDL.LU R27, [R1+0x1fc] ;  /* 0x0001fc00011b7983 */ /* 0x000f280000300800 */
[----:B------:R-:W4:Y:S04]  /*2ac60*/  LDL R5, [R1+0x6ac] ;  /* 0x0006ac0001057983 */ /* 0x000f280000100800 */
[----:B------:R-:W4:Y:S04]  /*2ac70*/  LDL R2, [R1+0x6b8] ;  /* 0x0006b80001027983 */ /* 0x000f280000100800 */
[----:B------:R-:W4:Y:S04]  /*2ac80*/  LDL R3, [R1+0x6bc] ;  /* 0x0006bc0001037983 */ /* 0x000f280000100800 */
[----:B------:R-:W4:Y:S04]  /*2ac90*/  LDL R61, [R1+0x6c8] ;  /* 0x0006c800013d7983 */ /* 0x000f280000100800 */
[----:B------:R-:W4:Y:S04]  /*2aca0*/  LDL.LU R36, [R1+0x400] ;  /* 0x0004000001247983 */ /* 0x000f280000300800 */
[----:B------:R-:W4:Y:S04]  /*2acb0*/  LDL.LU R37, [R1+0x404] ;  /* 0x0004040001257983 */ /* 0x000f280000300800 */
[----:B------:R-:W4:Y:S04]  /*2acc0*/  LDL.LU R38, [R1+0x408] ;  /* 0x0004080001267983 */ /* 0x000f280000300800 */
[----:B------:R-:W4:Y:S04]  /*2acd0*/  LDL.LU R39, [R1+0x40c] ;  /* 0x00040c0001277983 */ /* 0x000f280000300800 */
[----:B------:R-:W4:Y:S01]  /*2ace0*/  LDL R60, [R1+0x6cc] ;  /* 0x0006cc00013c7983 */ /* 0x000f220000100800 */
[----:B------:R-:W-:-:S02]  /*2acf0*/  F2FP.F16.E4M3.UNPACK_B R10, R47 ;  /* 0x0000002fff0a723e */ /* 0x000fc400020006ff */
[----:B------:R-:W-:Y:S01]  /*2ad00*/  F2FP.F16.E4M3.UNPACK_B R11, R46 ;  /* 0x0000002eff0b723e */ /* 0x000fe200020006ff */
[----:B------:R-:W4:Y:S04]  /*2ad10*/  LDL R47, [R1+0x6d8] ;  /* 0x0006d800012f7983 */ /* 0x000f280000100800 */
[----:B------:R-:W4:Y:S04]  /*2ad20*/  LDL R46, [R1+0x6dc] ;  /* 0x0006dc00012e7983 */ /* 0x000f280000100800 */
[----:B------:R-:W-:Y:S04]  /*2ad30*/  STL.64 [R1+0x18c0], R10 ;  /* 0x0018c00a01007387 */ /* 0x000fe80000100a00 */
[----:B------:R0:W-:Y:S01]  /*2ad40*/  STL.64 [R1+0x18b8], R8 ;  /* 0x0018b80801007387 */ /* 0x0001e20000100a00 */
[----:B--2---:R-:W-:Y:S01]  /*2ad50*/  HMMA.16816.F32 R32, R20, R10, R32 ;  /* 0x0000000a1420723c */ /* 0x004fe20000001820 */
[----:B---3--:R-:W-:-:S02]  /*2ad60*/  F2FP.F16.E4M3.UNPACK_B R12, R12 ;  /* 0x0000000cff0c723e */ /* 0x008fc400020006ff */
[----:B----4-:R-:W-:-:S07]  /*2ad70*/  F2FP.F16.E4M3.UNPACK_B R13, R13 ;  /* 0x0000000dff0d723e */ /* 0x010fce00020006ff */
[----:B0-----:R-:W-:Y:S09]  /*2ad80*/  HMMA.16816.F32 R8, R20, R12, R16 ;  /* 0x0000000c1408723c */ /* 0x001ff20000001810 */
[----:B------:R-:W-:Y:S02]  /*2ad90*/  IMAD.MOV.U32 R50, RZ, RZ, R34 ;  /* 0x000000ffff327224 */ /* 0x000fe400078e0022 */
[----:B------:R-:W-:-:S02]  /*2ada0*/  IMAD.MOV.U32 R51, RZ, RZ, R35 ;  /* 0x000000ffff337224 */ /* 0x000fc400078e0023 */
[----:B------:R-:W-:Y:S02]  /*2adb0*/  IMAD.MOV.U32 R49, RZ, RZ, R33 ;  /* 0x000000ffff317224 */ /* 0x000fe400078e0021 */
[----:B------:R-:W-:Y:S01]  /*2adc0*/  IMAD.MOV.U32 R59, RZ, RZ, R32 ;  /* 0x000000ffff3b7224 */ /* 0x000fe200078e0020 */
[----:B------:R-:W-:Y:S02]  /*2add0*/  F2FP.F16.E4M3.UNPACK_B R14, R14 ;  /* 0x0000000eff0e723e */ /* 0x000fe400020006ff */
[----:B------:R-:W-:Y:S01]  /*2ade0*/  F2FP.F16.E4M3.UNPACK_B R15, R15 ;  /* 0x0000000fff0f723e */ /* 0x000fe200020006ff */
[----:B------:R-:W-:Y:S04]  /*2adf0*/  STL.64 [R1+0x1758], R50 ;  /* 0x0017583201007387 */ /* 0x000fe80000100a00 */
[----:B------:R-:W-:Y:S04]  /*2ae00*/  STL.64 [R1+0x1750], R48 ;  /* 0x0017503001007387 */ /* 0x000fe80000100a00 */
[----:B------:R-:W-:Y:S04]  /*2ae10*/  STL.64 [R1+0x1748], R58 ;  /* 0x0017483a01007387 */ /* 0x000fe80000100a00 */
[----:B------:R-:W-:Y:S04]  /*2ae20*/  STL.64 [R1+0x1740], R56 ;  /* 0x0017403801007387 */ /* 0x000fe80000100a00 */
[----:B------:R-:W-:Y:S04]  /*2ae30*/  STL.64 [R1+0x40], R8 ;  /* 0x0000400801007387 */ /* 0x000fe80000100a00 */
[----:B------:R0:W-:Y:S02]  /*2ae40*/  STL.64 [R1+0x48], R10 ;  /* 0x0000480a01007387 */ /* 0x0001e40000100a00 */
[----:B0-----:R-:W-:Y:S01]  /*2ae50*/  HMMA.16816.F32 R8, R20, R14, R28 ;  /* 0x0000000e1408723c */ /* 0x001fe2000000181c */
[----:B------:R-:W-:-:S02]  /*2ae60*/  F2FP.F16.E4M3.UNPACK_B R16, R4 ;  /* 0x00000004ff10723e */ /* 0x000fc400020006ff */
[----:B------:R-:W-:Y:S01]  /*2ae70*/  F2FP.F16.E4M3.UNPACK_B R17, R5 ;  /* 0x00000005ff11723e */ /* 0x000fe200020006ff */
[----:B------:R-:W-:Y:S04]  /*2ae80*/  STL.64 [R1+0x18a0], R14 ;  /* 0x0018a00e01007387 */ /* 0x000fe80000100a00 */
[----:B------:R-:W-:Y:S11]  /*2ae90*/  STL.64 [R1+0x1898], R12 ;  /* 0x0018980c01007387 */ /* 0x000ff60000100a00 */
[----:B------:R-:W-:Y:S04]  /*2aea0*/  STL.64 [R1+0x70], R8 ;  /* 0x0000700801007387 */ /* 0x000fe80000100a00 */
[----:B------:R0:W-:Y:S02]  /*2aeb0*/  STL.64 [R1+0x78], R10 ;  /* 0x0000780a01007387 */ /* 0x0001e40000100a00 */
[----:B0-----:R-:W-:Y:S01]  /*2aec0*/  HMMA.16816.F32 R8, R20, R16, R24 ;  /* 0x000000101408723c */ /* 0x001fe20000001818 */
[----:B------:R-:W-:-:S02]  /*2aed0*/  F2FP.F16.E4M3.UNPACK_B R18, R2 ;  /* 0x00000002ff12723e */ /* 0x000fc400020006ff */
[----:B------:R-:W-:Y:S02]  /*2aee0*/  F2FP.F16.E4M3.UNPACK_B R19, R3 ;  /* 0x00000003ff13723e */ /* 0x000fe400020006ff */
[----:B------:R-:W-:-:S14]  /*2aef0*/  F2FP.F16.E4M3.UNPACK_B R24, R61 ;  /* 0x0000003dff18723e */ /* 0x000fdc00020006ff */
[----:B------:R-:W-:Y:S04]  /*2af00*/  STL.64 [R1+0x90], R8 ;  /* 0x0000900801007387 */ /* 0x000fe80000100a00 */
[----:B------:R0:W-:Y:S02]  /*2af10*/  STL.64 [R1+0x98], R10 ;  /* 0x0000980a01007387 */ /* 0x0001e40000100a00 */
[----:B0-----:R-:W-:Y:S01]  /*2af20*/  HMMA.16816.F32 R8, R20, R18, R40 ;  /* 0x000000121408723c */ /* 0x001fe20000001828 */
[----:B------:R-:W-:Y:S01]  /*2af30*/  F2FP.F16.E4M3.UNPACK_B R25, R60 ;  /* 0x0000003cff19723e */ /* 0x000fe200020006ff */
[----:B------:R-:W-:Y:S04]  /*2af40*/  STL.64 [R1+0x1880], R18 ;  /* 0x0018801201007387 */ /* 0x000fe80000100a00 */
[----:B------:R-:W-:-:S13]  /*2af50*/  STL.64 [R1+0x1878], R16 ;  /* 0x0018781001007387 */ /* 0x000fda0000100a00 */
[----:B------:R-:W-:Y:S04]  /*2af60*/  STL.64 [R1+0xb0], R8 ;  /* 0x0000b00801007387 */ /* 0x000fe80000100a00 */
[----:B------:R0:W-:Y:S04]  /*2af70*/  STL.64 [R1+0xb8], R10 ;  /* 0x0000b80a01007387 */ /* 0x0001e80000100a00 */
[----:B------:R-:W2:Y:S01]  /*2af80*/  LDL.LU R40, [R1+0x440] ;  /* 0x0004400001287983 */ /* 0x000ea20000300800 */
[----:B0-----:R-:W-:-:S15]  /*2af90*/  HMMA.16816.F32 R8, R20, R24, R36 ;  /* 0x000000181408723c */ /* 0x001fde0000001824 */
[----:B------:R-:W-:-:S04]  /*2afa0*/  NOP ;  /* 0x0000000000007918 */ /* 0x000fc80000000000 */
[----:B------:R0:W-:Y:S04]  /*2afb0*/  STL.64 [R1+0xd0], R8 ;  /* 0x0000d00801007387 */ /* 0x0001e80000100a00 */
[----:B------:R1:W-:Y:S04]  /*2afc0*/  STL.64 [R1+0xd8], R10 ;  /* 0x0000d80a01007387 */ /* 0x0003e80000100a00 */
[----:B------:R-:W2:Y:S04]  /*2afd0*/  LDL.LU R41, [R1+0x444] ;  /* 0x0004440001297983 */ /* 0x000ea80000300800 */
[----:B------:R-:W3:Y:S04]  /*2afe0*/  LDL.LU R42, [R1+0x448] ;  /* 0x00044800012a7983 */ /* 0x000ee80000300800 */
[----:B------:R-:W3:Y:S04]  /*2aff0*/  LDL.LU R43, [R1+0x44c] ;  /* 0x00044c00012b7983 */ /* 0x000ee80000300800 */
[----:B---3--:R-:W-:Y:S04]  /*2b000*/  STL.64 [R1+0x18d0], R42 ;  /* 0x0018d02a01007387 */ /* 0x008fe80000100a00 */
[----:B--2---:R2:W-:Y:S04]  /*2b010*/  STL.64 [R1+0x18c8], R40 ;  /* 0x0018c82801007387 */ /* 0x0045e80000100a00 */
[----:B------:R-:W3:Y:S04]  /*2b020*/  LDL.LU R52, [R1+0x640] ;  /* 0x0006400001347983 */ /* 0x000ee80000300800 */
[----:B------:R-:W3:Y:S04]  /*2b030*/  LDL.LU R53, [R1+0x644] ;  /* 0x0006440001357983 */ /* 0x000ee80000300800 */
[----:B------:R-:W3:Y:S04]  /*2b040*/  LDL.LU R54, [R1+0x648] ;  /* 0x0006480001367983 */ /* 0x000ee80000300800 */
[----:B------:R-:W3:Y:S04]  /*2b050*/  LDL.LU R55, [R1+0x64c] ;  /* 0x00064c0001377983 */ /* 0x000ee80000300800 */
[----:B0-----:R-:W4:Y:S04]  /*2b060*/  LDL.LU R8, [R1+0x450] ;  /* 0x0004500001087983 */ /* 0x001f280000300800 */
[----:B------:R-:W4:Y:S04]  /*2b070*/  LDL.LU R9, [R1+0x454] ;  /* 0x0004540001097983 */ /* 0x000f280000300800 */
[----:B-1----:R-:W4:Y:S04]  /*2b080*/  LDL.LU R10, [R1+0x458] ;  /* 0x00045800010a7983 */ /* 0x002f280000300800 */
[----:B------:R-:W4:Y:S04]  /*2b090*/  LDL.LU R11, [R1+0x45c] ;  /* 0x00045c00010b7983 */ /* 0x000f280000300800 */
        /* <DEDUP_REMOVED lines=8> */
[----:B------:R-:W3:Y:S04]  /*2b120*/  LDL R28, [R1+0x6e8] ;  /* 0x0006e800011c7983 */ /* 0x000ee80000100800 */
[----:B--2---:R-:W2:Y:S04]  /*2b130*/  LDL.LU R40, [R1+0x410] ;  /* 0x0004100001287983 */ /* 0x004ea80000300800 */
[----:B------:R-:W2:Y:S04]  /*2b140*/  LDL.LU R41, [R1+0x414] ;  /* 0x0004140001297983 */ /* 0x000ea80000300800 */
[----:B------:R-:W2:Y:S04]  /*2b150*/  LDL.LU R42, [R1+0x418] ;  /* 0x00041800012a7983 */ /* 0x000ea80000300800 */
[----:B------:R-:W2:Y:S04]  /*2b160*/  LDL.LU R43, [R1+0x41c] ;  /* 0x00041c00012b7983 */ /* 0x000ea80000300800 */
[----:B------:R-:W3:Y:S04]  /*2b170*/  LDL R29, [R1+0x6ec] ;  /* 0x0006ec00011d7983 */ /* 0x000ee80000100800 */
[----:B------:R-:W3:Y:S04]  /*2b180*/  LDL R30, [R1+0x6f8] ;  /* 0x0006f800011e7983 */ /* 0x000ee80000100800 */
[----:B------:R-:W3:Y:S04]  /*2b190*/  LDL R31, [R1+0x6fc] ;  /* 0x0006fc00011f7983 */ /* 0x000ee80000100800 */
[----:B------:R-:W3:Y:S04]  /*2b1a0*/  LDL R36, [R1+0x708] ;  /* 0x0007080001247983 */ /* 0x000ee80000100800 */
[----:B------:R-:W3:Y:S04]  /*2b1b0*/  LDL.LU R12, [R1+0x140] ;  /* 0x00014000010c7983 */ /* 0x000ee80000300800 */
[----:B------:R-:W3:Y:S04]  /*2b1c0*/  LDL.LU R13, [R1+0x144] ;  /* 0x00014400010d7983 */ /* 0x000ee80000300800 */
[----:B------:R-:W3:Y:S04]  /*2b1d0*/  LDL.LU R14, [R1+0x148] ;  /* 0x00014800010e7983 */ /* 0x000ee80000300800 */
[----:B------:R-:W3:Y:S04]  /*2b1e0*/  LDL.LU R15, [R1+0x14c] ;  /* 0x00014c00010f7983 */ /* 0x000ee80000300800 */
[----:B------:R-:W3:Y:S04]  /*2b1f0*/  LDL R37, [R1+0x70c] ;  /* 0x00070c0001257983 */ /* 0x000ee80000100800 */
[----:B------:R-:W3:Y:S04]  /*2b200*/  LDL R38, [R1+0x718] ;  /* 0x0007180001267983 */ /* 0x000ee80000100800 */
        /* <DEDUP_REMOVED lines=21> */
[----:B--2---:R-:W-:-:S15]  /*2b360*/  HMMA.16816.F32 R40, R20, R26, R40 ;  /* 0x0000001a1428723c */ /* 0x004fde0000001828 */
[----:B------:R-:W-:-:S04]  /*2b370*/  NOP ;  /* 0x0000000000007918 */ /* 0x000fc80000000000 */
[----:B------:R-:W-:Y:S04]  /*2b380*/  STL.64 [R1+0x100], R40 ;  /* 0x0001002801007387 */ /* 0x000fe80000100a00 */
[----:B------:R0:W-:Y:S04]  /*2b390*/  STL.64 [R1+0x108], R42 ;  /* 0x0001082a01007387 */ /* 0x0001e80000100a00 */
[----:B0-----:R-:W2:Y:S04]  /*2b3a0*/  LDL.LU.64 R42, [R1+0x18d0] ;  /* 0x0018d000012a7983 */ /* 0x001ea80000300a00 */
[----:B------:R-:W2:Y:S01]  /*2b3b0*/  LDL.LU.64 R40, [R1+0x18c8] ;  /* 0x0018c80001287983 */ /* 0x000ea20000300a00 */
[----:B---3--:R-:W-:-:S02]  /*2b3c0*/  F2FP.F16.E4M3.UNPACK_B R28, R28 ;  /* 0x0000001cff1c723e */ /* 0x008fc400020006ff */
[----:B------:R-:W-:Y:S02]  /*2b3d0*/  F2FP.F16.E4M3.UNPACK_B R29, R29 ;  /* 0x0000001dff1d723e */ /* 0x000fe400020006ff */
[----:B------:R-:W-:Y:S02]  /*2b3e0*/  F2FP.F16.E4M3.UNPACK_B R30, R30 ;  /* 0x0000001eff1e723e */ /* 0x000fe400020006ff */
[----:B------:R-:W-:-:S03]  /*2b3f0*/  F2FP.F16.E4M3.UNPACK_B R31, R31 ;  /* 0x0000001fff1f723e */ /* 0x000fc600020006ff */
[C---:B------:R-:W-:Y:S08]  /*2b400*/  HMMA.16816.F32 R16, R20.reuse, R28, R16 ;  /* 0x0000001c1410723c */ /* 0x040ff00000001810 */
[----:B------:R-:W-:Y:S01]  /*2b410*/  HMMA.16816.F32 R12, R20, R30, R12 ;  /* 0x0000001e140c723c */ /* 0x000fe2000000180c */
[----:B------:R-:W-:Y:S04]  /*2b420*/  STL.64 [R1+0x1860], R26 ;  /* 0x0018601a01007387 */ /* 0x000fe80000100a00 */
[----:B------:R-:W-:Y:S01]  /*2b430*/  STL.64 [R1+0x1858], R24 ;  /* 0x0018581801007387 */ /* 0x000fe20000100a00 */
[----:B------:R-:W-:-:S02]  /*2b440*/  F2FP.F16.E4M3.UNPACK_B R36, R36 ;  /* 0x00000024ff24723e */ /* 0x000fc400020006ff */
[----:B------:R-:W-:-:S03]  /*2b450*/  F2FP.F16.E4M3.UNPACK_B R37, R37 ;  /* 0x00000025ff25723e */ /* 0x000fc600020006ff */
        /* <DEDUP_REMOVED lines=8> */
[----:B----4-:R-:W-:Y:S02]  /*2b4e0*/  F2FP.F16.E4M3.UNPACK_B R39, R39 ;  /* 0x00000027ff27723e */ /* 0x010fe400020006ff */
[----:B------:R-:W-:Y:S02]  /*2b4f0*/  F2FP.F16.E4M3.UNPACK_B R44, R44 ;  /* 0x0000002cff2c723e */ /* 0x000fe400020006ff */
[----:B------:R-:W-:-:S07]  /*2b500*/  F2FP.F16.E4M3.UNPACK_B R45, R45 ;  /* 0x0000002dff2d723e */ /* 0x000fce00020006ff */
[C---:B------:R-:W-:Y:S05]  /*2b510*/  HMMA.16816.F32 R8, R20.reuse, R44, R8 ;  /* 0x0000002c1408723c */ /* 0x040fea0000001808 */
        /* <DEDUP_REMOVED lines=8> */
[----:B------:R-:W-:Y:S04]  /*2b5a0*/  STL.64 [R1+0x188], R14 ;  /* 0x0001880e01007387 */ /* 0x000fe80000100a00 */
[----:B------:R-:W-:Y:S04]  /*2b5b0*/  STL.64 [R1+0x1d0], R8 ;  /* 0x0001d00801007387 */ /* 0x000fe80000100a00 */
[----:B------:R0:W-:Y:S02]  /*2b5c0*/  STL.64 [R1+0x1d8], R10 ;  /* 0x0001d80a01007387 */ /* 0x0001e40000100a00 */
[----:B0-----:R-:W-:Y:S01]  /*2b5d0*/  HMMA.16816.F32 R8, R20, R4, R52 ;  /* 0x000000041408723c */ /* 0x001fe20000001834 */
[----:B------:R-:W-:-:S02]  /*2b5e0*/  F2FP.F16.E4M3.UNPACK_B R2, R2 ;  /* 0x00000002ff02723e */ /* 0x000fc400020006ff */
[----:B------:R-:W-:-:S15]  /*2b5f0*/  F2FP.F16.E4M3.UNPACK_B R3, R3 ;  /* 0x00000003ff03723e */ /* 0x000fde00020006ff */
[----:B------:R-:W-:Y:S01]  /*2b600*/  NOP ;  /* 0x0000000000007918 */ /* 0x000fe20000000000 */
[----:B------:R-:W-:Y:S04]  /*2b610*/  STL.64 [R1+0x3c0], R8 ;  /* 0x0003c00801007387 */ /* 0x000fe80000100a00 */
[----:B------:R2:W-:Y:S04]  /*2b620*/  STL.64 [R1+0x3c8], R10 ;  /* 0x0003c80a01007387 */ /* 0x0005e80000100a00 */
[----:B------:R-:W3:Y:S01]  /*2b630*/  LDL.LU R52, [R1+0x550] ;  /* 0x0005500001347983 */ /* 0x000ee20000300800 */
[----:B--2---:R-:W-:-:S15]  /*2b640*/  HMMA.16816.F32 R8, R20, R2, R40 ;  /* 0x000000021408723c */ /* 0x004fde0000001828 */
[----:B------:R-:W-:-:S04]  /*2b650*/  NOP ;  /* 0x0000000000007918 */ /* 0x000fc80000000000 */
[----:B------:R-:W-:Y:S04]  /*2b660*/  STL.64 [R1+0x1c0], R8 ;  /* 0x0001c00801007387 */ /* 0x000fe80000100a00 */
[----:B------:R-:W-:Y:S04]  /*2b670*/  STL.64 [R1+0x1c8], R10 ;  /* 0x0001c80a01007387 */ /* 0x000fe80000100a00 */
[----:B------:R-:W3:Y:S04]  /*2b680*/  LDL.LU R53, [R1+0x554] ;  /* 0x0005540001357983 */ /* 0x000ee80000300800 */
[----:B------:R-:W2:Y:S04]  /*2b690*/  LDL.LU R54, [R1+0x558] ;  /* 0x0005580001367983 */ /* 0x000ea80000300800 */
[----:B------:R-:W2:Y:S04]  /*2b6a0*/  LDL.LU R55, [R1+0x55c] ;  /* 0x00055c0001377983 */ /* 0x000ea80000300800 */
[----:B--2---:R-:W-:Y:S04]  /*2b6b0*/  STL.64 [R1+0x1870], R54 ;  /* 0x0018703601007387 */ /* 0x004fe80000100a00 */
[----:B---3--:R-:W-:Y:S04]  /*2b6c0*/  STL.64 [R1+0x1868], R52 ;  /* 0x0018683401007387 */ /* 0x008fe80000100a00 */
[----:B------:R-:W2:Y:S04]  /*2b6d0*/  LDL.LU R48, [R1+0x560] ;  /* 0x0005600001307983 */ /* 0x000ea80000300800 */
[----:B------:R-:W2:Y:S04]  /*2b6e0*/  LDL.LU R49, [R1+0x564] ;  /* 0x0005640001317983 */ /* 0x000ea80000300800 */
[----:B------:R-:W3:Y:S04]  /*2b6f0*/  LDL.LU R50, [R1+0x568] ;  /* 0x0005680001327983 */ /* 0x000ee80000300800 */
[----:B------:R-:W3:Y:S04]  /*2b700*/  LDL.LU R51, [R1+0x56c] ;  /* 0x00056c0001337983 */ /* 0x000ee80000300800 */
[----:B---3--:R-:W-:Y:S04]  /*2b710*/  STL.64 [R1+0x1890], R50 ;  /* 0x0018903201007387 */ /* 0x008fe80000100a00 */
[----:B--2---:R-:W-:Y:S04]  /*2b720*/  STL.64 [R1+0x1888], R48 ;  /* 0x0018883001007387 */ /* 0x004fe80000100a00 */
[----:B------:R-:W2:Y:S04]  /*2b730*/  LDL.LU R56, [R1+0x570] ;  /* 0x0005700001387983 */ /* 0x000ea80000300800 */
        /* <DEDUP_REMOVED lines=13> */
[----:B0-----:R-:W4:Y:S04]  /*2b810*/  LDL.LU R56, [R1+0x620] ;  /* 0x0006200001387983 */ /* 0x001f280000300800 */
[----:B------:R-:W4:Y:S04]  /*2b820*/  LDL.LU R57, [R1+0x624] ;  /* 0x0006240001397983 */ /* 0x000f280000300800 */
[----:B------:R-:W4:Y:S04]  /*2b830*/  LDL.LU R58, [R1+0x628] ;  /* 0x00062800013a7983 */ /* 0x000f280000300800 */
[----:B------:R-:W4:Y:S04]  /*2b840*/  LDL.LU R59, [R1+0x62c] ;  /* 0x00062c00013b7983 */ /* 0x000f280000300800 */
[----:B------:R-:W2:Y:S04]  /*2b850*/  LDL.LU R8, [R1+0x630] ;  /* 0x0006300001087983 */ /* 0x000ea80000300800 */
[----:B------:R-:W2:Y:S04]  /*2b860*/  LDL.LU R9, [R1+0x634] ;  /* 0x0006340001097983 */ /* 0x000ea80000300800 */
[----:B------:R-:W2:Y:S04]  /*2b870*/  LDL.LU R10, [R1+0x638] ;  /* 0x00063800010a7983 */ /* 0x000ea80000300800 */
[----:B------:R-:W2:Y:S01]  /*2b880*/  LDL.LU R11, [R1+0x63c] ;  /* 0x00063c00010b7983 */ /* 0x000ea20000300800 */
[----:B------:R-:W-:-:S02]  /*2b890*/  IMAD R46, R46, 0x100, R33 ;  /* 0x000001002e2e7824 */ /* 0x000fc400078e0221 */
[----:B------:R-:W-:Y:S02]  /*2b8a0*/  IMAD R47, R47, 0x100, R34 ;  /* 0x000001002f2f7824 */ /* 0x000fe400078e0222 */
[----:B------:R-:W-:Y:S02]  /*2b8b0*/  IMAD R60, R60, 0x100, R35 ;  /* 0x000001003c3c7824 */ /* 0x000fe400078e0223 */
[----:B------:R-:W-:Y:S01]  /*2b8c0*/  IMAD R61, R61, 0x100, R0 ;  /* 0x000001003d3d7824 */ /* 0x000fe200078e0200 */
        /* <DEDUP_REMOVED lines=34> */
[----:B0-----:R-:W3:Y:S04]  /*2baf0*/  LDL.LU.64 R10, [R1+0x18c0] ;  /* 0x0018c000010a7983 */ /* 0x001ee80000300a00 */
[----:B------:R-:W4:Y:S02]  /*2bb00*/  LDL.LU.64 R8, [R1+0x18b8] ;  /* 0x0018b80001087983 */ /* 0x000f240000300a00 */
[C---:B----4-:R-:W-:Y:S08]  /*2bb10*/  HMMA.16816.F32 R56, R20.reuse, R8, R56 ;  /* 0x000000081438723c */ /* 0x050ff00000001838 */
[C---:B---3--:R-:W-:Y:S11]  /*2bb20*/  HMMA.16816.F32 R12, R20.reuse, R10, R12 ;  /* 0x0000000a140c723c */ /* 0x048ff6000000180c */
[----:B------:R-:W-:Y:S04]  /*2bb30*/  STL.64 [R1+0x3a0], R56 ;  /* 0x0003a03801007387 */ /* 0x000fe80000100a00 */
[----:B------:R0:W-:Y:S04]  /*2bb40*/  STL.64 [R1+0x3a8], R58 ;  /* 0x0003a83a01007387 */ /* 0x0001e80000100a00 */
[----:B0-----:R-:W2:Y:S04]  /*2bb50*/  LDL.LU.64 R58, [R1+0x18b0] ;  /* 0x0018b000013a7983 */ /* 0x001ea80000300a00 */
[----:B------:R-:W2:Y:S04]  /*2bb60*/  LDL.LU.64 R56, [R1+0x18a8] ;  /* 0x0018a80001387983 */ /* 0x000ea80000300a00 */
[----:B------:R-:W-:Y:S04]  /*2bb70*/  STL.64 [R1+0x390], R12 ;  /* 0x0003900c01007387 */ /* 0x000fe80000100a00 */
[----:B------:R0:W-:Y:S04]  /*2bb80*/  STL.64 [R1+0x398], R14 ;  /* 0x0003980e01007387 */ /* 0x0001e80000100a00 */
[----:B0-----:R-:W3:Y:S04]  /*2bb90*/  LDL.LU.64 R14, [R1+0x18a0] ;  /* 0x0018a000010e7983 */ /* 0x001ee80000300a00 */
[----:B------:R-:W4:Y:S04]  /*2bba0*/  LDL.LU.64 R12, [R1+0x1898] ;  /* 0x00189800010c7983 */ /* 0x000f280000300a00 */
[----:B------:R-:W-:Y:S04]  /*2bbb0*/  STL.64 [R1+0x1820], R10 ;  /* 0x0018200a01007387 */ /* 0x000fe80000100a00 */
[----:B------:R0:W-:Y:S04]  /*2bbc0*/  STL.64 [R1+0x1818], R8 ;  /* 0x0018180801007387 */ /* 0x0001e80000100a00 */
[----:B0-----:R-:W2:Y:S04]  /*2bbd0*/  LDL.LU R8, [R1+0x580] ;  /* 0x0005800001087983 */ /* 0x001ea80000300800 */
[----:B------:R-:W2:Y:S04]  /*2bbe0*/  LDL.LU R9, [R1+0x584] ;  /* 0x0005840001097983 */ /* 0x000ea80000300800 */
[----:B------:R-:W2:Y:S04]  /*2bbf0*/  LDL.LU R10, [R1+0x588] ;  /* 0x00058800010a7983 */ /* 0x000ea80000300800 */
[----:B------:R-:W2:Y:S01]  /*2bc00*/  LDL.LU R11, [R1+0x58c] ;  /* 0x00058c00010b7983 */ /* 0x000ea20000300800 */
[C---:B----4-:R-:W-:Y:S08]  /*2bc10*/  HMMA.16816.F32 R48, R20.reuse, R12, R48 ;  /* 0x0000000c1430723c */ /* 0x050ff00000001830 */
[C---:B---3--:R-:W-:Y:S11]  /*2bc20*/  HMMA.16816.F32 R16, R20.reuse, R14, R16 ;  /* 0x0000000e1410723c */ /* 0x048ff60000001810 */
[----:B------:R-:W-:Y:S04]  /*2bc30*/  STL.64 [R1+0x380], R48 ;  /* 0x0003803001007387 */ /* 0x000fe80000100a00 */
[----:B------:R0:W-:Y:S04]  /*2bc40*/  STL.64 [R1+0x388], R50 ;  /* 0x0003883201007387 */ /* 0x0001e80000100a00 */
[----:B0-----:R-:W3:Y:S04]  /*2bc50*/  LDL.LU.64 R50, [R1+0x1890] ;  /* 0x0018900001327983 */ /* 0x001ee80000300a00 */
        /* <DEDUP_REMOVED lines=12> */
[C---:B----4-:R-:W-:Y:S11]  /*2bd20*/  HMMA.16816.F32 R24, R20.reuse, R18, R24 ;  /* 0x000000121418723c */ /* 0x050ff60000001818 */
[----:B------:R-:W-:Y:S04]  /*2bd30*/  STL.64 [R1+0x360], R52 ;  /* 0x0003603401007387 */ /* 0x000fe80000100a00 */
[----:B------:R0:W-:Y:S04]  /*2bd40*/  STL.64 [R1+0x368], R54 ;  /* 0x0003683601007387 */ /* 0x0001e80000100a00 */
[----:B0-----:R-:W2:Y:S04]  /*2bd50*/  LDL.LU.64 R54, [R1+0x1870] ;  /* 0x0018700001367983 */ /* 0x001ea80000300a00 */
[----:B------:R-:W2:Y:S04]  /*2bd60*/  LDL.LU.64 R52, [R1+0x1868] ;  /* 0x0018680001347983 */ /* 0x000ea80000300a00 */
        /* <DEDUP_REMOVED lines=97> */
[----:B------:R-:W-:Y:S04]  /*2c380*/  STL [R1+0x17b0], R2 ;  /* 0x0017b00201007387 */ /* 0x000fe80000100800 */
[----:B------:R-:W-:Y:S04]  /*2c390*/  STL [R1+0x17ac], R3 ;  /* 0x0017ac0301007387 */ /* 0x000fe80000100800 */
[----:B------:R0:W-:Y:S04]  /*2c3a0*/  STL.64 [R1+0x1b0], R20 ;  /* 0x0001b01401007387 */ /* 0x0001e80000100a00 */
[----:B------:R1:W-:Y:S01]  /*2c3b0*/  STL.64 [R1+0x1b8], R22 ;  /* 0x0001b81601007387 */ /* 0x0003e20000100a00 */
[----:B0-----:R-:W-:-:S02]  /*2c3c0*/  F2FP.F16.E4M3.UNPACK_B R20, R46 ;  /* 0x0000002eff14723e */ /* 0x001fc400020006ff */
[----:B------:R-:W-:Y:S02]  /*2c3d0*/  F2FP.F16.E4M3.UNPACK_B R21, R47 ;  /* 0x0000002fff15723e */ /* 0x000fe400020006ff */
[----:B-1----:R-:W-:Y:S02]  /*2c3e0*/  F2FP.F16.E4M3.UNPACK_B R22, R60 ;  /* 0x0000003cff16723e */ /* 0x002fe400020006ff */
[----:B------:R-:W-:-:S07]  /*2c3f0*/  F2FP.F16.E4M3.UNPACK_B R23, R61 ;  /* 0x0000003dff17723e */ /* 0x000fce00020006ff */
        /* <DEDUP_REMOVED lines=35> */
[----:B0-----:R-:W2:Y:S04]  /*2c630*/  LDL.LU R12, [R1+0x4f0] ;  /* 0x0004f000010c7983 */ /* 0x001ea80000300800 */
[----:B------:R-:W2:Y:S04]  /*2c640*/  LDL.LU R13, [R1+0x4f4] ;  /* 0x0004f400010d7983 */ /* 0x000ea80000300800 */
[----:B------:R-:W2:Y:S04]  /*2c650*/  LDL.LU R14, [R1+0x4f8] ;  /* 0x0004f800010e7983 */ /* 0x000ea80000300800 */
[----:B------:R-:W2:Y:S01]  /*2c660*/  LDL.LU R15, [R1+0x4fc] ;  /* 0x0004fc00010f7983 */ /* 0x000ea20000300800 */
[C---:B---3--:R-:W-:Y:S08]  /*2c670*/  HMMA.16816.F32 R8, R20.reuse, R18, R8 ;  /* 0x000000121408723c */ /* 0x048ff00000001808 */
[----:B--2---:R-:W-:Y:S01]  /*2c680*/  HMMA.16816.F32 R12, R20, R16, R12 ;  /* 0x00000010140c723c */ /* 0x004fe2000000180c */
[----:B------:R-:W-:-:S15]  /*2c690*/  STL.64 [R1+0x1780], R18 ;  /* 0x0017801201007387 */ /* 0x000fde0000100a00 */
[----:B------:R-:W-:-:S03]  /*2c6a0*/  NOP ;  /* 0x0000000000007918 */ /* 0x000fc60000000000 */
        /* <DEDUP_REMOVED lines=120> */
[----:B------:R-:W-:Y:S11]  /*2ce30*/  HMMA.16816.F32 R8, R20, R10, R12 ;  /* 0x0000000a1408723c */ /* 0x000ff6000000180c */
[----:B------:R-:W-:Y:S04]  /*2ce40*/  STL.64 [R1+0x170], R16 ;  /* 0x0001701001007387 */ /* 0x000fe80000100a00 */
[----:B------:R0:W-:Y:S04]  /*2ce50*/  STL.64 [R1+0x178], R18 ;  /* 0x0001781201007387 */ /* 0x0001e80000100a00 */
[----:B0-----:R-:W2:Y:S04]  /*2ce60*/  LDL.LU.64 R18, [R1+0x1780] ;  /* 0x0017800001127983 */ /* 0x001ea80000300a00 */
[----:B------:R-:W2:Y:S04]  /*2ce70*/  LDL.LU.64 R16, [R1+0x1778] ;  /* 0x0017780001107983 */ /* 0x000ea80000300a00 */
[----:B------:R-:W2:Y:S04]  /*2ce80*/  LDL.LU.64 R14, [R1+0x1770] ;  /* 0x00177000010e7983 */ /* 0x000ea80000300a00 */
[----:B------:R-:W2:Y:S04]  /*2ce90*/  LDL.LU.64 R12, [R1+0x1768] ;  /* 0x00176800010c7983 */ /* 0x000ea80000300a00 */
[----:B------:R0:W-:Y:S04]  /*2cea0*/  STL.64 [R1+0x150], R8 ;  /* 0x0001500801007387 */ /* 0x0001e80000100a00 */
[----:B------:R1:W-:Y:S04]  /*2ceb0*/  STL.64 [R1+0x158], R10 ;  /* 0x0001580a01007387 */ /* 0x0003e80000100a00 */
[----:B0-----:R-:W4:Y:S04]  /*2cec0*/  LDL.LU R8, [R1+0x50] ;  /* 0x0000500001087983 */ /* 0x001f280000300800 */
[----:B------:R-:W4:Y:S04]  /*2ced0*/  LDL.LU R9, [R1+0x54] ;  /* 0x0000540001097983 */ /* 0x000f280000300800 */
[----:B-1----:R-:W4:Y:S01]  /*2cee0*/  LDL.LU R10, [R1+0x58] ;  /* 0x00005800010a7983 */ /* 0x002f220000300800 */
[----:B---3--:R-:W-:-:S03]  /*2cef0*/  IMAD.MOV.U32 R11, RZ, RZ, R0 ;  /* 0x000000ffff0b7224 */ /* 0x008fc600078e0000 */
[----:B------:R-:W3:Y:S01]  /*2cf00*/  LDL.LU R0, [R1+0x1760] ;  /* 0x0017600001007983 */ /* 0x000ee20000300800 */
[C---:B--2---:R-:W-:Y:S08]  /*2cf10*/  HMMA.16816.F32 R48, R20.reuse, R12, R48 ;  /* 0x0000000c1430723c */ /* 0x044ff00000001830 */
[C---:B------:R-:W-:Y:S08]  /*2cf20*/  HMMA.16816.F32 R12, R20.reuse, R14, R56 ;  /* 0x0000000e140c723c */ /* 0x040ff00000001838 */
[C---:B------:R-:W-:Y:S08]  /*2cf30*/  HMMA.16816.F32 R52, R20.reuse, R16, R52 ;  /* 0x000000101434723c */ /* 0x040ff00000001834 */
[C---:B------:R-:W-:Y:S01]  /*2cf40*/  HMMA.16816.F32 R16, R20.reuse, R18, R32 ;  /* 0x000000121410723c */ /* 0x040fe20000001820 */
        /* <DEDUP_REMOVED lines=22> */
[----:B-1----:R-:W2:Y:S01]  /*2d0b0*/  LDL.LU R18, [R1+0xe8] ;  /* 0x0000e80001127983 */ /* 0x002ea20000300800 */
[----:B---3--:R-:W-:Y:S01]  /*2d0c0*/  IMAD.MOV.U32 R19, RZ, RZ, R0 ;  /* 0x000000ffff137224 */ /* 0x008fe200078e0000 */
[C---:B------:R-:W-:Y:S08]  /*2d0d0*/  HMMA.16816.F32 R40, R20.reuse, R24, R40 ;  /* 0x000000181428723c */ /* 0x040ff00000001828 */
[C---:B----4-:R-:W-:Y:S11]  /*2d0e0*/  HMMA.16816.F32 R8, R20.reuse, R30, R8 ;  /* 0x0000001e1408723c */ /* 0x050ff60000001808 */
[----:B------:R-:W-:Y:S04]  /*2d0f0*/  STL.64 [R1+0xa0], R40 ;  /* 0x0000a02801007387 */ /* 0x000fe80000100a00 */
[----:B------:R0:W-:Y:S04]  /*2d100*/  STL.64 [R1+0xa8], R42 ;  /* 0x0000a82a01007387 */ /* 0x0001e80000100a00 */
[----:B0-----:R-:W3:Y:S04]  /*2d110*/  LDL.LU.64 R42, [R1+0x1718] ;  /* 0x00171800012a7983 */ /* 0x001ee80000300a00 */
[----:B------:R-:W3:Y:S01]  /*2d120*/  LDL.LU.64 R40, [R1+0x1710] ;  /* 0x0017100001287983 */ /* 0x000ee20000300a00 */
[C---:B--2---:R-:W-:Y:S08]  /*2d130*/  HMMA.16816.F32 R12, R20.reuse, R28, R12 ;  /* 0x0000001c140c723c */ /* 0x044ff0000000180c */
[----:B------:R-:W-:-:S15]  /*2d140*/  HMMA.16816.F32 R16, R20, R26, R16 ;  /* 0x0000001a1410723c */ /* 0x000fde0000001810 */
[----:B------:R-:W-:-:S04]  /*2d150*/  NOP ;  /* 0x0000000000007918 */ /* 0x000fc80000000000 */
[----:B------:R0:W-:Y:S01]  /*2d160*/  STL [R1+0x80], R16 ;  /* 0x0000801001007387 */ /* 0x0001e20000100800 */
[----:B------:R-:W-:Y:S02]  /*2d170*/  IMAD.MOV.U32 R60, RZ, RZ, R19 ;  /* 0x000000ffff3c7224 */ /* 0x000fe400078e0013 */
[----:B------:R-:W-:Y:S01]  /*2d180*/  IMAD.MOV.U32 R61, RZ, RZ, R18 ;  /* 0x000000ffff3d7224 */ /* 0x000fe200078e0012 */
[----:B------:R-:W2:Y:S01]  /*2d190*/  LDL.LU R24, [R1+0x10] ;  /* 0x0000100001187983 */ /* 0x000ea20000300800 */
[----:B------:R-:W-:-:S03]  /*2d1a0*/  IMAD.MOV.U32 R0, RZ, RZ, R17 ;  /* 0x000000ffff007224 */ /* 0x000fc600078e0011 */
[----:B------:R-:W2:Y:S04]  /*2d1b0*/  LDL.LU R25, [R1+0x14] ;  /* 0x0000140001197983 */ /* 0x000ea80000300800 */
[----:B------:R-:W2:Y:S04]  /*2d1c0*/  LDL.LU R26, [R1+0x18] ;  /* 0x00001800011a7983 */ /* 0x000ea80000300800 */
[----:B------:R-:W2:Y:S04]  /*2d1d0*/  LDL.LU R27, [R1+0x1c] ;  /* 0x00001c00011b7983 */ /* 0x000ea80000300800 */
[----:B------:R1:W-:Y:S04]  /*2d1e0*/  STL [R1+0x15c8], R60 ;  /* 0x0015c83c01007387 */ /* 0x0003e80000100800 */
[----:B------:R4:W-:Y:S04]  /*2d1f0*/  STL [R1+0x15c4], R61 ;  /* 0x0015c43d01007387 */ /* 0x0009e80000100800 */
[----:B------:R0:W-:Y:S04]  /*2d200*/  STL [R1+0x15c0], R0 ;  /* 0x0015c00001007387 */ /* 0x0001e80000100800 */
[----:B------:R-:W3:Y:S04]  /*2d210*/  LDL.LU R18, [R1+0x14f4] ;  /* 0x0014f40001127983 */ /* 0x000ee80000300800 */
[----:B------:R-:W-:Y:S04]  /*2d220*/  STL.64 [R1+0x60], R12 ;  /* 0x0000600c01007387 */ /* 0x000fe80000100a00 */
[----:B------:R-:W-:Y:S04]  /*2d230*/  STL.64 [R1+0x68], R14 ;  /* 0x0000680e01007387 */ /* 0x000fe80000100a00 */
[----:B------:R4:W-:Y:S04]  /*2d240*/  STL [R1+0x30], R8 ;  /* 0x0000300801007387 */ /* 0x0009e80000100800 */
[----:B------:R-:W3:Y:S04]  /*2d250*/  LDL.LU R19, [R1+0x658] ;  /* 0x0006580001137983 */ /* 0x000ee80000300800 */
[----:B0-----:R-:W3:Y:S01]  /*2d260*/  LDL.LU R16, [R1+0x65c] ;  /* 0x00065c0001107983 */ /* 0x001ee20000300800 */
[----:B-1----:R-:W-:-:S02]  /*2d270*/  IMAD.MOV.U32 R60, RZ, RZ, R9 ;  /* 0x000000ffff3c7224 */ /* 0x002fc400078e0009 */
[----:B----4-:R-:W-:Y:S02]  /*2d280*/  IMAD.MOV.U32 R61, RZ, RZ, R10 ;  /* 0x000000ffff3d7224 */ /* 0x010fe400078e000a */
[----:B------:R-:W-:Y:S01]  /*2d290*/  IMAD.MOV.U32 R0, RZ, RZ, R11 ;  /* 0x000000ffff007224 */ /* 0x000fe200078e000b */
[----:B------:R-:W4:Y:S04]  /*2d2a0*/  LDL.LU R8, [R1] ;  /* 0x0000000001087983 */ /* 0x000f280000300800 */
[----:B------:R-:W4:Y:S04]  /*2d2b0*/  LDL.LU R9, [R1+0x4] ;  /* 0x0000040001097983 */ /* 0x000f280000300800 */
[----:B------:R-:W4:Y:S04]  /*2d2c0*/  LDL.LU R10, [R1+0x8] ;  /* 0x00000800010a7983 */ /* 0x000f280000300800 */
[----:B------:R-:W4:Y:S04]  /*2d2d0*/  LDL.LU R11, [R1+0xc] ;  /* 0x00000c00010b7983 */ /* 0x000f280000300800 */
[----:B------:R-:W3:Y:S04]  /*2d2e0*/  LDL.LU R17, [R1+0x668] ;  /* 0x0006680001117983 */ /* 0x000ee80000300800 */
[----:B------:R-:W3:Y:S04]  /*2d2f0*/  LDL.LU R6, [R1+0x66c] ;  /* 0x00066c0001067983 */ /* 0x000ee80000300800 */
[----:B------:R-:W3:Y:S04]  /*2d300*/  LDL.LU R7, [R1+0x678] ;  /* 0x0006780001077983 */ /* 0x000ee80000300800 */
[----:B------:R-:W3:Y:S04]  /*2d310*/  LDL.LU R47, [R1+0x67c] ;  /* 0x00067c00012f7983 */ /* 0x000ee80000300800 */
[----:B------:R-:W3:Y:S01]  /*2d320*/  LDL.LU R46, [R1+0x688] ;  /* 0x00068800012e7983 */ /* 0x000ee20000300800 */
[----:B------:R-:W-:-:S03]  /*2d330*/  IMAD.MOV.U32 R12, RZ, RZ, R59 ;  /* 0x000000ffff0c7224 */ /* 0x000fc600078e003b */
[----:B------:R-:W3:Y:S01]  /*2d340*/  LDL.LU R59, [R1+0x170c] ;  /* 0x00170c00013b7983 */ /* 0x000ee20000300800 */
[----:B------:R-:W-:Y:S02]  /*2d350*/  IMAD.MOV.U32 R13, RZ, RZ, R49 ;  /* 0x000000ffff0d7224 */ /* 0x000fe400078e0031 */
[----:B------:R-:W-:Y:S01]  /*2d360*/  IMAD.MOV.U32 R14, RZ, RZ, R50 ;  /* 0x000000ffff0e7224 */ /* 0x000fe200078e0032 */
[----:B------:R-:W4:Y:S04]  /*2d370*/  LDL.LU R49, [R1+0x1708] ;  /* 0x0017080001317983 */ /* 0x000f280000300800 */
[----:B------:R-:W4:Y:S01]  /*2d380*/  LDL.LU R50, [R1+0x1704] ;  /* 0x0017040001327983 */ /* 0x000f220000300800 */
[----:B------:R-:W-:-:S03]  /*2d390*/  IMAD.MOV.U32 R15, RZ, RZ, R51 ;  /* 0x000000ffff0f7224 */ /* 0x000fc600078e0033 */
[----:B------:R-:W4:Y:S01]  /*2d3a0*/  LDL.LU R51, [R1+0x1700] ;  /* 0x0017000001337983 */ /* 0x000f220000300800 */
[C---:B--2---:R-:W-:Y:S03]  /*2d3b0*/  HMMA.16816.F32 R24, R20.reuse, R36, R24 ;  /* 0x000000241418723c */ /* 0x044fe60000001818 */
[----:B------:R-:W2:Y:S04]  /*2d3c0*/  LDL.LU R36, [R1+0x14dc] ;  /* 0x0014dc0001247983 */ /* 0x000ea80000300800 */
[----:B------:R-:W2:Y:S01]  /*2d3d0*/  LDL.LU R37, [R1+0x14e4] ;  /* 0x0014e40001257983 */ /* 0x000ea20000300800 */
[C---:B---3--:R-:W-:Y:S11]  /*2d3e0*/  HMMA.16816.F32 R56, R20.reuse, R38, R56 ;  /* 0x000000261438723c */ /* 0x048ff60000001838 */
[----:B------:R-:W-:Y:S04]  /*2d3f0*/  STL.64 [R1+0x10], R24 ;  /* 0x0000101801007387 */ /* 0x000fe80000100a00 */
[----:B------:R-:W-:Y:S04]  /*2d400*/  STL.64 [R1+0x18], R26 ;  /* 0x0000181a01007387 */ /* 0x000fe80000100a00 */
[----:B------:R-:W3:Y:S04]  /*2d410*/  LDL.LU R38, [R1+0x14ec] ;  /* 0x0014ec0001267983 */ /* 0x000ee80000300800 */
[----:B------:R-:W2:Y:S04]  /*2d420*/  LDL.LU R39, [R1+0x14f8] ;  /* 0x0014f80001277983 */ /* 0x000ea80000300800 */
[----:B------:R0:W-:Y:S04]  /*2d430*/  STL.64 [R1+0x1570], R58 ;  /* 0x0015703a01007387 */ /* 0x0001e80000100a00 */
[----:B0-----:R-:W3:Y:S04]  /*2d440*/  LDL.LU R58, [R1+0x14e8] ;  /* 0x0014e800013a7983 */ /* 0x001ee80000300800 */
[----:B------:R-:W3:Y:S04]  /*2d450*/  LDL.LU R59, [R1+0x14f0] ;  /* 0x0014f000013b7983 */ /* 0x000ee80000300800 */
[----:B------:R0:W-:Y:S04]  /*2d460*/  STL.64 [R1+0x1568], R56 ;  /* 0x0015683801007387 */ /* 0x0001e80000100a00 */
[----:B0-----:R-:W3:Y:S01]  /*2d470*/  LDL.LU R57, [R1+0x14e0] ;  /* 0x0014e00001397983 */ /* 0x001ee20000300800 */
[----:B------:R-:W-:Y:S01]  /*2d480*/  HMMA.16816.F32 R32, R20, R2, R32 ;  /* 0x000000021420723c */ /* 0x000fe20000001820 */
[----:B------:R-:W-:-:S02]  /*2d490*/  F2FP.F16.E4M3.UNPACK_B R2, R19.H1 ;  /* 0x00000013ff02723e */ /* 0x000fc400030006ff */
[----:B------:R-:W-:-:S05]  /*2d4a0*/  F2FP.F16.E4M3.UNPACK_B R3, R16.H1 ;  /* 0x00000010ff03723e */ /* 0x000fca00030006ff */
[C---:B----4-:R-:W-:Y:S08]  /*2d4b0*/  HMMA.16816.F32 R24, R20.reuse, R44, R48 ;  /* 0x0000002c1418723c */ /* 0x050ff00000001830 */
[----:B------:R-:W-:Y:S01]  /*2d4c0*/  HMMA.16816.F32 R28, R20, R4, R40 ;  /* 0x00000004141c723c */ /* 0x000fe20000001828 */
[----:B------:R-:W-:Y:S02]  /*2d4d0*/  F2FP.F16.E4M3.UNPACK_B R4, R17.H1 ;  /* 0x00000011ff04723e */ /* 0x000fe400030006ff */
[----:B------:R-:W-:-:S02]  /*2d4e0*/  F2FP.F16.E4M3.UNPACK_B R5, R6.H1 ;  /* 0x00000006ff05723e */ /* 0x000fc400030006ff */
[----:B------:R-:W-:Y:S02]  /*2d4f0*/  F2FP.F16.E4M3.UNPACK_B R6, R7.H1 ;  /* 0x00000007ff06723e */ /* 0x000fe400030006ff */
[----:B------:R-:W-:-:S04]  /*2d500*/  F2FP.F16.E4M3.UNPACK_B R7, R47.H1 ;  /* 0x0000002fff07723e */ /* 0x000fc800030006ff */
[----:B------:R-:W-:Y:S04]  /*2d510*/  STL.64 [R1+0x1588], R26 ;  /* 0x0015881a01007387 */ /* 0x000fe80000100a00 */
[----:B------:R-:W-:Y:S04]  /*2d520*/  STL.64 [R1+0x1580], R24 ;  /* 0x0015801801007387 */ /* 0x000fe80000100a00 */
[----:B------:R-:W-:Y:S04]  /*2d530*/  STL.64 [R1+0x1598], R30 ;  /* 0x0015981e01007387 */ /* 0x000fe80000100a00 */
[----:B------:R-:W-:Y:S04]  /*2d540*/  STL.64 [R1+0x1590], R28 ;  /* 0x0015901c01007387 */ /* 0x000fe80000100a00 */
[----:B------:R-:W-:Y:S04]  /*2d550*/  STL.64 [R1+0x15a8], R34 ;  /* 0x0015a82201007387 */ /* 0x000fe80000100a00 */
[----:B------:R-:W-:Y:S01]  /*2d560*/  STL.64 [R1+0x15a0], R32 ;  /* 0x0015a02001007387 */ /* 0x000fe20000100a00 */
[----:B--2---:R-:W-:-:S05]  /*2d570*/  IMAD R39, R18, 0x100, R39 ;  /* 0x0000010012277824 */ /* 0x004fca00078e0227 */
[----:B------:R-:W-:Y:S01]  /*2d580*/  F2FP.F16.E4M3.UNPACK_B R39, R39 ;  /* 0x00000027ff27723e */ /* 0x000fe200020006ff */
[----:B---3--:R-:W-:Y:S02]  /*2d590*/  IMAD R37, R37, 0x100, R58 ;  /* 0x0000010025257824 */ /* 0x008fe400078e023a */
[----:B------:R-:W-:-:S03]  /*2d5a0*/  IMAD R38, R38, 0x100, R59 ;  /* 0x0000010026267824 */ /* 0x000fc600078e023b */
[----:B------:R-:W-:Y:S02]  /*2d5b0*/  F2FP.F16.E4M3.UNPACK_B R37, R37 ;  /* 0x00000025ff25723e */ /* 0x000fe400020006ff */
[----:B------:R-:W-:Y:S01]  /*2d5c0*/  F2FP.F16.E4M3.UNPACK_B R38, R38 ;  /* 0x00000026ff26723e */ /* 0x000fe200020006ff */
[----:B------:R-:W-:-:S05]  /*2d5d0*/  IMAD R36, R36, 0x100, R57 ;  /* 0x0000010024247824 */ /* 0x000fca00078e0239 */
[----:B------:R-:W-:-:S07]  /*2d5e0*/  F2FP.F16.E4M3.UNPACK_B R36, R36 ;  /* 0x00000024ff24723e */ /* 0x000fce00020006ff */
[C---:B------:R-:W-:Y:S08]  /*2d5f0*/  HMMA.16816.F32 R16, R36.reuse, R2, R52 ;  /* 0x000000022410723c */ /* 0x040ff00000001834 */
[C---:B------:R-:W-:Y:S11]  /*2d600*/  HMMA.16816.F32 R12, R36.reuse, R6, R12 ;  /* 0x00000006240c723c */ /* 0x040ff6000000180c */
[----:B------:R-:W-:Y:S04]  /*2d610*/  STL.64 [R1+0x3d0], R16 ;  /* 0x0003d01001007387 */ /* 0x000fe80000100a00 */
[----:B------:R0:W-:Y:S02]  /*2d620*/  STL.64 [R1+0x3d8], R18 ;  /* 0x0003d81201007387 */ /* 0x0001e40000100a00 */
[----:B0-----:R-:W-:-:S15]  /*2d630*/  HMMA.16816.F32 R16, R36, R4, R8 ;  /* 0x000000042410723c */ /* 0x001fde0000001808 */
[----:B------:R-:W-:-:S04]  /*2d640*/  NOP ;  /* 0x0000000000007918 */ /* 0x000fc80000000000 */
[----:B------:R-:W-:Y:S04]  /*2d650*/  STL.64 [R1+0x3e0], R16 ;  /* 0x0003e01001007387 */ /* 0x000fe80000100a00 */
[----:B------:R-:W-:Y:S04]  /*2d660*/  STL.64 [R1+0x3e8], R18 ;  /* 0x0003e81201007387 */ /* 0x000fe80000100a00 */
[----:B------:R-:W2:Y:S04]  /*2d670*/  LDL.LU R56, [R1+0x140] ;  /* 0x0001400001387983 */ /* 0x000ea80000300800 */
[----:B------:R0:W-:Y:S04]  /*2d680*/  STL.64 [R1+0x420], R12 ;  /* 0x0004200c01007387 */ /* 0x0001e80000100a00 */
[----:B------:R1:W-:Y:S04]  /*2d690*/  STL.64 [R1+0x428], R14 ;  /* 0x0004280e01007387 */ /* 0x0003e80000100a00 */
[----:B------:R-:W2:Y:S04]  /*2d6a0*/  LDL.LU R57, [R1+0x144] ;  /* 0x0001440001397983 */ /* 0x000ea80000300800 */
[----:B------:R-:W2:Y:S04]  /*2d6b0*/  LDL.LU R58, [R1+0x148] ;  /* 0x00014800013a7983 */ /* 0x000ea80000300800 */
[----:B------:R-:W2:Y:S04]  /*2d6c0*/  LDL.LU R59, [R1+0x14c] ;  /* 0x00014c00013b7983 */ /* 0x000ea80000300800 */
[----:B------:R-:W3:Y:S04]  /*2d6d0*/  LDL.LU R40, [R1+0x100] ;  /* 0x0001000001287983 */ /* 0x000ee80000300800 */
[----:B------:R-:W3:Y:S04]  /*2d6e0*/  LDL.LU R41, [R1+0x104] ;  /* 0x0001040001297983 */ /* 0x000ee80000300800 */
[----:B------:R-:W3:Y:S04]  /*2d6f0*/  LDL.LU R42, [R1+0x108] ;  /* 0x00010800012a7983 */ /* 0x000ee80000300800 */
[----:B------:R-:W3:Y:S04]  /*2d700*/  LDL.LU R43, [R1+0x10c] ;  /* 0x00010c00012b7983 */ /* 0x000ee80000300800 */
[----:B------:R-:W4:Y:S04]  /*2d710*/  LDL.LU R20, [R1+0xb0] ;  /* 0x0000b00001147983 */ /* 0x000f280000300800 */
[----:B------:R-:W4:Y:S04]  /*2d720*/  LDL.LU R21, [R1+0xb4] ;  /* 0x0000b40001157983 */ /* 0x000f280000300800 */
[----:B------:R-:W4:Y:S04]  /*2d730*/  LDL.LU R22, [R1+0xb8] ;  /* 0x0000b80001167983 */ /* 0x000f280000300800 */
[----:B------:R-:W4:Y:S04]  /*2d740*/  LDL.LU R23, [R1+0xbc] ;  /* 0x0000bc0001177983 */ /* 0x000f280000300800 */
[----:B------:R-:W2:Y:S04]  /*2d750*/  LDL.LU R52, [R1+0x70] ;  /* 0x0000700001347983 */ /* 0x000ea80000300800 */
[----:B------:R-:W2:Y:S04]  /*2d760*/  LDL.LU R53, [R1+0x74] ;  /* 0x0000740001357983 */ /* 0x000ea80000300800 */
[----:B------:R-:W2:Y:S01]  /*2d770*/  LDL.LU R54, [R1+0x78] ;  /* 0x0000780001367983 */ /* 0x000ea20000300800 */
[----:B------:R-:W-:-:S03]  /*2d780*/  F2FP.F16.E4M3.UNPACK_B R8, R46.H1 ;  /* 0x0000002eff08723e */ /* 0x000fc600030006ff */
[----:B------:R-:W2:Y:S04]  /*2d790*/  LDL.LU R55, [R1+0x7c] ;  /* 0x00007c0001377983 */ /* 0x000ea80000300800 */
[----:B------:R-:W2:Y:S04]  /*2d7a0*/  LDL.LU R46, [R1+0x68c] ;  /* 0x00068c00012e7983 */ /* 0x000ea80000300800 */
[----:B------:R-:W3:Y:S04]  /*2d7b0*/  LDL.LU R10, [R1+0x698] ;  /* 0x00069800010a7983 */ /* 0x000ee80000300800 */
[----:B------:R-:W4:Y:S04]  /*2d7c0*/  LDL.LU R11, [R1+0x69c] ;  /* 0x00069c00010b7983 */ /* 0x000f280000300800 */
[----:B0-----:R-:W4:Y:S04]  /*2d7d0*/  LDL.LU R12, [R1+0x6a8] ;  /* 0x0006a800010c7983 */ /* 0x001f280000300800 */
[----:B------:R-:W4:Y:S04]  /*2d7e0*/  LDL.LU R32, [R1+0x90] ;  /* 0x0000900001207983 */ /* 0x000f280000300800 */
[----:B------:R-:W4:Y:S04]  /*2d7f0*/  LDL.LU R33, [R1+0x94] ;  /* 0x0000940001217983 */ /* 0x000f280000300800 */
[----:B------:R-:W4:Y:S04]  /*2d800*/  LDL.LU R34, [R1+0x98] ;  /* 0x0000980001227983 */ /* 0x000f280000300800 */
[----:B------:R-:W4:Y:S04]  /*2d810*/  LDL.LU R35, [R1+0x9c] ;  /* 0x00009c0001237983 */ /* 0x000f280000300800 */
        /* <DEDUP_REMOVED lines=20> */
[----:B------:R-:W-:Y:S04]  /*2d960*/  STL.64 [R1+0x16e8], R6 ;  /* 0x0016e80601007387 */ /* 0x000fe80000100a00 */
[----:B------:R0:W-:Y:S04]  /*2d970*/  STL.64 [R1+0x16e0], R4 ;  /* 0x0016e00401007387 */ /* 0x0001e80000100a00 */
[----:B0-----:R-:W4:Y:S04]  /*2d980*/  LDL.LU R4, [R1+0x40] ;  /* 0x0000400001047983 */ /* 0x001f280000300800 */
[----:B------:R-:W4:Y:S04]  /*2d990*/  LDL.LU R5, [R1+0x44] ;  /* 0x0000440001057983 */ /* 0x000f280000300800 */
[----:B------:R-:W4:Y:S04]  /*2d9a0*/  LDL.LU R6, [R1+0x48] ;  /* 0x0000480001067983 */ /* 0x000f280000300800 */
[----:B------:R-:W4:Y:S01]  /*2d9b0*/  LDL.LU R7, [R1+0x4c] ;  /* 0x00004c0001077983 */ /* 0x000f220000300800 */
[----:B--2---:R-:W-:-:S02]  /*2d9c0*/  F2FP.F16.E4M3.UNPACK_B R9, R46.H1 ;  /* 0x0000002eff09723e */ /* 0x004fc400030006ff */
[----:B---3--:R-:W-:Y:S02]  /*2d9d0*/  F2FP.F16.E4M3.UNPACK_B R10, R10.H1 ;  /* 0x0000000aff0a723e */ /* 0x008fe400030006ff */
[----:B----4-:R-:W-:Y:S01]  /*2d9e0*/  F2FP.F16.E4M3.UNPACK_B R11, R11.H1 ;  /* 0x0000000bff0b723e */ /* 0x010fe200030006ff */
[----:B------:R-:W2:Y:S01]  /*2d9f0*/  LDL.LU R46, [R1+0x70c] ;  /* 0x00070c00012e7983 */ /* 0x000ea20000300800 */
[----:B------:R-:W-:Y:S02]  /*2da00*/  F2FP.F16.E4M3.UNPACK_B R12, R12.H1 ;  /* 0x0000000cff0c723e */ /* 0x000fe400030006ff */
[----:B------:R-:W-:Y:S01]  /*2da10*/  F2FP.F16.E4M3.UNPACK_B R13, R13.H1 ;  /* 0x0000000dff0d723e */ /* 0x000fe200030006ff */
[----:B------:R-:W-:-:S15]  /*2da20*/  HMMA.16816.F32 R4, R36, R8, R4 ;  /* 0x000000082404723c */ /* 0x000fde0000001804 */
[----:B------:R-:W-:-:S04]  /*2da30*/  NOP ;  /* 0x0000000000007918 */ /* 0x000fc80000000000 */
        /* <DEDUP_REMOVED lines=36> */
[----:B------:R0:W-:Y:S02]  /*2dc80*/  STL.64 [R1+0x488], R6 ;  /* 0x0004880601007387 */ /* 0x0001e40000100a00 */
[----:B0-----:R-:W-:Y:S02]  /*2dc90*/  HMMA.16816.F32 R4, R36, R22, R56 ;  /* 0x000000162404723c */ /* 0x001fe40000001838 */
[----:B------:R-:W-:Y:S04]  /*2dca0*/  STL.64 [R1+0x1698], R22 ;  /* 0x0016981601007387 */ /* 0x000fe80000100a00 */
[----:B------:R-:W-:-:S13]  /*2dcb0*/  STL.64 [R1+0x1690], R20 ;  /* 0x0016901401007387 */ /* 0x000fda0000100a00 */
[----:B------:R0:W-:Y:S04]  /*2dcc0*/  STL.64 [R1+0x140], R4 ;  /* 0x0001400401007387 */ /* 0x0001e80000100a00 */
[----:B------:R1:W-:Y:S04]  /*2dcd0*/  STL.64 [R1+0x148], R6 ;  /* 0x0001480601007387 */ /* 0x0003e80000100a00 */
        /* <DEDUP_REMOVED lines=8> */
[----:B0-----:R-:W3:Y:S04]  /*2dd60*/  LDL.LU R4, [R1+0x180] ;  /* 0x0001800001047983 */ /* 0x001ee80000300800 */
[----:B------:R-:W3:Y:S04]  /*2dd70*/  LDL.LU R5, [R1+0x184] ;  /* 0x0001840001057983 */ /* 0x000ee80000300800 */
[----:B-1----:R-:W3:Y:S04]  /*2dd80*/  LDL.LU R6, [R1+0x188] ;  /* 0x0001880001067983 */ /* 0x002ee80000300800 */
[----:B------:R-:W3:Y:S04]  /*2dd90*/  LDL.LU R7, [R1+0x18c] ;  /* 0x00018c0001077983 */ /* 0x000ee80000300800 */
[----:B------:R-:W3:Y:S04]  /*2dda0*/  LDL.LU R8, [R1+0x160] ;  /* 0x0001600001087983 */ /* 0x000ee80000300800 */
        /* <DEDUP_REMOVED lines=8> */
[----:B------:R-:W4:Y:S01]  /*2de30*/  LDL.LU R22, [R1+0x3c8] ;  /* 0x0003c80001167983 */ /* 0x000f220000300800 */
[----:B------:R-:W-:-:S02]  /*2de40*/  F2FP.F16.E4M3.UNPACK_B R40, R47.H1 ;  /* 0x0000002fff28723e */ /* 0x000fc400030006ff */
[----:B--2---:R-:W-:Y:S01]  /*2de50*/  F2FP.F16.E4M3.UNPACK_B R41, R46.H1 ;  /* 0x0000002eff29723e */ /* 0x004fe200030006ff */
        /* <DEDUP_REMOVED lines=25> */
[----:B------:R-:W2:Y:S01]  /*2dff0*/  LDL.LU R59, [R1+0x38c] ;  /* 0x00038c00013b7983 */ /* 0x000ea20000300800 */
[----:B---3--:R-:W-:-:S02]  /*2e000*/  F2FP.F16.E4M3.UNPACK_B R42, R42.H1 ;  /* 0x0000002aff2a723e */ /* 0x008fc400030006ff */
[----:B----4-:R-:W-:Y:S01]  /*2e010*/  F2FP.F16.E4M3.UNPACK_B R43, R43.H1 ;  /* 0x0000002bff2b723e */ /* 0x010fe200030006ff */
[C---:B------:R-:W-:Y:S08]  /*2e020*/  HMMA.16816.F32 R8, R36.reuse, R40, R8 ;  /* 0x000000282408723c */ /* 0x040ff00000001808 */
[----:B------:R-:W-:Y:S11]  /*2e030*/  HMMA.16816.F32 R4, R36, R42, R4 ;  /* 0x0000002a2404723c */ /* 0x000ff60000001804 */
[----:B------:R-:W-:Y:S04]  /*2e040*/  STL.64 [R1+0x160], R8 ;  /* 0x0001600801007387 */ /* 0x000fe80000100a00 */
[----:B------:R0:W-:Y:S04]  /*2e050*/  STL.64 [R1+0x168], R10 ;  /* 0x0001680a01007387 */ /* 0x0001e80000100a00 */
[----:B0-----:R-:W3:Y:S04]  /*2e060*/  LDL.LU.64 R10, [R1+0x16f8] ;  /* 0x0016f800010a7983 */ /* 0x001ee80000300a00 */
[----:B------:R-:W4:Y:S04]  /*2e070*/  LDL.LU.64 R8, [R1+0x16f0] ;  /* 0x0016f00001087983 */ /* 0x000f280000300a00 */
[----:B------:R-:W-:Y:S04]  /*2e080*/  STL.64 [R1+0x4a0], R4 ;  /* 0x0004a00401007387 */ /* 0x000fe80000100a00 */
[----:B------:R0:W-:Y:S04]  /*2e090*/  STL.64 [R1+0x4a8], R6 ;  /* 0x0004a80601007387 */ /* 0x0001e80000100a00 */
[----:B0-----:R-:W3:Y:S04]  /*2e0a0*/  LDL.LU.64 R6, [R1+0x16e8] ;  /* 0x0016e80001067983 */ /* 0x001ee80000300a00 */
[----:B------:R-:W3:Y:S04]  /*2e0b0*/  LDL.LU.64 R4, [R1+0x16e0] ;  /* 0x0016e00001047983 */ /* 0x000ee80000300a00 */
[----:B------:R-:W-:Y:S04]  /*2e0c0*/  STL.64 [R1+0x16a8], R42 ;  /* 0x0016a82a01007387 */ /* 0x000fe80000100a00 */
[----:B------:R0:W-:Y:S04]  /*2e0d0*/  STL.64 [R1+0x16a0], R40 ;  /* 0x0016a02801007387 */ /* 0x0001e80000100a00 */
[----:B0-----:R-:W3:Y:S04]  /*2e0e0*/  LDL.LU R40, [R1+0x1d0] ;  /* 0x0001d00001287983 */ /* 0x001ee80000300800 */
[----:B------:R-:W3:Y:S04]  /*2e0f0*/  LDL.LU R41, [R1+0x1d4] ;  /* 0x0001d40001297983 */ /* 0x000ee80000300800 */
[----:B------:R-:W3:Y:S04]  /*2e100*/  LDL.LU R42, [R1+0x1d8] ;  /* 0x0001d800012a7983 */ /* 0x000ee80000300800 */
[----:B------:R-:W3:Y:S01]  /*2e110*/  LDL.LU R43, [R1+0x1dc] ;  /* 0x0001dc00012b7983 */ /* 0x000ee20000300800 */
[----:B------:R-:W-:-:S02]  /*2e120*/  F2FP.F16.E4M3.UNPACK_B R44, R44.H1 ;  /* 0x0000002cff2c723e */ /* 0x000fc400030006ff */
[----:B--2---:R-:W-:Y:S02]  /*2e130*/  F2FP.F16.E4M3.UNPACK_B R45, R45.H1 ;  /* 0x0000002dff2d723e */ /* 0x004fe400030006ff */
[----:B------:R-:W-:Y:S02]  /*2e140*/  F2FP.F16.E4M3.UNPACK_B R46, R46.H1 ;  /* 0x0000002eff2e723e */ /* 0x000fe400030006ff */
[----:B------:R-:W-:Y:S02]  /*2e150*/  F2FP.F16.E4M3.UNPACK_B R47, R47.H1 ;  /* 0x0000002fff2f723e */ /* 0x000fe400030006ff */
[----:B------:R-:W-:-:S05]  /*2e160*/  F2FP.F16.E4M3.UNPACK_B R48, R48.H1 ;  /* 0x00000030ff30723e */ /* 0x000fca00030006ff */
[C---:B------:R-:W-:Y:S01]  /*2e170*/  HMMA.16816.F32 R20, R36.reuse, R46, R20 ;  /* 0x0000002e2414723c */ /* 0x040fe20000001814 */
[----:B------:R-:W-:Y:S01]  /*2e180*/  F2FP.F16.E4M3.UNPACK_B R49, R49.H1 ;  /* 0x00000031ff31723e */ /* 0x000fe200030006ff */
[----:B------:R-:W-:Y:S02]  /*2e190*/  IMAD R52, R53, 0x100, R52 ;  /* 0x0000010035347824 */ /* 0x000fe400078e0234 */
[----:B------:R-:W-:Y:S02]  /*2e1a0*/  IMAD R50, R50, 0x100, R18 ;  /* 0x0000010032327824 */ /* 0x000fe400078e0212 */
[----:B------:R-:W-:Y:S02]  /*2e1b0*/  IMAD R51, R51, 0x100, R19 ;  /* 0x0000010033337824 */ /* 0x000fe400078e0213 */
[----:B------:R-:W-:Y:S01]  /*2e1c0*/  IMAD R53, R55, 0x100, R54 ;  /* 0x0000010037357824 */ /* 0x000fe200078e0236 */
[C---:B------:R-:W-:Y:S08]  /*2e1d0*/  HMMA.16816.F32 R12, R36.reuse, R48, R12 ;  /* 0x00000030240c723c */ /* 0x040ff0000000180c */
[----:B---3--:R-:W-:Y:S01]  /*2e1e0*/  HMMA.16816.F32 R40, R36, R44, R40 ;  /* 0x0000002c2428723c */ /* 0x008fe20000001828 */
[----:B------:R-:W-:-:S02]  /*2e1f0*/  F2FP.F16.E4M3.UNPACK_B R36, R50 ;  /* 0x00000032ff24723e */ /* 0x000fc400020006ff */
[----:B------:R-:W-:Y:S02]  /*2e200*/  F2FP.F16.E4M3.UNPACK_B R37, R51 ;  /* 0x00000033ff25723e */ /* 0x000fe400020006ff */
[----:B------:R-:W-:Y:S02]  /*2e210*/  F2FP.F16.E4M3.UNPACK_B R38, R52 ;  /* 0x00000034ff26723e */ /* 0x000fe400020006ff */
[----:B------:R-:W-:-:S12]  /*2e220*/  F2FP.F16.E4M3.UNPACK_B R39, R53 ;  /* 0x00000035ff27723e */ /* 0x000fd800020006ff */
[----:B------:R-:W-:Y:S04]  /*2e230*/  STL.64 [R1+0x4b0], R40 ;  /* 0x0004b02801007387 */ /* 0x000fe80000100a00 */
[----:B------:R-:W-:Y:S04]  /*2e240*/  STL.64 [R1+0x4b8], R42 ;  /* 0x0004b82a01007387 */ /* 0x000fe80000100a00 */
[----:B------:R-:W-:Y:S04]  /*2e250*/  STL.64 [R1+0x16c8], R46 ;  /* 0x0016c82e01007387 */ /* 0x000fe80000100a00 */
[----:B------:R-:W-:Y:S04]  /*2e260*/  STL.64 [R1+0x16c0], R44 ;  /* 0x0016c02c01007387 */ /* 0x000fe80000100a00 */
[----:B------:R-:W-:Y:S04]  /*2e270*/  STL.64 [R1+0x4c0], R20 ;  /* 0x0004c01401007387 */ /* 0x000fe80000100a00 */
[----:B------:R0:W-:Y:S01]  /*2e280*/  STL.64 [R1+0x4c8], R22 ;  /* 0x0004c81601007387 */ /* 0x0001e20000100a00 */
[C---:B------:R-:W-:Y:S08]  /*2e290*/  HMMA.16816.F32 R16, R36.reuse, R4, R28 ;  /* 0x000000042410723c */ /* 0x040ff0000000181c */
[C---:B0-----:R-:W-:Y:S01]  /*2e2a0*/  HMMA.16816.F32 R20, R36.reuse, R2, R32 ;  /* 0x000000022414723c */ /* 0x041fe20000001820 */
[----:B------:R-:W-:Y:S04]  /*2e2b0*/  STL.64 [R1+0x1d0], R12 ;  /* 0x0001d00c01007387 */ /* 0x000fe80000100a00 */
[----:B------:R0:W-:Y:S03]  /*2e2c0*/  STL.64 [R1+0x1d8], R14 ;  /* 0x0001d80e01007387 */ /* 0x0001e60000100a00 */
[C---:B0-----:R-:W-:Y:S11]  /*2e2d0*/  HMMA.16816.F32 R12, R36.reuse, R6, R24 ;  /* 0x00000006240c723c */ /* 0x041ff60000001818 */
[----:B------:R-:W-:Y:S04]  /*2e2e0*/  STL.64 [R1+0x490], R20 ;  /* 0x0004901401007387 */ /* 0x000fe80000100a00 */
[----:B------:R-:W-:Y:S04]  /*2e2f0*/  STL.64 [R1+0x498], R22 ;  /* 0x0004981601007387 */ /* 0x000fe80000100a00 */
[----:B------:R-:W-:Y:S04]  /*2e300*/  STL.64 [R1+0x1688], R6 ;  /* 0x0016880601007387 */ /* 0x000fe80000100a00 */
[----:B------:R-:W-:Y:S04]  /*2e310*/  STL.64 [R1+0x3c0], R16 ;  /* 0x0003c01001007387 */ /* 0x000fe80000100a00 */
[----:B------:R-:W-:Y:S04]  /*2e320*/  STL.64 [R1+0x3c8], R18 ;  /* 0x0003c81201007387 */ /* 0x000fe80000100a00 */
[----:B------:R4:W-:Y:S02]  /*2e330*/  STL.64 [R1+0x1680], R4 ;  /* 0x0016800401007387 */ /* 0x0009e40000100a00 */
[C---:B----4-:R-:W-:Y:S02]  /*2e340*/  HMMA.16816.F32 R4, R36.reuse, R8, R56 ;  /* 0x000000082404723c */ /* 0x050fe40000001838 */
[----:B------:R-:W-:Y:S04]  /*2e350*/  STL.64 [R1+0x3b0], R12 ;  /* 0x0003b00c01007387 */ /* 0x000fe80000100a00 */
[----:B------:R-:W-:Y:S04]  /*2e360*/  STL.64 [R1+0x3b8], R14 ;  /* 0x0003b80e01007387 */ /* 0x000fe80000100a00 */
[----:B------:R-:W2:Y:S09]  /*2e370*/  LDL.LU R28, [R1+0x2d0] ;  /* 0x0002d000011c7983 */ /* 0x000eb20000300800 */
[----:B------:R0:W-:Y:S04]  /*2e380*/  STL.64 [R1+0x3a0], R4 ;  /* 0x0003a00401007387 */ /* 0x0001e80000100a00 */
[----:B------:R1:W-:Y:S04]  /*2e390*/  STL.64 [R1+0x3a8], R6 ;  /* 0x0003a80601007387 */ /* 0x0003e80000100a00 */
[----:B------:R-:W2:Y:S04]  /*2e3a0*/  LDL.LU R29, [R1+0x2d4] ;  /* 0x0002d400011d7983 */ /* 0x000ea80000300800 */
[----:B------:R-:W2:Y:S04]  /*2e3b0*/  LDL.LU R30, [R1+0x2d8] ;  /* 0x0002d800011e7983 */ /* 0x000ea80000300800 */
[----:B------:R-:W2:Y:S04]  /*2e3c0*/  LDL.LU R31, [R1+0x2dc] ;  /* 0x0002dc00011f7983 */ /* 0x000ea80000300800 */
[----:B0-----:R-:W3:Y:S04]  /*2e3d0*/  LDL.LU R4, [R1+0x310] ;  /* 0x0003100001047983 */ /* 0x001ee80000300800 */
[----:B------:R-:W3:Y:S04]  /*2e3e0*/  LDL.LU R5, [R1+0x314] ;  /* 0x0003140001057983 */ /* 0x000ee80000300800 */
[----:B-1----:R-:W3:Y:S04]  /*2e3f0*/  LDL.LU R6, [R1+0x318] ;  /* 0x0003180001067983 */ /* 0x002ee80000300800 */
[----:B------:R-:W3:Y:S04]  /*2e400*/  LDL.LU R7, [R1+0x31c] ;  /* 0x00031c0001077983 */ /* 0x000ee80000300800 */
        /* <DEDUP_REMOVED lines=36> */
[----:B----4-:R-:W-:-:S15]  /*2e650*/  HMMA.16816.F32 R12, R36, R10, R12 ;  /* 0x0000000a240c723c */ /* 0x010fde000000180c */
[----:B------:R-:W-:-:S04]  /*2e660*/  NOP ;  /* 0x0000000000007918 */ /* 0x000fc80000000000 */
        /* <DEDUP_REMOVED lines=15> */
[----:B------:R-:W4:Y:S04]  /*2e760*/  LDL.LU.64 R44, [R1+0x16c0] ;  /* 0x0016c000012c7983 */ /* 0x000f280000300a00 */
        /* <DEDUP_REMOVED lines=11> */
[----:B------:R-:W-:Y:S11]  /*2e820*/  HMMA.16816.F32 R20, R36, R18, R20 ;  /* 0x000000122414723c */ /* 0x000ff60000001814 */
        /* <DEDUP_REMOVED lines=9> */
[----:B------:R3:W-:Y:S01]  /*2e8c0*/  STL.64 [R1+0x1620], R16 ;  /* 0x0016201001007387 */ /* 0x0007e20000100a00 */
[----:B------:R-:W-:-:S02]  /*2e8d0*/  IMAD R50, R25, 0x100, R24 ;  /* 0x0000010019327824 */ /* 0x000fc400078e0218 */
[----:B------:R-:W-:Y:S01]  /*2e8e0*/  IMAD R51, R27, 0x100, R26 ;  /* 0x000001001b337824 */ /* 0x000fe200078e021a */
[C---:B---3--:R-:W-:Y:S08]  /*2e8f0*/  HMMA.16816.F32 R16, R36.reuse, R20, R12 ;  /* 0x000000142410723c */ /* 0x048ff0000000180c */
[C---:B--2---:R-:W-:Y:S01]  /*2e900*/  HMMA.16816.F32 R12, R36.reuse, R22, R4 ;  /* 0x00000016240c723c */ /* 0x044fe20000001804 */
[----:B------:R-:W2:Y:S10]  /*2e910*/  LDL.LU R4, [R1+0x1b0] ;  /* 0x0001b00001047983 */ /* 0x000eb40000300800 */
[----:B------:R-:W-:Y:S04]  /*2e920*/  STL.64 [R1+0x340], R16 ;  /* 0x0003401001007387 */ /* 0x000fe80000100a00 */
[----:B------:R-:W-:Y:S04]  /*2e930*/  STL.64 [R1+0x348], R18 ;  /* 0x0003481201007387 */ /* 0x000fe80000100a00 */
[----:B------:R-:W-:Y:S04]  /*2e940*/  STL.64 [R1+0x330], R12 ;  /* 0x0003300c01007387 */ /* 0x000fe80000100a00 */
[----:B------:R0:W-:Y:S04]  /*2e950*/  STL.64 [R1+0x338], R14 ;  /* 0x0003380e01007387 */ /* 0x0001e80000100a00 */
[----:B------:R-:W2:Y:S04]  /*2e960*/  LDL.LU R5, [R1+0x1b4] ;  /* 0x0001b40001057983 */ /* 0x000ea80000300800 */
[----:B------:R-:W2:Y:S04]  /*2e970*/  LDL.LU R6, [R1+0x1b8] ;  /* 0x0001b80001067983 */ /* 0x000ea80000300800 */
[----:B------:R-:W2:Y:S01]  /*2e980*/  LDL.LU R7, [R1+0x1bc] ;  /* 0x0001bc0001077983 */ /* 0x000ea20000300800 */
[C---:B0-----:R-:W-:Y:S08]  /*2e990*/  HMMA.16816.F32 R12, R36.reuse, R40, R8 ;  /* 0x00000028240c723c */ /* 0x041ff00000001808 */
[C---:B------:R-:W-:Y:S01]  /*2e9a0*/  HMMA.16816.F32 R8, R36.reuse, R42, R52 ;  /* 0x0000002a2408723c */ /* 0x040fe20000001834 */
[----:B------:R-:W-:Y:S04]  /*2e9b0*/  STL.64 [R1+0x1618], R22 ;  /* 0x0016181601007387 */ /* 0x000fe80000100a00 */
[----:B------:R-:W-:Y:S04]  /*2e9c0*/  STL.64 [R1+0x1610], R20 ;  /* 0x0016101401007387 */ /* 0x000fe80000100a00 */
[----:B------:R-:W-:Y:S04]  /*2e9d0*/  STL.64 [R1+0x1638], R42 ;  /* 0x0016382a01007387 */ /* 0x000fe80000100a00 */
[----:B------:R-:W-:Y:S04]  /*2e9e0*/  STL.64 [R1+0x320], R12 ;  /* 0x0003200c01007387 */ /* 0x000fe80000100a00 */
[----:B------:R4:W-:Y:S04]  /*2e9f0*/  STL.64 [R1+0x328], R14 ;  /* 0x0003280e01007387 */ /* 0x0009e80000100a00 */
[----:B------:R-:W-:Y:S04]  /*2ea00*/  STL.64 [R1+0x1630], R40 ;  /* 0x0016302801007387 */ /* 0x000fe80000100a00 */
[----:B------:R-:W-:Y:S04]  /*2ea10*/  STL.64 [R1+0x310], R8 ;  /* 0x0003100801007387 */ /* 0x000fe80000100a00 */
[----:B------:R0:W-:Y:S01]  /*2ea20*/  STL.64 [R1+0x318], R10 ;  /* 0x0003180a01007387 */ /* 0x0001e20000100a00 */
[C---:B----4-:R-:W-:Y:S08]  /*2ea30*/  HMMA.16816.F32 R12, R36.reuse, R44, R32 ;  /* 0x0000002c240c723c */ /* 0x050ff00000001820 */
[C---:B0-----:R-:W-:Y:S01]  /*2ea40*/  HMMA.16816.F32 R8, R36.reuse, R46, R28 ;  /* 0x0000002e2408723c */ /* 0x041fe2000000181c */
[----:B------:R-:W-:Y:S10]  /*2ea50*/  STL.64 [R1+0x1658], R46 ;  /* 0x0016582e01007387 */ /* 0x000ff40000100a00 */
[----:B------:R-:W-:Y:S04]  /*2ea60*/  STL.64 [R1+0x300], R12 ;  /* 0x0003000c01007387 */ /* 0x000fe80000100a00 */
[----:B------:R-:W-:Y:S04]  /*2ea70*/  STL.64 [R1+0x308], R14 ;  /* 0x0003080e01007387 */ /* 0x000fe80000100a00 */
[----:B------:R-:W-:Y:S04]  /*2ea80*/  STL.64 [R1+0x1650], R44 ;  /* 0x0016502c01007387 */ /* 0x000fe80000100a00 */
[----:B------:R-:W-:Y:S04]  /*2ea90*/  STL.64 [R1+0x2f0], R8 ;  /* 0x0002f00801007387 */ /* 0x000fe80000100a00 */
[----:B------:R-:W-:Y:S04]  /*2eaa0*/  STL.64 [R1+0x2f8], R10 ;  /* 0x0002f80a01007387 */ /* 0x000fe80000100a00 */
[----:B------:R-:W3:Y:S04]  /*2eab0*/  LDL.LU R24, [R1+0x1e0] ;  /* 0x0001e00001187983 */ /* 0x000ee80000300800 */
[----:B------:R-:W3:Y:S04]  /*2eac0*/  LDL.LU R25, [R1+0x1e4] ;  /* 0x0001e40001197983 */ /* 0x000ee80000300800 */
[----:B------:R-:W4:Y:S04]  /*2ead0*/  LDL.LU R26, [R1+0x1e8] ;  /* 0x0001e800011a7983 */ /* 0x000f280000300800 */
[----:B------:R-:W4:Y:S01]  /*2eae0*/  LDL.LU R27, [R1+0x1ec] ;  /* 0x0001ec00011b7983 */ /* 0x000f220000300800 */
[----:B------:R-:W-:Y:S01]  /*2eaf0*/  IMAD R53, R59, 0x100, R58 ;  /* 0x000001003b357824 */ /* 0x000fe200078e023a */
[----:B--2---:R-:W-:Y:S02]  /*2eb00*/  HMMA.16816.F32 R4, R36, R48, R4 ;  /* 0x000000302404723c */ /* 0x004fe40000001804 */
[----:B----4-:R-:W-:Y:S04]  /*2eb10*/  STL.64 [R1+0x1678], R26 ;  /* 0x0016781a01007387 */ /* 0x010fe80000100a00 */
[----:B---3--:R0:W-:Y:S04]  /*2eb20*/  STL.64 [R1+0x1670], R24 ;  /* 0x0016701801007387 */ /* 0x0081e80000100a00 */
        /* <DEDUP_REMOVED lines=10> */
[----:B0-----:R-:W2:Y:S04]  /*2ebd0*/  LDL.LU R24, [R1+0x2b0] ;  /* 0x0002b00001187983 */ /* 0x001ea80000300800 */
[----:B------:R0:W-:Y:S04]  /*2ebe0*/  STL.64 [R1+0x1c0], R4 ;  /* 0x0001c00401007387 */ /* 0x0001e80000100a00 */
[----:B------:R1:W-:Y:S04]  /*2ebf0*/  STL.64 [R1+0x1c8], R6 ;  /* 0x0001c80601007387 */ /* 0x0003e80000100a00 */
[----:B------:R-:W2:Y:S04]  /*2ec00*/  LDL.LU R25, [R1+0x2b4] ;  /* 0x0002b40001197983 */ /* 0x000ea80000300800 */
[----:B------:R-:W2:Y:S04]  /*2ec10*/  LDL.LU R26, [R1+0x2b8] ;  /* 0x0002b800011a7983 */ /* 0x000ea80000300800 */
[----:B------:R-:W2:Y:S04]  /*2ec20*/  LDL.LU R27, [R1+0x2bc] ;  /* 0x0002bc00011b7983 */ /* 0x000ea80000300800 */
[----:B0-----:R-:W2:Y:S04]  /*2ec30*/  LDL.LU R4, [R1+0x2c0] ;  /* 0x0002c00001047983 */ /* 0x001ea80000300800 */
[----:B------:R-:W2:Y:S04]  /*2ec40*/  LDL.LU R5, [R1+0x2c4] ;  /* 0x0002c40001057983 */ /* 0x000ea80000300800 */
[----:B-1----:R-:W2:Y:S04]  /*2ec50*/  LDL.LU R6, [R1+0x2c8] ;  /* 0x0002c80001067983 */ /* 0x002ea80000300800 */
[----:B------:R-:W2:Y:S01]  /*2ec60*/  LDL.LU R7, [R1+0x2cc] ;  /* 0x0002cc0001077983 */ /* 0x000ea20000300800 */
[----:B------:R-:W-:-:S03]  /*2ec70*/  IMAD R52, R57, 0x100, R56 ;  /* 0x0000010039347824 */ /* 0x000fc600078e0238 */
[----:B------:R-:W3:Y:S04]  /*2ec80*/  LDL.LU R8, [R1+0x2a0] ;  /* 0x0002a00001087983 */ /* 0x000ee80000300800 */
[----:B------:R-:W3:Y:S04]  /*2ec90*/  LDL.LU R9, [R1+0x2a4] ;  /* 0x0002a40001097983 */ /* 0x000ee80000300800 */
[----:B------:R-:W3:Y:S01]  /*2eca0*/  LDL.LU R10, [R1+0x2a8] ;  /* 0x0002a800010a7983 */ /* 0x000ee20000300800 */
[----:B------:R-:W-:Y:S02]  /*2ecb0*/  F2FP.F16.E4M3.UNPACK_B R36, R50 ;  /* 0x00000032ff24723e */ /* 0x000fe400020006ff */
[----:B------:R-:W-:-:S02]  /*2ecc0*/  F2FP.F16.E4M3.UNPACK_B R37, R51 ;  /* 0x00000033ff25723e */ /* 0x000fc400020006ff */
[----:B------:R-:W-:Y:S02]  /*2ecd0*/  F2FP.F16.E4M3.UNPACK_B R38, R52 ;  /* 0x00000034ff26723e */ /* 0x000fe400020006ff */
        /* <DEDUP_REMOVED lines=31> */
[----:B------:R-:W2:Y:S02]  /*2eed0*/  LDL.LU.64 R4, [R1+0x1680] ;  /* 0x0016800001047983 */ /* 0x000ea40000300a00 */
[C---:B--2---:R-:W-:Y:S08]  /*2eee0*/  HMMA.16816.F32 R24, R36.reuse, R4, R24 ;  /* 0x000000042418723c */ /* 0x044ff00000001818 */
        /* <DEDUP_REMOVED lines=52> */
[----:B------:R-:W2:Y:S01]  /*2f230*/  LDL.LU.64 R20, [R1+0x1610] ;  /* 0x0016100001147983 */ /* 0x000ea20000300a00 */
[----:B---3--:R-:W-:Y:S03]  /*2f240*/  HMMA.16816.F32 R12, R36, R18, R12 ;  /* 0x00000012240c723c */ /* 0x008fe6000000180c */
[----:B------:R-:W-:Y:S04]  /*2f250*/  STL.64 [R1+0x15e8], R18 ;  /* 0x0015e81201007387 */ /* 0x000fe80000100a00 */
[----:B------:R-:W-:-:S12]  /*2f260*/  STL.64 [R1+0x15e0], R16 ;  /* 0x0015e01001007387 */ /* 0x000fd80000100a00 */
[----:B------:R-:W-:Y:S04]  /*2f270*/  STL.64 [R1+0x260], R12 ;  /* 0x0002600c01007387 */ /* 0x000fe80000100a00 */
[----:B------:R0:W-:Y:S02]  /*2f280*/  STL.64 [R1+0x268], R14 ;  /* 0x0002680e01007387 */ /* 0x0001e40000100a00 */
[----:B0-----:R-:W-:Y:S01]  /*2f290*/  HMMA.16816.F32 R12, R36, R42, R32 ;  /* 0x0000002a240c723c */ /* 0x001fe20000001820 */
[----:B----4-:R-:W-:-:S07]  /*2f2a0*/  IMAD R50, R59, 0x100, R58 ;  /* 0x000001003b327824 */ /* 0x010fce00078e023a */
[C---:B--2---:R-:W-:Y:S08]  /*2f2b0*/  HMMA.16816.F32 R8, R36.reuse, R20, R8 ;  /* 0x000000142408723c */ /* 0x044ff00000001808 */
[C---:B------:R-:W-:Y:S01]  /*2f2c0*/  HMMA.16816.F32 R4, R36.reuse, R22, R4 ;  /* 0x000000162404723c */ /* 0x040fe20000001804 */
[----:B------:R-:W-:Y:S10]  /*2f2d0*/  STL.64 [R1+0x1608], R22 ;  /* 0x0016081601007387 */ /* 0x000ff40000100a00 */
[----:B------:R-:W-:Y:S04]  /*2f2e0*/  STL.64 [R1+0x250], R8 ;  /* 0x0002500801007387 */ /* 0x000fe80000100a00 */
[----:B------:R-:W-:Y:S04]  /*2f2f0*/  STL.64 [R1+0x258], R10 ;  /* 0x0002580a01007387 */ /* 0x000fe80000100a00 */
[----:B------:R-:W-:Y:S04]  /*2f300*/  STL.64 [R1+0x1600], R20 ;  /* 0x0016001401007387 */ /* 0x000fe80000100a00 */
[----:B------:R-:W-:Y:S04]  /*2f310*/  STL.64 [R1+0x240], R4 ;  /* 0x0002400401007387 */ /* 0x000fe80000100a00 */
[----:B------:R0:W-:Y:S02]  /*2f320*/  STL.64 [R1+0x248], R6 ;  /* 0x0002480601007387 */ /* 0x0001e40000100a00 */
[C---:B0-----:R-:W-:Y:S08]  /*2f330*/  HMMA.16816.F32 R4, R36.reuse, R40, R52 ;  /* 0x000000282404723c */ /* 0x041ff00000001834 */
[C---:B------:R-:W-:Y:S11]  /*2f340*/  HMMA.16816.F32 R8, R36.reuse, R44, R28 ;  /* 0x0000002c2408723c */ /* 0x040ff6000000181c */
[----:B------:R-:W-:Y:S04]  /*2f350*/  STL.64 [R1+0x230], R4 ;  /* 0x0002300401007387 */ /* 0x000fe80000100a00 */
[----:B------:R0:W-:Y:S02]  /*2f360*/  STL.64 [R1+0x238], R6 ;  /* 0x0002380601007387 */ /* 0x0001e40000100a00 */
[C---:B0-----:R-:W-:Y:S02]  /*2f370*/  HMMA.16816.F32 R4, R36.reuse, R46, R24 ;  /* 0x0000002e2404723c */ /* 0x041fe40000001818 */
[----:B------:R-:W-:Y:S04]  /*2f380*/  STL.64 [R1+0x220], R12 ;  /* 0x0002200c01007387 */ /* 0x000fe80000100a00 */
[----:B------:R-:W-:Y:S04]  /*2f390*/  STL.64 [R1+0x228], R14 ;  /* 0x0002280e01007387 */ /* 0x000fe80000100a00 */
        /* <DEDUP_REMOVED lines=22> */
[----:B0-----:R-:W2:Y:S04]  /*2f500*/  LDL.LU R4, [R1+0x190] ;  /* 0x0001900001047983 */ /* 0x001ea80000300800 */
[----:B------:R-:W2:Y:S04]  /*2f510*/  LDL.LU R5, [R1+0x194] ;  /* 0x0001940001057983 */ /* 0x000ea80000300800 */
[----:B-1----:R-:W2:Y:S04]  /*2f520*/  LDL.LU R6, [R1+0x198] ;  /* 0x0001980001067983 */ /* 0x002ea80000300800 */
        /* <DEDUP_REMOVED lines=19> */
[----:B----4-:R-:W-:Y:S01]  /*2f660*/  HMMA.16816.F32 R36, R36, R48, R20 ;  /* 0x000000302424723c */ /* 0x010fe20000001814 */
[----:B---3--:R-:W-:-:S02]  /*2f670*/  IMAD R51, R59, 0x100, R58 ;  /* 0x000001003b337824 */ /* 0x008fc400078e023a */
[----:B--2---:R-:W-:Y:S01]  /*2f680*/  IMAD R52, R52, 0x100, R53 ;  /* 0x0000010034347824 */ /* 0x004fe200078e0235 */
[----:B------:R-:W2:Y:S04]  /*2f690*/  LDL.LU R58, [R1+0xa8] ;  /* 0x0000a800013a7983 */ /* 0x000ea80000300800 */
[----:B------:R-:W2:Y:S01]  /*2f6a0*/  LDL.LU R59, [R1+0xac] ;  /* 0x0000ac00013b7983 */ /* 0x000ea20000300800 */
[----:B------:R-:W-:-:S03]  /*2f6b0*/  IMAD R53, R55, 0x100, R54 ;  /* 0x0000010037357824 */ /* 0x000fc600078e0236 */
[----:B------:R-:W3:Y:S04]  /*2f6c0*/  LDL.LU.64 R22, [R1+0x1608] ;  /* 0x0016080001167983 */ /* 0x000ee80000300a00 */
[----:B------:R-:W4:Y:S04]  /*2f6d0*/  LDL.LU.64 R20, [R1+0x1600] ;  /* 0x0016000001147983 */ /* 0x000f280000300a00 */
[----:B------:R0:W-:Y:S04]  /*2f6e0*/  STL.64 [R1+0x1b0], R36 ;  /* 0x0001b02401007387 */ /* 0x0001e80000100a00 */
[----:B------:R1:W-:Y:S01]  /*2f6f0*/  STL.64 [R1+0x1b8], R38 ;  /* 0x0001b82601007387 */ /* 0x0003e20000100a00 */
[----:B0-----:R-:W-:-:S02]  /*2f700*/  F2FP.F16.E4M3.UNPACK_B R36, R50 ;  /* 0x00000032ff24723e */ /* 0x001fc400020006ff */
[----:B------:R-:W-:Y:S02]  /*2f710*/  F2FP.F16.E4M3.UNPACK_B R37, R51 ;  /* 0x00000033ff25723e */ /* 0x000fe400020006ff */
[----:B-1----:R-:W-:Y:S02]  /*2f720*/  F2FP.F16.E4M3.UNPACK_B R38, R52 ;  /* 0x00000034ff26723e */ /* 0x002fe400020006ff */
[----:B------:R-:W-:Y:S01]  /*2f730*/  F2FP.F16.E4M3.UNPACK_B R39, R53 ;  /* 0x00000035ff27723e */ /* 0x000fe200020006ff */
[----:B------:R-:W2:Y:S04]  /*2f740*/  LDL.LU R52, [R1+0x10] ;  /* 0x0000100001347983 */ /* 0x000ea80000300800 */
[----:B------:R-:W2:Y:S04]  /*2f750*/  LDL.LU R53, [R1+0x14] ;  /* 0x0000140001357983 */ /* 0x000ea80000300800 */
[----:B------:R-:W2:Y:S04]  /*2f760*/  LDL.LU R54, [R1+0x18] ;  /* 0x0000180001367983 */ /* 0x000ea80000300800 */
[----:B------:R-:W2:Y:S01]  /*2f770*/  LDL.LU R55, [R1+0x1c] ;  /* 0x00001c0001377983 */ /* 0x000ea20000300800 */
        /* <DEDUP_REMOVED lines=16> */
[----:B0-----:R-:W3:Y:S01]  /*2f880*/  LDL.LU R4, [R1+0x30] ;  /* 0x0000300001047983 */ /* 0x001ee20000300800 */
[----:B------:R-:W-:-:S03]  /*2f890*/  IMAD.MOV.U32 R5, RZ, RZ, R60 ;  /* 0x000000ffff057224 */ /* 0x000fc600078e003c */
[----:B------:R-:W3:Y:S01]  /*2f8a0*/  LDL.LU R60, [R1+0x15c8] ;  /* 0x0015c800013c7983 */ /* 0x000ee20000300800 */
[----:B-1----:R-:W-:Y:S02]  /*2f8b0*/  IMAD.MOV.U32 R6, RZ, RZ, R61 ;  /* 0x000000ffff067224 */ /* 0x002fe400078e003d */
[----:B------:R-:W-:Y:S01]  /*2f8c0*/  IMAD.MOV.U32 R7, RZ, RZ, R0 ;  /* 0x000000ffff077224 */ /* 0x000fe200078e0000 */
        /* <DEDUP_REMOVED lines=8> */
[----:B------:R-:W-:Y:S03]  /*2f950*/  HMMA.16816.F32 R8, R36, R10, R32 ;  /* 0x0000000a2408723c */ /* 0x000fe60000001820 */
[----:B------:R-:W3:Y:S04]  /*2f960*/  LDL.LU.64 R34, [R1+0x15a8] ;  /* 0x0015a80001227983 */ /* 0x000ee80000300a00 */
[----:B------:R-:W3:-:S12]  /*2f970*/  LDL.LU.64 R32, [R1+0x15a0] ;  /* 0x0015a00001207983 */ /* 0x000ed80000300a00 */
[----:B------:R0:W-:Y:S04]  /*2f980*/  STL.64 [R1+0x100], R8 ;  /* 0x0001000801007387 */ /* 0x0001e80000100a00 */
[----:B------:R1:W-:Y:S04]  /*2f990*/  STL.64 [R1+0x108], R10 ;  /* 0x0001080a01007387 */ /* 0x0003e80000100a00 */
[----:B0-----:R-:W4:Y:S04]  /*2f9a0*/  LDL.LU R8, [R1+0x60] ;  /* 0x0000600001087983 */ /* 0x001f280000300800 */
[----:B------:R-:W4:Y:S04]  /*2f9b0*/  LDL.LU R9, [R1+0x64] ;  /* 0x0000640001097983 */ /* 0x000f280000300800 */
[----:B-1----:R-:W4:Y:S04]  /*2f9c0*/  LDL.LU R10, [R1+0x68] ;  /* 0x00006800010a7983 */ /* 0x002f280000300800 */
[----:B------:R-:W4:Y:S01]  /*2f9d0*/  LDL.LU R11, [R1+0x6c] ;  /* 0x00006c00010b7983 */ /* 0x000f220000300800 */
[C---:B------:R-:W-:Y:S08]  /*2f9e0*/  HMMA.16816.F32 R56, R36.reuse, R16, R56 ;  /* 0x000000102438723c */ /* 0x040ff00000001838 */
        /* <DEDUP_REMOVED lines=9> */
[----:B------:R-:W-:Y:S04]  /*2fa80*/  STL.64 [R1+0xb8], R14 ;  /* 0x0000b80e01007387 */ /* 0x000fe80000100a00 */
[----:B0-----:R-:W2:Y:S01]  /*2fa90*/  LDL.LU R12, [R1+0x80] ;  /* 0x00008000010c7983 */ /* 0x001ea20000300800 */
[----:B---3--:R-:W-:-:S03]  /*2faa0*/  IMAD.MOV.U32 R13, RZ, RZ, R0 ;  /* 0x000000ffff0d7224 */ /* 0x008fc600078e0000 */
[----:B------:R1:W5:Y:S04]  /*2fab0*/  LDL.LU R0, [R1+0x1578] ;  /* 0x0015780001007983 */ /* 0x0003680000300800 */
[----:B------:R-:W-:Y:S04]  /*2fac0*/  STL.64 [R1+0x90], R56 ;  /* 0x0000903801007387 */ /* 0x000fe80000100a00 */
[----:B------:R0:W-:Y:S04]  /*2fad0*/  STL.64 [R1+0x98], R58 ;  /* 0x0000983a01007387 */ /* 0x0001e80000100a00 */
[----:B0-----:R-:W3:Y:S04]  /*2fae0*/  LDL.LU.64 R58, [R1+0x1570] ;  /* 0x00157000013a7983 */ /* 0x001ee80000300a00 */
[----:B------:R-:W3:Y:S01]  /*2faf0*/  LDL.LU.64 R56, [R1+0x1568] ;  /* 0x0015680001387983 */ /* 0x000ee20000300a00 */
[----:B------:R-:W-:-:S02]  /*2fb00*/  IMAD.MOV.U32 R14, RZ, RZ, R61 ;  /* 0x000000ffff0e7224 */ /* 0x000fc400078e003d */
[----:B------:R-:W-:-:S07]  /*2fb10*/  IMAD.MOV.U32 R15, RZ, RZ, R60 ;  /* 0x000000ffff0f7224 */ /* 0x000fce00078e003c */
[C---:B--2---:R-:W-:Y:S08]  /*2fb20*/  HMMA.16816.F32 R16, R36.reuse, R18, R12 ;  /* 0x000000122410723c */ /* 0x044ff0000000180c */
[C---:B----4-:R-:W-:Y:S08]  /*2fb30*/  HMMA.16816.F32 R12, R36.reuse, R20, R8 ;  /* 0x00000014240c723c */ /* 0x050ff00000001808 */
[C---:B------:R-:W-:Y:S08]  /*2fb40*/  HMMA.16816.F32 R8, R36.reuse, R22, R4 ;  /* 0x000000162408723c */ /* 0x040ff00000001804 */
[C---:B------:R-:W-:Y:S01]  /*2fb50*/  HMMA.16816.F32 R4, R36.reuse, R40, R52 ;  /* 0x000000282404723c */ /* 0x040fe20000001834 */
[----:B------:R-:W-:Y:S04]  /*2fb60*/  STL.64 [R1+0x410], R16 ;  /* 0x0004101001007387 */ /* 0x000fe80000100a00 */
[----:B------:R0:W-:Y:S04]  /*2fb70*/  STL.64 [R1+0x418], R18 ;  /* 0x0004181201007387 */ /* 0x0001e80000100a00 */
[----:B0-----:R-:W2:Y:S04]  /*2fb80*/  LDL.LU R18, [R1+0x860] ;  /* 0x0008600001127983 */ /* 0x001ea80000300800 */
[----:B------:R-:W-:Y:S04]  /*2fb90*/  STL.64 [R1+0x400], R12 ;  /* 0x0004000c01007387 */ /* 0x000fe80000100a00 */
[----:B------:R0:W-:Y:S04]  /*2fba0*/  STL.64 [R1+0x408], R14 ;  /* 0x0004080e01007387 */ /* 0x0001e80000100a00 */
[----:B------:R-:W4:Y:S04]  /*2fbb0*/  LDL.LU R19, [R1+0x794] ;  /* 0x0007940001137983 */ /* 0x000f280000300800 */
[----:B------:R-:W-:Y:S04]  /*2fbc0*/  STL.64 [R1+0x3f0], R8 ;  /* 0x0003f00801007387 */ /* 0x000fe80000100a00 */
[----:B------:R0:W-:Y:S04]  /*2fbd0*/  STL.64 [R1+0x3f8], R10 ;  /* 0x0003f80a01007387 */ /* 0x0001e80000100a00 */
[----:B------:R-:W4:Y:S04]  /*2fbe0*/  LDL.LU R16, [R1+0x79c] ;  /* 0x00079c0001107983 */ /* 0x000f280000300800 */
[----:B------:R-:W-:Y:S04]  /*2fbf0*/  STL.64 [R1+0x1f0], R4 ;  /* 0x0001f00401007387 */ /* 0x000fe80000100a00 */
[----:B------:R1:W-:Y:S04]  /*2fc00*/  STL.64 [R1+0x1f8], R6 ;  /* 0x0001f80601007387 */ /* 0x0003e80000100a00 */
[----:B------:R-:W4:Y:S04]  /*2fc10*/  LDL.LU R17, [R1+0xc9c] ;  /* 0x000c9c0001117983 */ /* 0x000f280000300800 */
[----:B0-----:R-:W4:Y:S04]  /*2fc20*/  LDL.LU R14, [R1+0xc94] ;  /* 0x000c9400010e7983 */ /* 0x001f280000300800 */
[----:B------:R-:W4:Y:S04]  /*2fc30*/  LDL.LU R15, [R1+0xc8c] ;  /* 0x000c8c00010f7983 */ /* 0x000f280000300800 */
[----:B------:R-:W4:Y:S04]  /*2fc40*/  LDL.LU R12, [R1+0xc84] ;  /* 0x000c8400010c7983 */ /* 0x000f280000300800 */
[----:B------:R-:W4:Y:S04]  /*2fc50*/  LDL.LU R13, [R1+0x790] ;  /* 0x00079000010d7983 */ /* 0x000f280000300800 */
[----:B------:R-:W4:Y:S04]  /*2fc60*/  LDL.LU R10, [R1+0xc7c] ;  /* 0x000c7c00010a7983 */ /* 0x000f280000300800 */
[----:B------:R-:W4:Y:S04]  /*2fc70*/  LDL.LU R11, [R1+0x798] ;  /* 0x00079800010b7983 */ /* 0x000f280000300800 */
[----:B------:R-:W4:Y:S04]  /*2fc80*/  LDL.LU R8, [R1+0xc74] ;  /* 0x000c740001087983 */ /* 0x000f280000300800 */
[----:B------:R-:W4:Y:S01]  /*2fc90*/  LDL.LU R55, [R1+0xc98] ;  /* 0x000c980001377983 */ /* 0x000f220000300800 */
[----:B---3--:R-:W-:Y:S03]  /*2fca0*/  HMMA.16816.F32 R20, R36, R42, R56 ;  /* 0x0000002a2414723c */ /* 0x008fe60000001838 */
[----:B------:R-:W3:Y:S04]  /*2fcb0*/  LDL.LU R9, [R1+0xc6c] ;  /* 0x000c6c0001097983 */ /* 0x000ee80000300800 */
[----:B-1----:R-:W3:-:S12]  /*2fcc0*/  LDL.LU R6, [R1+0xc90] ;  /* 0x000c900001067983 */ /* 0x002ed80000300800 */
[----:B------:R-:W-:Y:S04]  /*2fcd0*/  STL.64 [R1+0x170], R20 ;  /* 0x0001701401007387 */ /* 0x000fe80000100a00 */
[----:B------:R0:W-:Y:S04]  /*2fce0*/  STL.64 [R1+0x178], R22 ;  /* 0x0001781601007387 */ /* 0x0001e80000100a00 */
        /* <DEDUP_REMOVED lines=12> */
[C---:B------:R-:W-:Y:S08]  /*2fdb0*/  HMMA.16816.F32 R24, R36.reuse, R44, R24 ;  /* 0x0000002c2418723c */ /* 0x040ff00000001818 */
[C---:B0-----:R-:W-:Y:S11]  /*2fdc0*/  HMMA.16816.F32 R20, R36.reuse, R46, R28 ;  /* 0x0000002e2414723c */ /* 0x041ff6000000181c */
[----:B------:R-:W-:Y:S04]  /*2fdd0*/  STL.64 [R1+0x120], R24 ;  /* 0x0001201801007387 */ /* 0x000fe80000100a00 */
[----:B------:R-:W-:Y:S04]  /*2fde0*/  STL.64 [R1+0x128], R26 ;  /* 0x0001281a01007387 */ /* 0x000fe80000100a00 */
[----:B------:R-:W-:Y:S04]  /*2fdf0*/  STL.64 [R1+0xd0], R20 ;  /* 0x0000d01401007387 */ /* 0x000fe80000100a00 */
[----:B------:R0:W-:Y:S02]  /*2fe00*/  STL.64 [R1+0xd8], R22 ;  /* 0x0000d81601007387 */ /* 0x0001e40000100a00 */
[----:B0-----:R-:W-:Y:S01]  /*2fe10*/  HMMA.16816.F32 R20, R36, R48, R32 ;  /* 0x000000302414723c */ /* 0x001fe20000001820 */
[----:B--2---:R-:W-:Y:S01]  /*2fe20*/  VIADD R18, R18, 0x1 ;  /* 0x0000000112127836 */ /* 0x004fe20000000000 */
[----:B----4-:R-:W-:-:S04]  /*2fe30*/  IADD3 R19, P4, PT, R19, UR8, RZ ;  /* 0x0000000813137c10 */ /* 0x010fc8000ff9e0ff */
[----:B------:R-:W-:Y:S01]  /*2fe40*/  STL [R1+0x860], R18 ;  /* 0x0008601201007387 */ /* 0x000fe20000100800 */
[----:B------:R-:W-:-:S12]  /*2fe50*/  IADD3 R16, P5, PT, R16, UR8, RZ ;  /* 0x0000000810107c10 */ /* 0x000fd8000ffbe0ff */
[----:B------:R-:W-:Y:S01]  /*2fe60*/  STL.64 [R1+0x80], R20 ;  /* 0x0000801401007387 */ /* 0x000fe20000100a00 */
[----:B------:R-:W-:-:S03]  /*2fe70*/  IADD3 R17, P6, PT, R17, UR8, RZ ;  /* 0x0000000811117c10 */ /* 0x000fc6000ffde0ff */
[----:B------:R-:W-:Y:S04]  /*2fe80*/  STL.64 [R1+0x88], R22 ;  /* 0x0000881601007387 */ /* 0x000fe80000100a00 */
[----:B------:R-:W-:Y:S01]  /*2fe90*/  STL [R1+0x794], R19 ;  /* 0x0007941301007387 */ /* 0x000fe20000100800 */
[----:B------:R-:W-:Y:S02]  /*2fea0*/  IADD3 R14, P1, PT, R14, UR8, RZ ;  /* 0x000000080e0e7c10 */ /* 0x000fe4000ff3e0ff */
[----:B------:R-:W-:Y:S02]  /*2feb0*/  IADD3 R15, P2, PT, R15, UR8, RZ ;  /* 0x000000080f0f7c10 */ /* 0x000fe4000ff5e0ff */
[----:B------:R-:W-:Y:S01]  /*2fec0*/  IADD3 R12, P3, PT, R12, UR8, RZ ;  /* 0x000000080c0c7c10 */ /* 0x000fe2000ff7e0ff */
[----:B------:R-:W-:Y:S01]  /*2fed0*/  STL [R1+0x79c], R16 ;  /* 0x00079c1001007387 */ /* 0x000fe20000100800 */
[----:B------:R-:W-:-:S03]  /*2fee0*/  IADD3.X R13, PT, PT, R13, UR10, RZ, P4, !PT ;  /* 0x0000000a0d0d7c10 */ /* 0x000fc6000a7fe4ff */
[----:B------:R-:W-:Y:S01]  /*2fef0*/  STL [R1+0xc9c], R17 ;  /* 0x000c9c1101007387 */ /* 0x000fe20000100800 */
[----:B------:R-:W-:-:S03]  /*2ff00*/  IADD3 R10, P4, PT, R10, UR8, RZ ;  /* 0x000000080a0a7c10 */ /* 0x000fc6000ff9e0ff */
[----:B------:R-:W-:Y:S01]  /*2ff10*/  STL [R1+0xc94], R14 ;  /* 0x000c940e01007387 */ /* 0x000fe20000100800 */
[----:B------:R-:W-:-:S03]  /*2ff20*/  IADD3.X R55, PT, PT, R55, UR10, RZ, P6, !PT ;  /* 0x0000000a37377c10 */ /* 0x000fc6000b7fe4ff */
[----:B------:R-:W-:Y:S01]  /*2ff30*/  STL [R1+0xc8c], R15 ;  /* 0x000c8c0f01007387 */ /* 0x000fe20000100800 */
[----:B------:R-:W-:-:S03]  /*2ff40*/  IADD3.X R11, PT, PT, R11, UR10, RZ, P5, !PT ;  /* 0x0000000a0b0b7c10 */ /* 0x000fc6000affe4ff */
[----:B------:R-:W-:Y:S04]  /*2ff50*/  STL [R1+0xc84], R12 ;  /* 0x000c840c01007387 */ /* 0x000fe80000100800 */
[----:B------:R-:W-:Y:S04]  /*2ff60*/  STL [R1+0x790], R13 ;  /* 0x0007900d01007387 */ /* 0x000fe80000100800 */
[----:B------:R-:W-:Y:S04]  /*2ff70*/  STL [R1+0xc7c], R10 ;  /* 0x000c7c0a01007387 */ /* 0x000fe80000100800 */
[----:B------:R0:W-:Y:S04]  /*2ff80*/  STL [R1+0xc98], R55 ;  /* 0x000c983701007387 */ /* 0x0001e80000100800 */
[----:B------:R-:W-:Y:S04]  /*2ff90*/  STL [R1+0x798], R11 ;  /* 0x0007980b01007387 */ /* 0x000fe80000100800 */
[----:B0-----:R-:W2:Y:S01]  /*2ffa0*/  LDL.LU R55, [R1+0xc34] ;  /* 0x000c340001377983 */ /* 0x001ea20000300800 */
[----:B------:R-:W-:-:S02]  /*2ffb0*/  IADD3 R8, P5, PT, R8, UR8, RZ ;  /* 0x0000000808087c10 */ /* 0x000fc4000ffbe0ff */
[----:B---3--:R-:W-:Y:S02]  /*2ffc0*/  IADD3 R9, P6, PT, R9, UR8, RZ ;  /* 0x0000000809097c10 */ /* 0x008fe4000ffde0ff */
[----:B------:R-:W-:Y:S02]  /*2ffd0*/  IADD3.X R6, PT, PT, R6, UR10, RZ, P1, !PT ;  /* 0x0000000a06067c10 */ /* 0x000fe40008ffe4ff */
[----:B------:R-:W-:Y:S02]  /*2ffe0*/  IADD3 R7, P1, PT, R7, UR8, RZ ;  /* 0x0000000807077c10 */ /* 0x000fe4000ff3e0ff */
[----:B------:R-:W-:Y:S01]  /*2fff0*/  IADD3.X R4, PT, PT, R4, UR10, RZ, P2, !PT ;  /* 0x0000000a04047c10 */ /* 0x000fe200097fe4ff */
[----:B------:R-:W-:Y:S01]  /*30000*/  STL [R1+0xc74], R8 ;  /* 0x000c740801007387 */ /* 0x000fe20000100800 */
[----:B------:R-:W-:-:S03]  /*30010*/  IADD3 R5, P2, PT, R5, UR8, RZ ;  /* 0x0000000805057c10 */ /* 0x000fc6000ff5e0ff */
[----:B------:R-:W-:Y:S01]  /*30020*/  STL [R1+0xc6c], R9 ;  /* 0x000c6c0901007387 */ /* 0x000fe20000100800 */
[----:B------:R-:W-:-:S03]  /*30030*/  IADD3.X R2, PT, PT, R2, UR10, RZ, P3, !PT ;  /* 0x0000000a02027c10 */ /* 0x000fc60009ffe4ff */
        /* <DEDUP_REMOVED lines=8> */
[----:B------:R-:W-:Y:S04]  /*300c0*/  STL [R1+0xc80], R2 ;  /* 0x000c800201007387 */ /* 0x000fe80000100800 */
[----:B------:R-:W-:Y:S01]  /*300d0*/  STL [R1+0xc54], R3 ;  /* 0x000c540301007387 */ /* 0x000fe20000100800 */
[----:B------:R-:W-:Y:S02]  /*300e0*/  IADD3 R50, P5, PT, R50, UR8, RZ ;  /* 0x0000000832327c10 */ /* 0x000fe4000ffbe0ff */
[----:B------:R-:W-:Y:S01]  /*300f0*/  IADD3.X R54, PT, PT, R54, UR10, RZ, P6, !PT ;  /* 0x0000000a36367c10 */ /* 0x000fe2000b7fe4ff */
[----:B------:R-:W-:Y:S01]  /*30100*/  STL [R1+0xc78], R53 ;  /* 0x000c783501007387 */ /* 0x000fe20000100800 */
[----:B------:R-:W-:-:S03]  /*30110*/  IADD3 R61, P6, PT, R61, UR8, RZ ;  /* 0x000000083d3d7c10 */ /* 0x000fc6000ffde0ff */
[----:B------:R-:W-:Y:S04]  /*30120*/  STL [R1+0xc4c], R52 ;  /* 0x000c4c3401007387 */ /* 0x000fe80000100800 */
[----:B------:R-:W-:Y:S04]  /*30130*/  STL [R1+0xc70], R51 ;  /* 0x000c703301007387 */ /* 0x000fe80000100800 */
[----:B------:R-:W3:Y:S04]  /*30140*/  LDL.LU R23, [R1+0xc58] ;  /* 0x000c580001177983 */ /* 0x000ee80000300800 */
[----:B------:R-:W-:Y:S04]  /*30150*/  STL [R1+0xc44], R50 ;  /* 0x000c443201007387 */ /* 0x000fe80000100800 */
[----:B------:R0:W-:Y:S04]  /*30160*/  STL [R1+0xc3c], R61 ;  /* 0x000c3c3d01007387 */ /* 0x0001e80000100800 */
[----:B------:R-:W-:Y:S01]  /*30170*/  STL [R1+0xc68], R54 ;  /* 0x000c683601007387 */ /* 0x000fe20000100800 */
[----:B------:R-:W-:-:S02]  /*30180*/  IADD3.X R60, PT, PT, R60, UR10, RZ, P1, !PT ;  /* 0x0000000a3c3c7c10 */ /* 0x000fc40008ffe4ff */
[----:B------:R-:W-:Y:S01]  /*30190*/  ISETP.NE.U32.AND P0, PT, R18, UR5, PT ;  /* 0x0000000512007c0c */ /* 0x000fe2000bf05070 */
[----:B0-----:R-:W4:Y:S04]  /*301a0*/  LDL.LU R61, [R1+0xc2c] ;  /* 0x000c2c00013d7983 */ /* 0x001f280000300800 */
[----:B------:R-:W4:Y:S04]  /*301b0*/  LDL.LU R20, [R1+0xc50] ;  /* 0x000c500001147983 */ /* 0x000f280000300800 */
[----:B------:R-:W4:Y:S04]  /*301c0*/  LDL.LU R21, [R1+0xc24] ;  /* 0x000c240001157983 */ /* 0x000f280000300800 */
[----:B------:R-:W4:Y:S04]  /*301d0*/  LDL.LU R18, [R1+0xc48] ;  /* 0x000c480001127983 */ /* 0x000f280000300800 */
[----:B------:R0:W-:Y:S04]  /*301e0*/  STL [R1+0xc60], R60 ;  /* 0x000c603c01007387 */ /* 0x0001e80000100800 */
        /* <DEDUP_REMOVED lines=12> */
[----:B------:R-:W4:Y:S04]  /*302b0*/  LDL.LU R6, [R1+0xbec] ;  /* 0x000bec0001067983 */ /* 0x000f280000300800 */
[----:B------:R-:W4:Y:S01]  /*302c0*/  LDL.LU R7, [R1+0xc10] ;  /* 0x000c100001077983 */ /* 0x000f220000300800 */
[----:B--2---:R-:W-:-:S05]  /*302d0*/  IADD3 R55, P1, PT, R55, UR8, RZ ;  /* 0x0000000837377c10 */ /* 0x004fca000ff3e0ff */
[----:B------:R0:W-:Y:S04]  /*302e0*/  STL [R1+0xc34], R55 ;  /* 0x000c343701007387 */ /* 0x0001e80000100800 */
        /* <DEDUP_REMOVED lines=9> */
[----:B0-----:R-:W2:Y:S01]  /*30380*/  LDL.LU R55, [R1+0xbe8] ;  /* 0x000be80001377983 */ /* 0x001ea20000300800 */
[----:B---3--:R-:W-:-:S02]  /*30390*/  IADD3.X R23, PT, PT, R23, UR10, RZ, P2, !PT ;  /* 0x0000000a17177c10 */ /* 0x008fc400097fe4ff */
[----:B----4-:R-:W-:Y:S02]  /*303a0*/  IADD3 R61, P2, PT, R61, UR8, RZ ;  /* 0x000000083d3d7c10 */ /* 0x010fe4000ff5e0ff */
[----:B------:R-:W-:-:S03]  /*303b0*/  IADD3.X R20, PT, PT, R20, UR10, RZ, P3, !PT ;  /* 0x0000000a14147c10 */ /* 0x000fc60009ffe4ff */
[----:B------:R0:W-:Y:S01]  /*303c0*/  STL [R1+0xc2c], R61 ;  /* 0x000c2c3d01007387 */ /* 0x0001e20000100800 */
[----:B------:R-:W-:Y:S02]  /*303d0*/  IADD3 R21, P3, PT, R21, UR8, RZ ;  /* 0x0000000815157c10 */ /* 0x000fe4000ff7e0ff */
[----:B------:R-:W-:Y:S02]  /*303e0*/  IADD3.X R18, PT, PT, R18, UR10, RZ, P4, !PT ;  /* 0x0000000a12127c10 */ /* 0x000fe4000a7fe4ff */
[----:B------:R-:W-:Y:S01]  /*303f0*/  IADD3 R19, P4, PT, R19, UR8, RZ ;  /* 0x0000000813137c10 */ /* 0x000fe2000ff9e0ff */
[----:B0-----:R-:W3:Y:S04]  /*30400*/  LDL.LU R61, [R1+0xbbc] ;  /* 0x000bbc00013d7983 */ /* 0x001ee80000300800 */
        /* <DEDUP_REMOVED lines=13> */
[----:B------:R-:W-:Y:S02]  /*304e0*/  IADD3.X R10, PT, PT, R10, UR10, RZ, P2, !PT ;  /* 0x0000000a0a0a7c10 */ /* 0x000fe400097fe4ff */
[----:B------:R-:W-:Y:S01]  /*304f0*/  IADD3.X R8, PT, PT, R8, UR10, RZ, P3, !PT ;  /* 0x0000000a08087c10 */ /* 0x000fe20009ffe4ff */
[----:B------:R-:W-:Y:S01]  /*30500*/  STL [R1+0xc38], R14 ;  /* 0x000c380e01007387 */ /* 0x000fe20000100800 */
[----:B------:R-:W-:-:S03]  /*30510*/  IADD3 R60, P3, PT, R60, UR8, RZ ;  /* 0x000000083c3c7c10 */ /* 0x000fc6000ff7e0ff */
[----:B------:R-:W-:Y:S01]  /*30520*/  STL [R1+0xc0c], R15 ;  /* 0x000c0c0f01007387 */ /* 0x000fe20000100800 */
[----:B------:R-:W-:-:S03]  /*30530*/  IADD3 R11, P2, PT, R11, UR8, RZ ;  /* 0x000000080b0b7c10 */ /* 0x000fc6000ff5e0ff */
[----:B------:R-:W-:Y:S04]  /*30540*/  STL [R1+0xc30], R12 ;  /* 0x000c300c01007387 */ /* 0x000fe80000100800 */
[----:B------:R-:W-:Y:S04]  /*30550*/  STL [R1+0xc04], R13 ;  /* 0x000c040d01007387 */ /* 0x000fe80000100800 */
[----:B------:R-:W-:Y:S04]  /*30560*/  STL [R1+0xc28], R10 ;  /* 0x000c280a01007387 */ /* 0x000fe80000100800 */
[----:B------:R0:W-:Y:S04]  /*30570*/  STL [R1+0xbf4], R60 ;  /* 0x000bf43c01007387 */ /* 0x0001e80000100800 */
[----:B------:R-:W-:Y:S04]  /*30580*/  STL [R1+0xbfc], R11 ;  /* 0x000bfc0b01007387 */ /* 0x000fe80000100800 */
[----:B0-----:R-:W4:Y:S01]  /*30590*/  LDL.LU R60, [R1+0xbe0] ;  /* 0x000be000013c7983 */ /* 0x001f220000300800 */
[----:B------:R-:W-:-:S02]  /*305a0*/  IADD3.X R9, PT, PT, R9, UR10, RZ, P4, !PT ;  /* 0x0000000a09097c10 */ /* 0x000fc4000a7fe4ff */
[----:B------:R-:W-:Y:S02]  /*305b0*/  IADD3 R6, P4, PT, R6, UR8, RZ ;  /* 0x0000000806067c10 */ /* 0x000fe4000ff9e0ff */
[----:B------:R-:W-:Y:S01]  /*305c0*/  IADD3.X R7, PT, PT, R7, UR10, RZ, P5, !PT ;  /* 0x0000000a07077c10 */ /* 0x000fe2000affe4ff */
[----:B------:R-:W-:Y:S04]  /*305d0*/  STL [R1+0xc20], R8 ;  /* 0x000c200801007387 */ /* 0x000fe80000100800 */
[----:B------:R-:W-:Y:S04]  /*305e0*/  STL [R1+0xc18], R9 ;  /* 0x000c180901007387 */ /* 0x000fe80000100800 */
[----:B------:R-:W-:Y:S04]  /*305f0*/  STL [R1+0xbec], R6 ;  /* 0x000bec0601007387 */ /* 0x000fe80000100800 */
[----:B------:R-:W-:Y:S01]  /*30600*/  STL [R1+0xc10], R7 ;  /* 0x000c100701007387 */ /* 0x000fe20000100800 */
[----:B--2---:R-:W-:-:S02]  /*30610*/  IADD3 R4, P5, PT, R4, UR8, RZ ;  /* 0x0000000804047c10 */ /* 0x004fc4000ffbe0ff */
[----:B------:R-:W-:Y:S02]  /*30620*/  IADD3.X R5, PT, PT, R5, UR10, RZ, P6, !PT ;  /* 0x0000000a05057c10 */ /* 0x000fe4000b7fe4ff */
[----:B------:R-:W-:Y:S02]  /*30630*/  IADD3 R2, P6, PT, R2, UR8, RZ ;  /* 0x0000000802027c10 */ /* 0x000fe4000ffde0ff */
[----:B------:R-:W-:Y:S02]  /*30640*/  IADD3.X R3, PT, PT, R3, UR10, RZ, P1, !PT ;  /* 0x0000000a03037c10 */ /* 0x000fe40008ffe4ff */
[----:B------:R-:W-:Y:S01]  /*30650*/  IADD3 R53, P1, PT, R53, UR8, RZ ;  /* 0x0000000835357c10 */ /* 0x000fe2000ff3e0ff */
[----:B------:R-:W-:Y:S01]  /*30660*/  STL [R1+0xbe4], R4 ;  /* 0x000be40401007387 */ /* 0x000fe20000100800 */
[----:B------:R-:W-:-:S03]  /*30670*/  IADD3.X R52, PT, PT, R52, UR10, RZ, P2, !PT ;  /* 0x0000000a34347c10 */ /* 0x000fc600097fe4ff */
[----:B------:R-:W-:Y:S01]  /*30680*/  STL [R1+0xc08], R5 ;  /* 0x000c080501007387 */ /* 0x000fe20000100800 */
[----:B------:R-:W-:-:S03]  /*30690*/  IADD3 R51, P2, PT, R51, UR8, RZ ;  /* 0x0000000833337c10 */ /* 0x000fc6000ff5e0ff */
[----:B------:R-:W-:Y:S04]  /*306a0*/  STL [R1+0xbdc], R2 ;  /* 0x000bdc0201007387 */ /* 0x000fe80000100800 */
[----:B------:R-:W-:Y:S01]  /*306b0*/  STL [R1+0xc00], R3 ;  /* 0x000c000301007387 */ /* 0x000fe20000100800 */
[----:B------:R-:W-:-:S03]  /*306c0*/  IADD3.X R50, PT, PT, R50, UR10, RZ, P3, !PT ;  /* 0x0000000a32327c10 */ /* 0x000fc60009ffe4ff */
[----:B------:R-:W-:Y:S01]  /*306d0*/  STL [R1+0xbd4], R53 ;  /* 0x000bd43501007387 */ /* 0x000fe20000100800 */
[----:B------:R-:W-:Y:S02]  /*306e0*/  IADD3.X R55, PT, PT, R55, UR10, RZ, P4, !PT ;  /* 0x0000000a37377c10 */ /* 0x000fe4000a7fe4ff */
[----:B------:R-:W-:Y:S01]  /*306f0*/  IADD3 R54, P3, PT, R54, UR8, RZ ;  /* 0x0000000836367c10 */ /* 0x000fe2000ff7e0ff */
[----:B------:R-:W-:Y:S04]  /*30700*/  STL [R1+0xbf8], R52 ;  /* 0x000bf83401007387 */ /* 0x000fe80000100800 */
[----:B------:R-:W-:Y:S04]  /*30710*/  STL [R1+0xbcc], R51 ;  /* 0x000bcc3301007387 */ /* 0x000fe80000100800 */
[----:B------:R-:W2:Y:S04]  /*30720*/  LDL.LU R23, [R1+0xbb4] ;  /* 0x000bb40001177983 */ /* 0x000ea80000300800 */
[----:B------:R-:W-:Y:S04]  /*30730*/  STL [R1+0xbf0], R50 ;  /* 0x000bf03201007387 */ /* 0x000fe80000100800 */
[----:B------:R0:W-:Y:S04]  /*30740*/  STL [R1+0xbe8], R55 ;  /* 0x000be83701007387 */ /* 0x0001e80000100800 */
[----:B------:R-:W-:Y:S04]  /*30750*/  STL [R1+0xbc4], R54 ;  /* 0x000bc43601007387 */ /* 0x000fe80000100800 */
[----:B0-----:R-:W2:Y:S04]  /*30760*/  LDL.LU R55, [R1+0xbd8] ;  /* 0x000bd80001377983 */ /* 0x001ea80000300800 */
[----:B------:R-:W2:Y:S04]  /*30770*/  LDL.LU R20, [R1+0xbac] ;  /* 0x000bac0001147983 */ /* 0x000ea80000300800 */
[----:B------:R-:W2:Y:S04]  /*30780*/  LDL.LU R21, [R1+0xbd0] ;  /* 0x000bd00001157983 */ /* 0x000ea80000300800 */
[----:B------:R-:W2:Y:S01]  /*30790*/  LDL.LU R18, [R1+0xba4] ;  /* 0x000ba40001127983 */ /* 0x000ea20000300800 */
[----:B---3--:R-:W-:-:S05]  /*307a0*/  IADD3 R61, P4, PT, R61, UR8, RZ ;  /* 0x000000083d3d7c10 */ /* 0x008fca000ff9e0ff */
[----:B------:R0:W-:Y:S04]  /*307b0*/  STL [R1+0xbbc], R61 ;  /* 0x000bbc3d01007387 */ /* 0x0001e80000100800 */
        /* <DEDUP_REMOVED lines=10> */
[----:B0-----:R-:W3:Y:S04]  /*30860*/  LDL.LU R61, [R1+0xba0] ;  /* 0x000ba000013d7983 */ /* 0x001ee80000300800 */
[----:B------:R-:W3:Y:S04]  /*30870*/  LDL.LU R9, [R1+0xb74] ;  /* 0x000b740001097983 */ /* 0x000ee80000300800 */
[----:B------:R-:W3:Y:S04]  /*30880*/  LDL.LU R6, [R1+0xb98] ;  /* 0x000b980001067983 */ /* 0x000ee80000300800 */
[----:B------:R-:W3:Y:S01]  /*30890*/  LDL.LU R7, [R1+0xb6c] ;  /* 0x000b6c0001077983 */ /* 0x000ee20000300800 */
[----:B----4-:R-:W-:-:S05]  /*308a0*/  IADD3.X R60, PT, PT, R60, UR10, RZ, P5, !PT ;  /* 0x0000000a3c3c7c10 */ /* 0x010fca000affe4ff */
        /* <DEDUP_REMOVED lines=10> */
[----:B0-----:R-:W4:Y:S01]  /*30950*/  LDL.LU R60, [R1+0xb44] ;  /* 0x000b4400013c7983 */ /* 0x001f220000300800 */
[----:B--2---:R-:W-:-:S05]  /*30960*/  IADD3.X R55, PT, PT, R55, UR10, RZ, P6, !PT ;  /* 0x0000000a37377c10 */ /* 0x004fca000b7fe4ff */
[----:B------:R0:W-:Y:S04]  /*30970*/  STL [R1+0xbd8], R55 ;  /* 0x000bd83701007387 */ /* 0x0001e80000100800 */
[----:B0-----:R-:W2:Y:S01]  /*30980*/  LDL.LU R55, [R1+0xb68] ;  /* 0x000b680001377983 */ /* 0x001ea20000300800 */
[----:B------:R-:W-:Y:S02]  /*30990*/  IADD3 R23, P5, PT, R23, UR8, RZ ;  /* 0x0000000817177c10 */ /* 0x000fe4000ffbe0ff */
[----:B------:R-:W-:Y:S02]  /*309a0*/  IADD3 R20, P6, PT, R20, UR8, RZ ;  /* 0x0000000814147c10 */ /* 0x000fe4000ffde0ff */
[----:B------:R-:W-:Y:S02]  /*309b0*/  IADD3.X R21, PT, PT, R21, UR10, RZ, P1, !PT ;  /* 0x0000000a15157c10 */ /* 0x000fe40008ffe4ff */
[----:B------:R-:W-:Y:S01]  /*309c0*/  IADD3 R18, P1, PT, R18, UR8, RZ ;  /* 0x0000000812127c10 */ /* 0x000fe2000ff3e0ff */
[----:B------:R-:W-:Y:S04]  /*309d0*/  STL [R1+0xbb4], R23 ;  /* 0x000bb41701007387 */ /* 0x000fe80000100800 */
[----:B------:R-:W-:Y:S01]  /*309e0*/  STL [R1+0xbac], R20 ;  /* 0x000bac1401007387 */ /* 0x000fe20000100800 */
[----:B---3--:R-:W-:-:S02]  /*309f0*/  IADD3.X R19, PT, PT, R19, UR10, RZ, P2, !PT ;  /* 0x0000000a13137c10 */ /* 0x008fc400097fe4ff */
        /* <DEDUP_REMOVED lines=20> */
[----:B------:R-:W-:Y:S01]  /*30b40*/  STL [R1+0xba8], R11 ;  /* 0x000ba80b01007387 */ /* 0x000fe20000100800 */
[----:B------:R-:W-:-:S02]  /*30b50*/  IADD3 R8, P6, PT, R8, UR8, RZ ;  /* 0x0000000808087c10 */ /* 0x000fc4000ffde0ff */
[----:B------:R-:W-:Y:S02]  /*30b60*/  IADD3 R9, P1, PT, R9, UR8, RZ ;  /* 0x0000000809097c10 */ /* 0x000fe4000ff3e0ff */
[----:B------:R-:W-:Y:S02]  /*30b70*/  IADD3.X R6, PT, PT, R6, UR10, RZ, P2, !PT ;  /* 0x0000000a06067c10 */ /* 0x000fe400097fe4ff */
[----:B------:R-:W-:Y:S01]  /*30b80*/  IADD3 R7, P2, PT, R7, UR8, RZ ;  /* 0x0000000807077c10 */ /* 0x000fe2000ff5e0ff */
[----:B0-----:R-:W3:Y:S04]  /*30b90*/  LDL.LU R61, [R1+0xb3c] ;  /* 0x000b3c00013d7983 */ /* 0x001ee80000300800 */
[----:B------:R-:W-:Y:S01]  /*30ba0*/  STL [R1+0xb7c], R8 ;  /* 0x000b7c0801007387 */ /* 0x000fe20000100800 */
[----:B----4-:R-:W-:-:S02]  /*30bb0*/  IADD3.X R4, PT, PT, R4, UR10, RZ, P3, !PT ;  /* 0x0000000a04047c10 */ /* 0x010fc40009ffe4ff */
        /* <DEDUP_REMOVED lines=19> */
[----:B------:R-:W4:Y:S04]  /*30cf0*/  LDL.LU R23, [R1+0xb60] ;  /* 0x000b600001177983 */ /* 0x000f280000300800 */
[----:B------:R-:W-:Y:S04]  /*30d00*/  STL [R1+0xb4c], R50 ;  /* 0x000b4c3201007387 */ /* 0x000fe80000100800 */
[----:B------:R0:W-:Y:S04]  /*30d10*/  STL [R1+0xb44], R60 ;  /* 0x000b443c01007387 */ /* 0x0001e80000100800 */
[----:B------:R-:W-:Y:S04]  /*30d20*/  STL [R1+0xb70], R54 ;  /* 0x000b703601007387 */ /* 0x000fe80000100800 */
[----:B0-----:R-:W4:Y:S04]  /*30d30*/  LDL.LU R60, [R1+0xb34] ;  /* 0x000b3400013c7983 */ /* 0x001f280000300800 */
[----:B------:R-:W4:Y:S04]  /*30d40*/  LDL.LU R20, [R1+0xb58] ;  /* 0x000b580001147983 */ /* 0x000f280000300800 */
[----:B------:R-:W4:Y:S04]  /*30d50*/  LDL.LU R21, [R1+0xb2c] ;  /* 0x000b2c0001157983 */ /* 0x000f280000300800 */
[----:B------:R-:W4:Y:S01]  /*30d60*/  LDL.LU R18, [R1+0xb50] ;  /* 0x000b500001127983 */ /* 0x000f220000300800 */
[----:B--2---:R-:W-:-:S05]  /*30d70*/  IADD3.X R55, PT, PT, R55, UR10, RZ, P2, !PT ;  /* 0x0000000a37377c10 */ /* 0x004fca00097fe4ff */
        /* <DEDUP_REMOVED lines=26> */
[----:B0-----:R-:W3:Y:S01]  /*30f20*/  LDL.LU R61, [R1+0xaf0] ;  /* 0x000af000013d7983 */ /* 0x001ee20000300800 */
[----:B----4-:R-:W-:-:S02]  /*30f30*/  IADD3.X R23, PT, PT, R23, UR10, RZ, P3, !PT ;  /* 0x0000000a17177c10 */ /* 0x010fc40009ffe4ff */
[----:B------:R-:W-:-:S05]  /*30f40*/  IADD3 R60, P3, PT, R60, UR8, RZ ;  /* 0x000000083c3c7c10 */ /* 0x000fca000ff7e0ff */
[----:B------:R0:W-:Y:S04]  /*30f50*/  STL [R1+0xb34], R60 ;  /* 0x000b343c01007387 */ /* 0x0001e80000100800 */
[----:B0-----:R-:W4:Y:S01]  /*30f60*/  LDL.LU R60, [R1+0xac4] ;  /* 0x000ac400013c7983 */ /* 0x001f220000300800 */
[----:B------:R-:W-:Y:S02]  /*30f70*/  IADD3.X R20, PT, PT, R20, UR10, RZ, P4, !PT ;  /* 0x0000000a14147c10 */ /* 0x000fe4000a7fe4ff */
        /* <DEDUP_REMOVED lines=27> */
[----:B0-----:R-:W2:Y:S01]  /*31130*/  LDL.LU R55, [R1+0xae8] ;  /* 0x000ae80001377983 */ /* 0x001ea20000300800 */
[----:B------:R-:W-:-:S02]  /*31140*/  IADD3.X R9, PT, PT, R9, UR10, RZ, P5, !PT ;  /* 0x0000000a09097c10 */ /* 0x000fc4000affe4ff */
[----:B------:R-:W-:Y:S02]  /*31150*/  IADD3 R6, P5, PT, R6, UR8, RZ ;  /* 0x0000000806067c10 */ /* 0x000fe4000ffbe0ff */
[----:B------:R-:W-:Y:S01]  /*31160*/  IADD3.X R7, PT, PT, R7, UR10, RZ, P6, !PT ;  /* 0x0000000a07077c10 */ /* 0x000fe2000b7fe4ff */
[----:B------:R-:W-:Y:S04]  /*31170*/  STL [R1+0xb28], R8 ;  /* 0x000b280801007387 */ /* 0x000fe80000100800 */
[----:B------:R-:W-:Y:S04]  /*31180*/  STL [R1+0xb20], R9 ;  /* 0x000b200901007387 */ /* 0x000fe80000100800 */
[----:B------:R-:W-:Y:S01]  /*31190*/  STL [R1+0xaf4], R6 ;  /* 0x000af40601007387 */ /* 0x000fe20000100800 */
[----:B---3--:R-:W-:-:S02]  /*311a0*/  IADD3 R4, P6, PT, R4, UR8, RZ ;  /* 0x0000000804047c10 */ /* 0x008fc4000ffde0ff */
        /* <DEDUP_REMOVED lines=17> */
[----:B------:R-:W3:Y:S04]  /*312c0*/  LDL.LU R23, [R1+0xabc] ;  /* 0x000abc0001177983 */ /* 0x000ee80000300800 */
[----:B------:R-:W-:Y:S04]  /*312d0*/  STL [R1+0xaf8], R50 ;  /* 0x000af83201007387 */ /* 0x000fe80000100800 */
[----:B------:R0:W-:Y:S04]  /*312e0*/  STL [R1+0xaf0], R61 ;  /* 0x000af03d01007387 */ /* 0x0001e80000100800 */
[----:B------:R-:W-:Y:S04]  /*312f0*/  STL [R1+0xacc], R54 ;  /* 0x000acc3601007387 */ /* 0x000fe80000100800 */
[----:B0-----:R-:W3:Y:S04]  /*31300*/  LDL.LU R61, [R1+0xae0] ;  /* 0x000ae000013d7983 */ /* 0x001ee80000300800 */
[----:B------:R-:W3:Y:S04]  /*31310*/  LDL.LU R20, [R1+0xab4] ;  /* 0x000ab40001147983 */ /* 0x000ee80000300800 */
[----:B------:R-:W3:Y:S04]  /*31320*/  LDL.LU R21, [R1+0xad8] ;  /* 0x000ad80001157983 */ /* 0x000ee80000300800 */
[----:B------:R-:W3:Y:S01]  /*31330*/  LDL.LU R18, [R1+0xaac] ;  /* 0x000aac0001127983 */ /* 0x000ee20000300800 */
[----:B----4-:R-:W-:-:S05]  /*31340*/  IADD3 R60, P5, PT, R60, UR8, RZ ;  /* 0x000000083c3c7c10 */ /* 0x010fca000ffbe0ff */
        /* <DEDUP_REMOVED lines=27> */
[----:B---3--:R-:W-:-:S02]  /*31500*/  IADD3 R23, P6, PT, R23, UR8, RZ ;  /* 0x0000000817177c10 */ /* 0x008fc4000ffde0ff */
[----:B------:R-:W-:Y:S02]  /*31510*/  IADD3.X R61, PT, PT, R61, UR10, RZ, P1, !PT ;  /* 0x0000000a3d3d7c10 */ /* 0x000fe40008ffe4ff */
[----:B------:R-:W-:-:S03]  /*31520*/  IADD3 R20, P1, PT, R20, UR8, RZ ;  /* 0x0000000814147c10 */ /* 0x000fc6000ff3e0ff */
[----:B------:R0:W-:Y:S01]  /*31530*/  STL [R1+0xae0], R61 ;  /* 0x000ae03d01007387 */ /* 0x0001e20000100800 */
[----:B------:R-:W-:Y:S02]  /*31540*/  IADD3.X R21, PT, PT, R21, UR10, RZ, P2, !PT ;  /* 0x0000000a15157c10 */ /* 0x000fe400097fe4ff */
[----:B------:R-:W-:Y:S01]  /*31550*/  IADD3 R18, P2, PT, R18, UR8, RZ ;  /* 0x0000000812127c10 */ /* 0x000fe2000ff5e0ff */
[----:B0-----:R-:W3:Y:S04]  /*31560*/  LDL.LU R61, [R1+0xa70] ;  /* 0x000a7000013d7983 */ /* 0x001ee80000300800 */
[----:B------:R-:W-:Y:S04]  /*31570*/  STL [R1+0xabc], R23 ;  /* 0x000abc1701007387 */ /* 0x000fe80000100800 */
[----:B------:R-:W-:Y:S01]  /*31580*/  STL [R1+0xab4], R20 ;  /* 0x000ab41401007387 */ /* 0x000fe20000100800 */
[----:B----4-:R-:W-:-:S02]  /*31590*/  IADD3.X R19, PT, PT, R19, UR10, RZ, P3, !PT ;  /* 0x0000000a13137c10 */ /* 0x010fc40009ffe4ff */
        /* <DEDUP_REMOVED lines=21> */
[----:B0-----:R-:W4:Y:S01]  /*316f0*/  LDL.LU R60, [R1+0xa44] ;  /* 0x000a4400013c7983 */ /* 0x001f220000300800 */
[----:B------:R-:W-:-:S02]  /*31700*/  IADD3 R8, P1, PT, R8, UR8, RZ ;  /* 0x0000000808087c10 */ /* 0x000fc4000ff3e0ff */
[----:B------:R-:W-:Y:S02]  /*31710*/  IADD3 R9, P2, PT, R9, UR8, RZ ;  /* 0x0000000809097c10 */ /* 0x000fe4000ff5e0ff */
[----:B------:R-:W-:Y:S02]  /*31720*/  IADD3.X R6, PT, PT, R6, UR10, RZ, P3, !PT ;  /* 0x0000000a06067c10 */ /* 0x000fe40009ffe4ff */
[----:B------:R-:W-:Y:S01]  /*31730*/  IADD3 R7, P3, PT, R7, UR8, RZ ;  /* 0x0000000807077c10 */ /* 0x000fe2000ff7e0ff */
[----:B------:R-:W-:Y:S04]  /*31740*/  STL [R1+0xa84], R8 ;  /* 0x000a840801007387 */ /* 0x000fe80000100800 */
[----:B------:R-:W-:Y:S04]  /*31750*/  STL [R1+0xa7c], R9 ;  /* 0x000a7c0901007387 */ /* 0x000fe80000100800 */
[----:B------:R-:W-:Y:S04]  /*31760*/  STL [R1+0xaa0], R6 ;  /* 0x000aa00601007387 */ /* 0x000fe80000100800 */
[----:B------:R-:W-:Y:S01]  /*31770*/  STL [R1+0xa74], R7 ;  /* 0x000a740701007387 */ /* 0x000fe20000100800 */
[----:B--2---:R-:W-:-:S02]  /*31780*/  IADD3.X R4, PT, PT, R4, UR10, RZ, P4, !PT ;  /* 0x0000000a04047c10 */ /* 0x004fc4000a7fe4ff */
[----:B------:R-:W-:Y:S02]  /*31790*/  IADD3 R5, P4, PT, R5, UR8, RZ ;  /* 0x0000000805057c10 */ /* 0x000fe4000ff9e0ff */
[----:B------:R-:W-:Y:S02]  /*317a0*/  IADD3.X R2, PT, PT, R2, UR10, RZ, P5, !PT ;  /* 0x0000000a02027c10 */ /* 0x000fe4000affe4ff */
[----:B------:R-:W-:Y:S02]  /*317b0*/  IADD3 R3, P5, PT, R3, UR8, RZ ;  /* 0x0000000803037c10 */ /* 0x000fe4000ffbe0ff */
[----:B------:R-:W-:Y:S01]  /*317c0*/  IADD3.X R53, PT, PT, R53, UR10, RZ, P6, !PT ;  /* 0x0000000a35357c10 */ /* 0x000fe2000b7fe4ff */
        /* <DEDUP_REMOVED lines=20> */
[----:B---3--:R-:W-:-:S05]  /*31910*/  IADD3.X R61, PT, PT, R61, UR10, RZ, P3, !PT ;  /* 0x0000000a3d3d7c10 */ /* 0x008fca0009ffe4ff */
        /* <DEDUP_REMOVED lines=27> */
[----:B--2---:R-:W-:-:S02]  /*31ad0*/  IADD3.X R23, PT, PT, R23, UR10, RZ, P4, !PT ;  /* 0x0000000a17177c10 */ /* 0x004fc4000a7fe4ff */
[----:B------:R-:W-:-:S05]  /*31ae0*/  IADD3 R55, P4, PT, R55, UR8, RZ ;  /* 0x0000000837377c10 */ /* 0x000fca000ff9e0ff */
[----:B------:R0:W-:Y:S04]  /*31af0*/  STL [R1+0xa3c], R55 ;  /* 0x000a3c3701007387 */ /* 0x0001e80000100800 */
[----:B0-----:R-:W2:Y:S01]  /*31b00*/  LDL.LU R55, [R1+0x9cc] ;  /* 0x0009cc0001377983 */ /* 0x001ea20000300800 */
[----:B------:R-:W-:Y:S02]  /*31b10*/  IADD3.X R20, PT, PT, R20, UR10, RZ, P5, !PT ;  /* 0x0000000a14147c10 */ /* 0x000fe4000affe4ff */
[----:B------:R-:W-:Y:S02]  /*31b20*/  IADD3 R21, P5, PT, R21, UR8, RZ ;  /* 0x0000000815157c10 */ /* 0x000fe4000ffbe0ff */
[----:B------:R-:W-:Y:S01]  /*31b30*/  IADD3.X R18, PT, PT, R18, UR10, RZ, P6, !PT ;  /* 0x0000000a12127c10 */ /* 0x000fe2000b7fe4ff */
[----:B------:R-:W-:Y:S04]  /*31b40*/  STL [R1+0xa68], R23 ;  /* 0x000a681701007387 */ /* 0x000fe80000100800 */
[----:B------:R-:W-:Y:S04]  /*31b50*/  STL [R1+0xa60], R20 ;  /* 0x000a601401007387 */ /* 0x000fe80000100800 */
[----:B------:R-:W-:Y:S04]  /*31b60*/  STL [R1+0xa34], R21 ;  /* 0x000a341501007387 */ /* 0x000fe80000100800 */
[----:B------:R-:W-:Y:S01]  /*31b70*/  STL [R1+0xa58], R18 ;  /* 0x000a581201007387 */ /* 0x000fe20000100800 */
[----:B---3--:R-:W-:-:S02]  /*31b80*/  IADD3 R19, P6, PT, R19, UR8, RZ ;  /* 0x0000000813137c10 */ /* 0x008fc4000ffde0ff */
        /* <DEDUP_REMOVED lines=19> */
[----:B------:R-:W-:Y:S01]  /*31cc0*/  STL [R1+0xa0c], R11 ;  /* 0x000a0c0b01007387 */ /* 0x000fe20000100800 */
[----:B------:R-:W-:-:S02]  /*31cd0*/  IADD3.X R9, PT, PT, R9, UR10, RZ, P6, !PT ;  /* 0x0000000a09097c10 */ /* 0x000fc4000b7fe4ff */
[----:B------:R-:W-:Y:S02]  /*31ce0*/  IADD3 R6, P6, PT, R6, UR8, RZ ;  /* 0x0000000806067c10 */ /* 0x000fe4000ffde0ff */
[----:B------:R-:W-:Y:S01]  /*31cf0*/  IADD3.X R7, PT, PT, R7, UR10, RZ, P1, !PT ;  /* 0x0000000a07077c10 */ /* 0x000fe20008ffe4ff */
[----:B0-----:R-:W3:Y:S04]  /*31d00*/  LDL.LU R61, [R1+0x9f0] ;  /* 0x0009f000013d7983 */ /* 0x001ee80000300800 */
[----:B------:R-:W-:Y:S04]  /*31d10*/  STL [R1+0xa30], R8 ;  /* 0x000a300801007387 */ /* 0x000fe80000100800 */
[----:B------:R-:W-:Y:S04]  /*31d20*/  STL [R1+0xa28], R9 ;  /* 0x000a280901007387 */ /* 0x000fe80000100800 */
[----:B------:R-:W-:Y:S01]  /*31d30*/  STL [R1+0x9fc], R6 ;  /* 0x0009fc0601007387 */ /* 0x000fe20000100800 */
[----:B----4-:R-:W-:-:S02]  /*31d40*/  IADD3 R4, P1, PT, R4, UR8, RZ ;  /* 0x0000000804047c10 */ /* 0x010fc4000ff3e0ff */
        /* <DEDUP_REMOVED lines=53> */
[----:B----4-:R-:W-:-:S05]  /*320a0*/  IADD3.X R60, PT, PT, R60, UR10, RZ, P2, !PT ;  /* 0x0000000a3c3c7c10 */ /* 0x010fca00097fe4ff */
[----:B------:R0:W-:Y:S04]  /*320b0*/  STL [R1+0x9e8], R60 ;  /* 0x0009e83c01007387 */ /* 0x0001e80000100800 */
[----:B0-----:R-:W4:Y:S01]  /*320c0*/  LDL.LU R60, [R1+0x978] ;  /* 0x00097800013c7983 */ /* 0x001f220000300800 */
[----:B------:R-:W-:Y:S02]  /*320d0*/  IADD3 R23, P1, PT, R23, UR8, RZ ;  /* 0x0000000817177c10 */ /* 0x000fe4000ff3e0ff */
        /* <DEDUP_REMOVED lines=36> */
[----:B---3--:R-:W-:-:S02]  /*32320*/  IADD3.X R4, PT, PT, R4, UR10, RZ, P5, !PT ;  /* 0x0000000a04047c10 */ /* 0x008fc4000affe4ff */
        /* <DEDUP_REMOVED lines=53> */
[----:B------:R-:W-:Y:S02]  /*32680*/  IADD3 R61, P5, PT, R61, UR8, RZ ;  /* 0x000000083d3d7c10 */ /* 0x000fe4000ffbe0ff */
[----:B------:R-:W-:-:S03]  /*32690*/  IADD3.X R20, PT, PT, R20, UR10, RZ, P6, !PT ;  /* 0x0000000a14147c10 */ /* 0x000fc6000b7fe4ff */
[----:B------:R0:W-:Y:S01]  /*326a0*/  STL [R1+0x944], R61 ;  /* 0x0009443d01007387 */ /* 0x0001e20000100800 */
        /* <DEDUP_REMOVED lines=46> */
[----:B------:R0:W-:Y:S01]  /*32990*/  STL [R1+0x918], R3 ;  /* 0x0009180301007387 */ /* 0x0001e20000100800 */
[----:B------:R-:W-:-:S03]  /*329a0*/  IADD3.X R50, PT, PT, R50, UR10, RZ, P6, !PT ;  /* 0x0000000a32327c10 */ /* 0x000fc6000b7fe4ff */
[----:B------:R1:W-:Y:S04]  /*329b0*/  STL [R1+0x8ec], R53 ;  /* 0x0008ec3501007387 */ /* 0x0003e80000100800 */
[----:B------:R2:W-:Y:S04]  /*329c0*/  STL [R1+0x910], R52 ;  /* 0x0009103401007387 */ /* 0x0005e80000100800 */
[----:B------:R0:W-:Y:S04]  /*329d0*/  STL [R1+0x8e4], R51 ;  /* 0x0008e43301007387 */ /* 0x0001e80000100800 */
[----:B------:R-:W2:Y:S04]  /*329e0*/  LDL.LU R23, [R1+0x8cc] ;  /* 0x0008cc0001177983 */ /* 0x000ea80000300800 */
[----:B------:R1:W-:Y:S04]  /*329f0*/  STL [R1+0x908], R50 ;  /* 0x0009083201007387 */ /* 0x0003e80000100800 */
[----:B0-----:R-:W2:Y:S01]  /*32a00*/  LDL.LU R3, [R1+0x8f0] ;  /* 0x0008f00001037983 */ /* 0x001ea20000300800 */
[----:B------:R-:W-:-:S02]  /*32a10*/  IADD3 R54, P6, PT, R54, UR8, RZ ;  /* 0x0000000836367c10 */ /* 0x000fc4000ffde0ff */
[----:B------:R-:W-:-:S03]  /*32a20*/  IADD3.X R55, PT, PT, R55, UR10, RZ, P1, !PT ;  /* 0x0000000a37377c10 */ /* 0x000fc60008ffe4ff */
[----:B------:R0:W-:Y:S04]  /*32a30*/  STL [R1+0x8dc], R54 ;  /* 0x0008dc3601007387 */ /* 0x0001e80000100800 */
[----:B------:R0:W-:Y:S04]  /*32a40*/  STL [R1+0x900], R55 ;  /* 0x0009003701007387 */ /* 0x0001e80000100800 */
[----:B------:R-:W2:Y:S04]  /*32a50*/  LDL.LU R20, [R1+0x8c4] ;  /* 0x0008c40001147983 */ /* 0x000ea80000300800 */
[----:B------:R-:W2:Y:S04]  /*32a60*/  LDL.LU R21, [R1+0x8e8] ;  /* 0x0008e80001157983 */ /* 0x000ea80000300800 */
[----:B------:R-:W2:Y:S01]  /*32a70*/  LDL.LU R18, [R1+0x8bc] ;  /* 0x0008bc0001127983 */ /* 0x000ea20000300800 */
[----:B---3--:R-:W-:-:S05]  /*32a80*/  IADD3 R61, P1, PT, R61, UR8, RZ ;  /* 0x000000083d3d7c10 */ /* 0x008fca000ff3e0ff */
        /* <DEDUP_REMOVED lines=15> */
[----:B----4-:R-:W-:-:S05]  /*32b80*/  IADD3.X R60, PT, PT, R60, UR10, RZ, P2, !PT ;  /* 0x0000000a3c3c7c10 */ /* 0x010fca00097fe4ff */
[----:B------:R4:W-:Y:S04]  /*32b90*/  STL [R1+0x8f8], R60 ;  /* 0x0008f83c01007387 */ /* 0x0009e80000100800 */
[----:B------:R-:W2:Y:S04]  /*32ba0*/  LDL.LU R4, [R1+0x1484] ;  /* 0x0014840001047983 */ /* 0x000ea80000300800 */
[----:B------:R-:W2:Y:S04]  /*32bb0*/  LDL.LU R5, [R1+0x139c] ;  /* 0x00139c0001057983 */ /* 0x000ea80000300800 */
[----:B-1----:R-:W2:Y:S04]  /*32bc0*/  LDL.LU R53, [R1+0x1480] ;  /* 0x0014800001357983 */ /* 0x002ea80000300800 */
[----:B--2---:R-:W2:Y:S04]  /*32bd0*/  LDL.LU R52, [R1+0x1398] ;  /* 0x0013980001347983 */ /* 0x004ea80000300800 */
[----:B------:R-:W2:Y:S04]  /*32be0*/  LDL.LU R51, [R1+0x8ac] ;  /* 0x0008ac0001337983 */ /* 0x000ea80000300800 */
[----:B------:R-:W2:Y:S04]  /*32bf0*/  LDL.LU R50, [R1+0x1394] ;  /* 0x0013940001327983 */ /* 0x000ea80000300800 */
[----:B0-----:R-:W2:Y:S04]  /*32c00*/  LDL.LU R54, [R1+0xca0] ;  /* 0x000ca00001367983 */ /* 0x001ea80000300800 */
[----:B------:R-:W2:Y:S04]  /*32c10*/  LDL.LU R55, [R1+0x1390] ;  /* 0x0013900001377983 */ /* 0x000ea80000300800 */
[----:B---3--:R-:W3:Y:S04]  /*32c20*/  LDL.LU R61, [R1+0xcb4] ;  /* 0x000cb400013d7983 */ /* 0x008ee80000300800 */
[----:B----4-:R-:W4:Y:S01]  /*32c30*/  LDL.LU R60, [R1+0x138c] ;  /* 0x00138c00013c7983 */ /* 0x010f220000300800 */
[----:B------:R-:W-:-:S05]  /*32c40*/  IADD3.X R3, PT, PT, R3, UR10, RZ, P3, !PT ;  /* 0x0000000a03037c10 */ /* 0x000fca0009ffe4ff */
[----:B------:R0:W-:Y:S02]  /*32c50*/  STL [R1+0x8f0], R3 ;  /* 0x0008f00301007387 */ /* 0x0001e40000100800 */
[----:B0-----:R-:W0:Y:S01]  /*32c60*/  LDC R3, c[0x0][0x3ac] ;  /* 0x0000eb00ff037b82 */ /* 0x001e220000000800 */
        /* <DEDUP_REMOVED lines=8> */
[----:B------:R-:W-:Y:S01]  /*32cf0*/  IADD3.X R19, PT, PT, R19, UR10, RZ, P5, !PT ;  /* 0x0000000a13137c10 */ /* 0x000fe2000affe4ff */
[----:B0-----:R-:W-:Y:S01]  /*32d00*/  IMAD.SHL.U32 R3, R3, 0x40, RZ ;  /* 0x0000004003037824 */ /* 0x001fe200078e00ff */
[----:B------:R-:W-:-:S02]  /*32d10*/  IADD3 R16, P5, PT, R16, UR8, RZ ;  /* 0x0000000810107c10 */ /* 0x000fc4000ffbe0ff */
[----:B------:R-:W-:Y:S02]  /*32d20*/  IADD3.X R17, PT, PT, R17, UR10, RZ, P6, !PT ;  /* 0x0000000a11117c10 */ /* 0x000fe4000b7fe4ff */
[----:B------:R-:W-:Y:S02]  /*32d30*/  IADD3.X R15, PT, PT, R15, UR10, RZ, P1, !PT ;  /* 0x0000000a0f0f7c10 */ /* 0x000fe40008ffe4ff */
[C---:B------:R-:W-:Y:S01]  /*32d40*/  IADD3 R14, P6, PT, R3.reuse, R14, RZ ;  /* 0x0000000e030e7210 */ /* 0x040fe20007fde0ff */
[----:B------:R-:W-:Y:S01]  /*32d50*/  STL [R1+0x8e0], R19 ;  /* 0x0008e01301007387 */ /* 0x000fe20000100800 */
[----:B------:R-:W-:-:S03]  /*32d60*/  IADD3 R12, P1, PT, R3, R12, RZ ;  /* 0x0000000c030c7210 */ /* 0x000fc60007f3e0ff */
[----:B------:R-:W-:Y:S01]  /*32d70*/  STL [R1+0x8b4], R16 ;  /* 0x0008b41001007387 */ /* 0x000fe20000100800 */
[----:B------:R-:W-:-:S03]  /*32d80*/  IADD3.X R13, PT, PT, R13, UR10, RZ, P2, !PT ;  /* 0x0000000a0d0d7c10 */ /* 0x000fc600097fe4ff */
[----:B------:R-:W-:Y:S01]  /*32d90*/  STL [R1+0x8d8], R17 ;  /* 0x0008d81101007387 */ /* 0x000fe20000100800 */
[----:B------:R-:W-:-:S03]  /*32da0*/  IADD3 R10, P2, PT, R3, R10, RZ ;  /* 0x0000000a030a7210 */ /* 0x000fc60007f5e0ff */
[----:B------:R-:W-:Y:S01]  /*32db0*/  STL [R1+0x1494], R14 ;  /* 0x0014940e01007387 */ /* 0x000fe20000100800 */
[----:B------:R-:W-:-:S03]  /*32dc0*/  IADD3.X R2, PT, PT, R2, UR10, RZ, P4, !PT ;  /* 0x0000000a02027c10 */ /* 0x000fc6000a7fe4ff */
[----:B------:R-:W-:Y:S04]  /*32dd0*/  STL [R1+0x8d0], R15 ;  /* 0x0008d00f01007387 */ /* 0x000fe80000100800 */
[----:B------:R-:W-:Y:S04]  /*32de0*/  STL [R1+0x1498], R12 ;  /* 0x0014980c01007387 */ /* 0x000fe80000100800 */
[----:B------:R-:W-:Y:S04]  /*32df0*/  STL [R1+0x8c8], R13 ;  /* 0x0008c80d01007387 */ /* 0x000fe80000100800 */
[----:B------:R-:W-:Y:S04]  /*32e00*/  STL [R1+0xcb8], R10 ;  /* 0x000cb80a01007387 */ /* 0x000fe80000100800 */
[----:B------:R0:W-:Y:S01]  /*32e10*/  STL [R1+0x8b8], R2 ;  /* 0x0008b80201007387 */ /* 0x0001e20000100800 */
[----:B------:R-:W-:-:S02]  /*32e20*/  IADD3.X R11, PT, PT, R11, UR10, RZ, P3, !PT ;  /* 0x0000000a0b0b7c10 */ /* 0x000fc40009ffe4ff */
[C---:B------:R-:W-:Y:S02]  /*32e30*/  IADD3 R8, P3, PT, R3.reuse, R8, RZ ;  /* 0x0000000803087210 */ /* 0x040fe40007f7e0ff */
[C---:B------:R-:W-:Y:S02]  /*32e40*/  IADD3 R9, P4, PT, R3.reuse, R9, RZ ;  /* 0x0000000903097210 */ /* 0x040fe40007f9e0ff */
[----:B------:R-:W-:Y:S02]  /*32e50*/  IADD3.X R6, PT, PT, R6, UR10, RZ, P5, !PT ;  /* 0x0000000a06067c10 */ /* 0x000fe4000affe4ff */
[C---:B------:R-:W-:Y:S02]  /*32e60*/  IADD3 R7, P5, PT, R3.reuse, R7, RZ ;  /* 0x0000000703077210 */ /* 0x040fe40007fbe0ff */
[----:B0-----:R-:W-:Y:S01]  /*32e70*/  SHF.R.S32.HI R2, RZ, 0x1f, R3 ;  /* 0x0000001fff027819 */ /* 0x001fe20000011403 */
[----:B------:R0:W-:Y:S04]  /*32e80*/  STL [R1+0x8c0], R11 ;  /* 0x0008c00b01007387 */ /* 0x0001e80000100800 */
[----:B------:R1:W-:Y:S04]  /*32e90*/  STL [R1+0xcc0], R8 ;  /* 0x000cc00801007387 */ /* 0x0003e80000100800 */
[----:B------:R0:W-:Y:S04]  /*32ea0*/  STL [R1+0x13a4], R9 ;  /* 0x0013a40901007387 */ /* 0x0001e80000100800 */
[----:B------:R0:W-:Y:S01]  /*32eb0*/  STL [R1+0x8b0], R6 ;  /* 0x0008b00601007387 */ /* 0x0001e20000100800 */
[C---:B------:R-:W-:Y:S01]  /*32ec0*/  IMAD.X R4, R2.reuse, 0x1, R4, P6 ;  /* 0x0000000102047824 */ /* 0x040fe200030e0604 */
[C---:B------:R-:W-:Y:S01]  /*32ed0*/  IADD3 R5, P6, PT, R3.reuse, R5, RZ ;  /* 0x0000000503057210 */ /* 0x040fe20007fde0ff */
[C---:B------:R-:W-:Y:S01]  /*32ee0*/  IMAD.X R53, R2.reuse, 0x1, R53, P1 ;  /* 0x0000000102357824 */ /* 0x040fe200008e0635 */
[----:B--2---:R-:W-:Y:S01]  /*32ef0*/  IADD3 R52, P1, PT, R3, R52, RZ ;  /* 0x0000003403347210 */ /* 0x004fe20007f3e0ff */
[----:B------:R2:W-:Y:S01]  /*32f00*/  STL [R1+0x13a0], R7 ;  /* 0x0013a00701007387 */ /* 0x0005e20000100800 */
[----:B------:R-:W-:-:S03]  /*32f10*/  IMAD.X R51, R2, 0x1, R51, P2 ;  /* 0x0000000102337824 */ /* 0x000fc600010e0633 */
[----:B------:R0:W-:Y:S01]  /*32f20*/  STL [R1+0x1484], R4 ;  /* 0x0014840401007387 */ /* 0x0001e20000100800 */
[----:B------:R-:W-:-:S03]  /*32f30*/  IADD3 R50, P2, PT, R3, R50, RZ ;  /* 0x0000003203327210 */ /* 0x000fc60007f5e0ff */
[----:B------:R0:W-:Y:S01]  /*32f40*/  STL [R1+0x139c], R5 ;  /* 0x00139c0501007387 */ /* 0x0001e20000100800 */
[----:B------:R-:W-:-:S03]  /*32f50*/  IMAD.X R54, R2, 0x1, R54, P3 ;  /* 0x0000000102367824 */ /* 0x000fc600018e0636 */
[----:B------:R0:W-:Y:S04]  /*32f60*/  STL [R1+0x1480], R53 ;  /* 0x0014803501007387 */ /* 0x0001e80000100800 */
[----:B------:R0:W-:Y:S01]  /*32f70*/  STL [R1+0x1398], R52 ;  /* 0x0013983401007387 */ /* 0x0001e20000100800 */
[----:B------:R-:W-:-:S03]  /*32f80*/  IADD3 R55, P3, PT, R3, R55, RZ ;  /* 0x0000003703377210 */ /* 0x000fc60007f7e0ff */
[----:B------:R0:W-:Y:S01]  /*32f90*/  STL [R1+0x8ac], R51 ;  /* 0x0008ac3301007387 */ /* 0x0001e20000100800 */
[----:B---3--:R-:W-:-:S03]  /*32fa0*/  IMAD.X R61, R2, 0x1, R61, P4 ;  /* 0x00000001023d7824 */ /* 0x008fc600020e063d */
[----:B------:R3:W-:Y:S04]  /*32fb0*/  STL [R1+0x1394], R50 ;  /* 0x0013943201007387 */ /* 0x0007e80000100800 */
[----:B------:R0:W-:Y:S01]  /*32fc0*/  STL [R1+0xca0], R54 ;  /* 0x000ca03601007387 */ /* 0x0001e20000100800 */
[----:B----4-:R-:W-:-:S03]  /*32fd0*/  IADD3 R60, P4, PT, R3, R60, RZ ;  /* 0x0000003c033c7210 */ /* 0x010fc60007f9e0ff */
[----:B------:R-:W4:Y:S04]  /*32fe0*/  LDL.LU R59, [R1+0xcb0] ;  /* 0x000cb000013b7983 */ /* 0x000f280000300800 */
[----:B------:R0:W-:Y:S04]  /*32ff0*/  STL [R1+0x1390], R55 ;  /* 0x0013903701007387 */ /* 0x0001e80000100800 */
[----:B------:R-:W4:Y:S04]  /*33000*/  LDL.LU R40, [R1+0x1384] ;  /* 0x0013840001287983 */ /* 0x000f280000300800 */
[----:B------:R0:W-:Y:S04]  /*33010*/  STL [R1+0xcb4], R61 ;  /* 0x000cb43d01007387 */ /* 0x0001e80000100800 */
        /* <DEDUP_REMOVED lines=19> */
[----:B--2---:R-:W2:Y:S04]  /*33150*/  LDL.LU R7, [R1+0x1360] ;  /* 0x0013600001077983 */ /* 0x004ea80000300800 */
[----:B------:R-:W2:Y:S04]  /*33160*/  LDL.LU R4, [R1+0x1334] ;  /* 0x0013340001047983 */ /* 0x000ea80000300800 */
[----:B------:R-:W2:Y:S04]  /*33170*/  LDL.LU R5, [R1+0x1358] ;  /* 0x0013580001057983 */ /* 0x000ea80000300800 */
[----:B------:R-:W2:Y:S04]  /*33180*/  LDL.LU R53, [R1+0x132c] ;  /* 0x00132c0001357983 */ /* 0x000ea80000300800 */
[----:B------:R-:W2:Y:S04]  /*33190*/  LDL.LU R52, [R1+0x1350] ;  /* 0x0013500001347983 */ /* 0x000ea80000300800 */
[----:B------:R-:W2:Y:S04]  /*331a0*/  LDL.LU R51, [R1+0x1324] ;  /* 0x0013240001337983 */ /* 0x000ea80000300800 */
[----:B---3--:R-:W3:Y:S04]  /*331b0*/  LDL.LU R50, [R1+0x1348] ;  /* 0x0013480001327983 */ /* 0x008ee80000300800 */
[----:B------:R-:W3:Y:S04]  /*331c0*/  LDL.LU R54, [R1+0x131c] ;  /* 0x00131c0001367983 */ /* 0x000ee80000300800 */
[----:B------:R-:W3:Y:S04]  /*331d0*/  LDL.LU R55, [R1+0x1340] ;  /* 0x0013400001377983 */ /* 0x000ee80000300800 */
[----:B------:R-:W3:Y:S04]  /*331e0*/  LDL.LU R61, [R1+0x1314] ;  /* 0x00131400013d7983 */ /* 0x000ee80000300800 */
[----:B------:R-:W3:Y:S01]  /*331f0*/  LDL.LU R60, [R1+0x1338] ;  /* 0x00133800013c7983 */ /* 0x000ee20000300800 */
[C---:B----4-:R-:W-:Y:S01]  /*33200*/  IMAD.X R59, R2.reuse, 0x1, R59, P5 ;  /* 0x00000001023b7824 */ /* 0x050fe200028e063b */
[C---:B------:R-:W-:Y:S01]  /*33210*/  IADD3 R40, P5, PT, R3.reuse, R40, RZ ;  /* 0x0000002803287210 */ /* 0x040fe20007fbe0ff */
[C---:B------:R-:W-:Y:S01]  /*33220*/  IMAD.X R41, R2.reuse, 0x1, R41, P6 ;  /* 0x0000000102297824 */ /* 0x040fe200030e0629 */
[C---:B------:R-:W-:Y:S01]  /*33230*/  IADD3 R22, P6, PT, R3.reuse, R22, RZ ;  /* 0x0000001603167210 */ /* 0x040fe20007fde0ff */
[----:B------:R-:W-:Y:S01]  /*33240*/  IMAD.X R23, R2, 0x1, R23, P1 ;  /* 0x0000000102177824 */ /* 0x000fe200008e0617 */
[----:B------:R0:W-:Y:S01]  /*33250*/  STL [R1+0xcb0], R59 ;  /* 0x000cb03b01007387 */ /* 0x0001e20000100800 */
[----:B------:R-:W-:-:S03]  /*33260*/  IADD3 R20, P1, PT, R3, R20, RZ ;  /* 0x0000001403147210 */ /* 0x000fc60007f3e0ff */
[----:B------:R1:W-:Y:S01]  /*33270*/  STL [R1+0x1384], R40 ;  /* 0x0013842801007387 */ /* 0x0003e20000100800 */
[----:B------:R-:W-:-:S03]  /*33280*/  IMAD.X R21, R2, 0x1, R21, P2 ;  /* 0x0000000102157824 */ /* 0x000fc600010e0615 */
        /* <DEDUP_REMOVED lines=27> */
[----:B--2---:R-:W-:-:S03]  /*33440*/  IMAD.X R7, R2, 0x1, R7, P3 ;  /* 0x0000000102077824 */ /* 0x004fc600018e0607 */
        /* <DEDUP_REMOVED lines=11> */
[----:B---3--:R-:W-:-:S03]  /*33500*/  IMAD.X R50, R2, 0x1, R50, P6 ;  /* 0x0000000102327824 */ /* 0x008fc600030e0632 */
[----:B------:R3:W-:Y:S01]  /*33510*/  STL [R1+0x1358], R5 ;  /* 0x0013580501007387 */ /* 0x0007e20000100800 */
[----:B------:R-:W-:-:S03]  /*33520*/  IADD3 R54, P6, PT, R3, R54, RZ ;  /* 0x0000003603367210 */ /* 0x000fc60007fde0ff */
[----:B------:R0:W-:Y:S04]  /*33530*/  STL [R1+0x132c], R53 ;  /* 0x00132c3501007387 */ /* 0x0001e80000100800 */
[----:B------:R0:W-:Y:S01]  /*33540*/  STL [R1+0x1350], R52 ;  /* 0x0013503401007387 */ /* 0x0001e20000100800 */
[----:B------:R-:W-:-:S03]  /*33550*/  IMAD.X R55, R2, 0x1, R55, P1 ;  /* 0x0000000102377824 */ /* 0x000fc600008e0637 */
[----:B------:R0:W-:Y:S01]  /*33560*/  STL [R1+0x1324], R51 ;  /* 0x0013243301007387 */ /* 0x0001e20000100800 */
[----:B------:R-:W-:-:S03]  /*33570*/  IADD3 R61, P1, PT, R3, R61, RZ ;  /* 0x0000003d033d7210 */ /* 0x000fc60007f3e0ff */
[----:B------:R1:W-:Y:S04]  /*33580*/  STL [R1+0x1348], R50 ;  /* 0x0013483201007387 */ /* 0x0003e80000100800 */
[----:B------:R1:W-:Y:S01]  /*33590*/  STL [R1+0x131c], R54 ;  /* 0x00131c3601007387 */ /* 0x0003e20000100800 */
[----:B------:R-:W-:-:S03]  /*335a0*/  IMAD.X R60, R2, 0x1, R60, P2 ;  /* 0x00000001023c7824 */ /* 0x000fc600010e063c */
[----:B0-----:R-:W3:Y:S04]  /*335b0*/  LDL.LU R59, [R1+0x130c] ;  /* 0x00130c00013b7983 */ /* 0x001ee80000300800 */
[----:B------:R0:W-:Y:S04]  /*335c0*/  STL [R1+0x1340], R55 ;  /* 0x0013403701007387 */ /* 0x0001e80000100800 */
[----:B-1----:R-:W3:Y:S04]  /*335d0*/  LDL.LU R40, [R1+0x1330] ;  /* 0x0013300001287983 */ /* 0x002ee80000300800 */
[----:B------:R1:W-:Y:S04]  /*335e0*/  STL [R1+0x1314], R61 ;  /* 0x0013143d01007387 */ /* 0x0003e80000100800 */
[----:B----4-:R-:W4:Y:S04]  /*335f0*/  LDL.LU R41, [R1+0x1304] ;  /* 0x0013040001297983 */ /* 0x010f280000300800 */
        /* <DEDUP_REMOVED lines=24> */
[----:B------:R-:W3:Y:S04]  /*33780*/  LDL.LU R50, [R1+0x12a4] ;  /* 0x0012a40001327983 */ /* 0x000ee80000300800 */
[----:B------:R-:W3:Y:S04]  /*33790*/  LDL.LU R54, [R1+0x12c8] ;  /* 0x0012c80001367983 */ /* 0x000ee80000300800 */
[----:B0-----:R-:W3:Y:S04]  /*337a0*/  LDL.LU R55, [R1+0x129c] ;  /* 0x00129c0001377983 */ /* 0x001ee80000300800 */
[----:B-1----:R-:W3:Y:S04]  /*337b0*/  LDL.LU R61, [R1+0x12c0] ;  /* 0x0012c000013d7983 */ /* 0x002ee80000300800 */
[----:B------:R-:W3:Y:S01]  /*337c0*/  LDL.LU R60, [R1+0x1294] ;  /* 0x00129400013c7983 */ /* 0x000ee20000300800 */
[C---:B------:R-:W-:Y:S01]  /*337d0*/  IADD3 R59, P2, PT, R3.reuse, R59, RZ ;  /* 0x0000003b033b7210 */ /* 0x040fe20007f5e0ff */
[C---:B------:R-:W-:Y:S01]  /*337e0*/  IMAD.X R40, R2.reuse, 0x1, R40, P3 ;  /* 0x0000000102287824 */ /* 0x040fe200018e0628 */
[C---:B----4-:R-:W-:Y:S01]  /*337f0*/  IADD3 R41, P3, PT, R3.reuse, R41, RZ ;  /* 0x0000002903297210 */ /* 0x050fe20007f7e0ff */
[C---:B------:R-:W-:Y:S01]  /*33800*/  IMAD.X R22, R2.reuse, 0x1, R22, P4 ;  /* 0x0000000102167824 */ /* 0x040fe200020e0616 */
[----:B------:R-:W-:Y:S01]  /*33810*/  IADD3 R23, P4, PT, R3, R23, RZ ;  /* 0x0000001703177210 */ /* 0x000fe20007f9e0ff */
        /* <DEDUP_REMOVED lines=23> */
[----:B--2---:R-:W-:-:S03]  /*33990*/  IADD3 R11, P4, PT, R3, R11, RZ ;  /* 0x0000000b030b7210 */ /* 0x004fc60007f9e0ff */
        /* <DEDUP_REMOVED lines=11> */
[----:B---3--:R-:W-:-:S03]  /*33a50*/  IADD3 R5, P1, PT, R3, R5, RZ ;  /* 0x0000000503057210 */ /* 0x008fc60007f3e0ff */
        /* <DEDUP_REMOVED lines=14> */
[----:B------:R-:W-:-:S03]  /*33b40*/  IMAD.X R61, R2, 0x1, R61, P5 ;  /* 0x00000001023d7824 */ /* 0x000fc600028e063d */
[----:B------:R1:W-:Y:S04]  /*33b50*/  STL [R1+0x12a4], R50 ;  /* 0x0012a43201007387 */ /* 0x0003e80000100800 */
[----:B------:R1:W-:Y:S01]  /*33b60*/  STL [R1+0x12c8], R54 ;  /* 0x0012c83601007387 */ /* 0x0003e20000100800 */
[----:B------:R-:W-:-:S03]  /*33b70*/  IADD3 R60, P5, PT, R3, R60, RZ ;  /* 0x0000003c033c7210 */ /* 0x000fc60007fbe0ff */
        /* <DEDUP_REMOVED lines=34> */
[C---:B------:R-:W-:Y:S01]  /*33da0*/  IMAD.X R59, R2.reuse, 0x1, R59, P6 ;  /* 0x00000001023b7824 */ /* 0x040fe200030e063b */
[C---:B------:R-:W-:Y:S01]  /*33db0*/  IADD3 R40, P6, PT, R3.reuse, R40, RZ ;  /* 0x0000002803287210 */ /* 0x040fe20007fde0ff */
[C---:B----4-:R-:W-:Y:S01]  /*33dc0*/  IMAD.X R41, R2.reuse, 0x1, R41, P1 ;  /* 0x0000000102297824 */ /* 0x050fe200008e0629 */
        /* <DEDUP_REMOVED lines=187> */
[----:B--2---:R-:W-:Y:S01]  /*34980*/  IMAD.X R23, R2, 0x1, R23, P3 ;  /* 0x0000000102177824 */ /* 0x004fe200018e0617 */
        /* <DEDUP_REMOVED lines=58> */
[----:B--2---:R-:W2:Y:S04]  /*34d30*/  LDL.LU R41, [R1+0x1114] ;  /* 0x0011140001297983 */ /* 0x004ea80000300800 */
[----:B------:R0:W-:Y:S04]  /*34d40*/  STL [R1+0x1148], R60 ;  /* 0x0011483c01007387 */ /* 0x0001e80000100800 */
[----:B----4-:R-:W4:Y:S04]  /*34d50*/  LDL.LU R22, [R1+0x1138] ;  /* 0x0011380001167983 */ /* 0x010f280000300800 */
[----:B------:R-:W4:Y:S04]  /*34d60*/  LDL.LU R23, [R1+0x110c] ;  /* 0x00110c0001177983 */ /* 0x000f280000300800 */
[----:B------:R-:W4:Y:S04]  /*34d70*/  LDL.LU R20, [R1+0x1130] ;  /* 0x0011300001147983 */ /* 0x000f280000300800 */
        /* <DEDUP_REMOVED lines=27> */
[C---:B--2---:R-:W-:Y:S01]  /*34f30*/  IADD3 R41, P5, PT, R3.reuse, R41, RZ ;  /* 0x0000002903297210 */ /* 0x044fe20007fbe0ff */
[C---:B----4-:R-:W-:Y:S01]  /*34f40*/  IMAD.X R22, R2.reuse, 0x1, R22, P6 ;  /* 0x0000000102167824 */ /* 0x050fe200030e0616 */
[----:B------:R-:W-:Y:S01]  /*34f50*/  IADD3 R23, P6, PT, R3, R23, RZ ;  /* 0x0000001703177210 */ /* 0x000fe20007fde0ff */
        /* <DEDUP_REMOVED lines=54> */
[----:B0-----:R-:W4:Y:S04]  /*352c0*/  LDL.LU R59, [R1+0x10c8] ;  /* 0x0010c800013b7983 */ /* 0x001f280000300800 */
[----:B------:R0:W-:Y:S04]  /*352d0*/  STL [R1+0x10ac], R55 ;  /* 0x0010ac3701007387 */ /* 0x0001e80000100800 */
[----:B-1----:R-:W4:Y:S04]  /*352e0*/  LDL.LU R40, [R1+0x109c] ;  /* 0x00109c0001287983 */ /* 0x002f280000300800 */
[----:B------:R1:W-:Y:S04]  /*352f0*/  STL [R1+0x10d0], R61 ;  /* 0x0010d03d01007387 */ /* 0x0003e80000100800 */
[----:B--2---:R-:W2:Y:S04]  /*35300*/  LDL.LU R41, [R1+0x10c0] ;  /* 0x0010c00001297983 */ /* 0x004ea80000300800 */
[----:B------:R0:W-:Y:S04]  /*35310*/  STL [R1+0x10a4], R60 ;  /* 0x0010a43c01007387 */ /* 0x0001e80000100800 */
[----:B---3--:R-:W3:Y:S04]  /*35320*/  LDL.LU R22, [R1+0x1094] ;  /* 0x0010940001167983 */ /* 0x008ee80000300800 */
[----:B----4-:R-:W4:Y:S04]  /*35330*/  LDL.LU R23, [R1+0x10b8] ;  /* 0x0010b80001177983 */ /* 0x010f280000300800 */
        /* <DEDUP_REMOVED lines=25> */
[----:B------:R-:W4:Y:S01]  /*354d0*/  LDL.LU R60, [R1+0x1050] ;  /* 0x00105000013c7983 */ /* 0x000f220000300800 */
[C---:B------:R-:W-:Y:S01]  /*354e0*/  IMAD.X R59, R2.reuse, 0x1, R59, P2 ;  /* 0x00000001023b7824 */ /* 0x040fe200010e063b */
[C---:B------:R-:W-:Y:S01]  /*354f0*/  IADD3 R40, P2, PT, R3.reuse, R40, RZ ;  /* 0x0000002803287210 */ /* 0x040fe20007f5e0ff */
[C---:B--2---:R-:W-:Y:S01]  /*35500*/  IMAD.X R41, R2.reuse, 0x1, R41, P3 ;  /* 0x0000000102297824 */ /* 0x044fe200018e0629 */
[C---:B---3--:R-:W-:Y:S01]  /*35510*/  IADD3 R22, P3, PT, R3.reuse, R22, RZ ;  /* 0x0000001603167210 */ /* 0x048fe20007f7e0ff */
[----:B----4-:R-:W-:Y:S01]  /*35520*/  IMAD.X R23, R2, 0x1, R23, P4 ;  /* 0x0000000102177824 */ /* 0x010fe200020e0617 */
        /* <DEDUP_REMOVED lines=88> */
[C---:B------:R-:W-:Y:S01]  /*35ab0*/  IADD3 R59, P5, PT, R3.reuse, R59, RZ ;  /* 0x0000003b033b7210 */ /* 0x040fe20007fbe0ff */
[C---:B------:R-:W-:Y:S01]  /*35ac0*/  IMAD.X R40, R2.reuse, 0x1, R40, P6 ;  /* 0x0000000102287824 */ /* 0x040fe200030e0628 */
[C---:B--2---:R-:W-:Y:S01]  /*35ad0*/  IADD3 R41, P6, PT, R3.reuse, R41, RZ ;  /* 0x0000002903297210 */ /* 0x044fe20007fde0ff */
[C---:B---3--:R-:W-:Y:S01]  /*35ae0*/  IMAD.X R22, R2.reuse, 0x1, R22, P1 ;  /* 0x0000000102167824 */ /* 0x048fe200008e0616 */
[----:B----4-:R-:W-:Y:S01]  /*35af0*/  IADD3 R23, P1, PT, R3, R23, RZ ;  /* 0x0000001703177210 */ /* 0x010fe20007f3e0ff */
        /* <DEDUP_REMOVED lines=779> */
[C---:B------:R-:W-:Y:S01]  /*38bb0*/  IADD3 R5, P2, PT, R3.reuse, R5, RZ ;  /* 0x0000000503057210 */ /* 0x040fe20007f5e0ff */
[----:B------:R-:W-:Y:S02]  /*38bc0*/  IMAD.X R53, R2, 0x1, R53, P3 ;  /* 0x0000000102357824 */ /* 0x000fe400018e0635 */
[----:B------:R1:W-:Y:S01]  /*38bd0*/  STL [R1+0x1478], R9 ;  /* 0x0014780901007387 */ /* 0x0003e20000100800 */
[----:B------:R-:W-:-:S03]  /*38be0*/  IADD3 R52, P3, PT, R3, R52, RZ ;  /* 0x0000003403347210 */ /* 0x000fc60007f7e0ff */
[----:B------:R1:W-:Y:S04]  /*38bf0*/  STL [R1+0x1430], R6 ;  /* 0x0014300601007387 */ /* 0x0003e80000100800 */
[----:B------:R1:W-:Y:S01]  /*38c00*/  STL [R1+0x148c], R7 ;  /* 0x00148c0701007387 */ /* 0x0003e20000100800 */
[----:B------:R-:W-:-:S03]  /*38c10*/  IMAD.X R51, R2, 0x1, R51, P4 ;  /* 0x0000000102337824 */ /* 0x000fc600020e0633 */
        /* <DEDUP_REMOVED lines=10> */
[----:B------:R1:W-:Y:S04]  /*38cc0*/  STL [R1+0x1450], R50 ;  /* 0x0014503201007387 */ /* 0x0003e80000100800 */
[----:B------:R1:W-:Y:S04]  /*38cd0*/  STL [R1+0x144c], R54 ;  /* 0x00144c3601007387 */ /* 0x0003e80000100800 */
[----:B------:R1:W-:Y:S04]  /*38ce0*/  STL [R1+0x146c], R60 ;  /* 0x00146c3c01007387 */ /* 0x0003e80000100800 */
[----:B------:R1:W-:Y:S04]  /*38cf0*/  STL [R1+0x1460], R55 ;  /* 0x0014603701007387 */ /* 0x0003e80000100800 */
[----:B------:R1:W-:Y:S01]  /*38d00*/  STL [R1+0x145c], R61 ;  /* 0x00145c3d01007387 */ /* 0x0003e20000100800 */
[----:B------:R-:W-:Y:S05]  /*38d10*/  @P0 BRA `(.L_x_1) ;  /* 0xfffffdc000480947 */ /* 0x000fea000383ffff */
.L_x_0:
[----:B01----:R-:W2:Y:S01]  /*38d20*/  LDL.LU R61, [R1+0x3d0] ;  /* 0x0003d000013d7983 */ /* 0x003ea20000300800 */
[----:B------:R-:W0:Y:S03]  /*38d30*/  LDCU.64 UR12, c[0x0][0x398] ;  /* 0x00007300ff0c77ac */ /* 0x000e260008000a00 */
[----:B------:R-:W2:Y:S01]  /*38d40*/  LDL.LU R27, [R1+0x3d4] ;  /* 0x0003d400011b7983 */ /* 0x000ea20000300800 */
[----:B------:R-:W1:Y:S03]  /*38d50*/  LDCU.64 UR24, c[0x0][0x398] ;  /* 0x00007300ff1877ac */ /* 0x000e660008000a00 */
[----:B------:R-:W3:Y:S01]  /*38d60*/  LDL.LU R60, [R1+0x3d8] ;  /* 0x0003d800013c7983 */ /* 0x000ee20000300800 */
[----:B------:R-:W4:Y:S03]  /*38d70*/  LDCU.64 UR18, c[0x0][0x398] ;  /* 0x00007300ff1277ac */ /* 0x000f260008000a00 */
[----:B------:R-:W3:Y:S01]  /*38d80*/  LDL.LU R59, [R1+0x3dc] ;  /* 0x0003dc00013b7983 */ /* 0x000ee20000300800 */
[----:B------:R-:W0:Y:S03]  /*38d90*/  LDCU UR4, c[0x0][0x39c] ;  /* 0x00007380ff0477ac */ /* 0x000e260008000800 */
[----:B------:R-:W4:Y:S01]  /*38da0*/  LDL.LU R58, [R1+0x3e0] ;  /* 0x0003e000013a7983 */ /* 0x000f220000300800 */
[----:B------:R-:W0:Y:S01]  /*38db0*/  S2UR UR5, SR_CgaCtaId ;  /* 0x00000000000579c3 */ /* 0x000e220000008800 */
[----:B------:R-:W0:Y:S02]  /*38dc0*/  LDCU.64 UR8, c[0x0][0x390] ;  /* 0x00007200ff0877ac */ /* 0x000e240008000a00 */
[----:B------:R-:W4:Y:S01]  /*38dd0*/  LDL.LU R57, [R1+0x3e4] ;  /* 0x0003e40001397983 */ /* 0x000f220000300800 */
[----:B------:R-:W0:Y:S03]  /*38de0*/  LDCU.64 UR26, c[0x0][0x398] ;  /* 0x00007300ff1a77ac */ /* 0x000e260008000a00 */
[----:B------:R-:W4:Y:S01]  /*38df0*/  LDL.LU R56, [R1+0x3e8] ;  /* 0x0003e80001387983 */ /* 0x000f220000300800 */
[----:B------:R-:W0:Y:S03]  /*38e00*/  LDCU UR10, c[0x0][0x3b4] ;  /* 0x00007680ff0a77ac */ /* 0x000e260008000800 */
[----:B------:R-:W4:Y:S01]  /*38e10*/  LDL.LU R55, [R1+0x3ec] ;  /* 0x0003ec0001377983 */ /* 0x000f220000300800 */
[----:B------:R-:W0:Y:S03]  /*38e20*/  LDCU.64 UR28, c[0x0][0x398] ;  /* 0x00007300ff1c77ac */ /* 0x000e260008000a00 */
[----:B------:R-:W4:Y:S01]  /*38e30*/  LDL.LU R54, [R1+0x420] ;  /* 0x0004200001367983 */ /* 0x000f220000300800 */
[----:B------:R-:W0:Y:S03]  /*38e40*/  LDCU UR14, c[0x0][0x3b8] ;  /* 0x00007700ff0e77ac */ /* 0x000e260008000800 */
[----:B------:R-:W4:Y:S01]  /*38e50*/  LDL.LU R53, [R1+0x424] ;  /* 0x0004240001357983 */ /* 0x000f220000300800 */
[----:B------:R-:W0:Y:S03]  /*38e60*/  LDCU UR15, c[0x0][0x39c] ;  /* 0x00007380ff0f77ac */ /* 0x000e260008000800 */
[----:B------:R-:W4:Y:S01]  /*38e70*/  LDL.LU R52, [R1+0x428] ;  /* 0x0004280001347983 */ /* 0x000f220000300800 */
[----:B------:R-:W0:Y:S03]  /*38e80*/  LDCU UR16, c[0x0][0x3b8] ;  /* 0x00007700ff1077ac */ /* 0x000e260008000800 */
[----:B------:R-:W4:Y:S01]  /*38e90*/  LDL.LU R51, [R1+0x42c] ;  /* 0x00042c0001337983 */ /* 0x000f220000300800 */
[----:B------:R-:W0:Y:S03]  /*38ea0*/  LDCU UR17, c[0x0][0x39c] ;  /* 0x00007380ff1177ac */ /* 0x000e260008000800 */
[----:B------:R-:W4:Y:S01]  /*38eb0*/  LDL.LU R50, [R1+0x430] ;  /* 0x0004300001327983 */ /* 0x000f220000300800 */
[----:B------:R-:W0:Y:S03]  /*38ec0*/  LDCU.64 UR22, c[0x0][0x398] ;  /* 0x00007300ff1677ac */ /* 0x000e260008000a00 */
[----:B------:R-:W4:Y:S01]  /*38ed0*/  LDL.LU R49, [R1+0x434] ;  /* 0x0004340001317983 */ /* 0x000f220000300800 */
[----:B------:R-:W0:Y:S03]  /*38ee0*/  LDCU.64 UR20, c[0x0][0x398] ;  /* 0x00007300ff1477ac */ /* 0x000e260008000a00 */
        /* <DEDUP_REMOVED lines=46> */
[----:B--2---:R-:W-:-:S05]  /*391d0*/  F2FP.SATFINITE.E4M3.F32.PACK_AB_MERGE_C R27, R27, R61, RZ ;  /* 0x0000003d1b1b723e */ /* 0x004fca00048070ff */
[----:B------:R2:W-:Y:S01]  /*391e0*/  STL [R1+0x15a0], R27 ;  /* 0x0015a01b01007387 */ /* 0x0005e20000100800 */
[----:B---3-5:R-:W-:-:S05]  /*391f0*/  F2FP.SATFINITE.E4M3.F32.PACK_AB_MERGE_C R0, R59, R60, RZ ;  /* 0x0000003c3b00723e */ /* 0x028fca00048070ff */
[----:B------:R3:W-:Y:S01]  /*39200*/  STL [R1+0x48], R0 ;  /* 0x0000480001007387 */ /* 0x0007e20000100800 */
[----:B----4-:R-:W-:-:S05]  /*39210*/  F2FP.SATFINITE.E4M3.F32.PACK_AB_MERGE_C R57, R57, R58, RZ ;  /* 0x0000003a3939723e */ /* 0x010fca00048070ff */
[----:B------:R-:W-:Y:S01]  /*39220*/  STL [R1+0x44], R57 ;  /* 0x0000443901007387 */ /* 0x000fe20000100800 */
[----:B--2---:R-:W-:-:S05]  /*39230*/  F2FP.SATFINITE.E4M3.F32.PACK_AB_MERGE_C R27, R55, R56, RZ ;  /* 0x00000038371b723e */ /* 0x004fca00048070ff */
[----:B------:R2:W-:Y:S01]  /*39240*/  STL [R1+0x60], R27 ;  /* 0x0000601b01007387 */ /* 0x0005e20000100800 */
[----:B---3--:R-:W-:-:S05]  /*39250*/  F2FP.SATFINITE.E4M3.F32.PACK_AB_MERGE_C R0, R53, R54, RZ ;  /* 0x000000363500723e */ /* 0x008fca00048070ff */
[----:B------:R3:W-:Y:S01]  /*39260*/  STL [R1+0x5c], R0 ;  /* 0x00005c0001007387 */ /* 0x0007e20000100800 */
[----:B------:R-:W-:-:S05]  /*39270*/  F2FP.SATFINITE.E4M3.F32.PACK_AB_MERGE_C R51, R51, R52, RZ ;  /* 0x000000343333723e */ /* 0x000fca00048070ff */
        /* <DEDUP_REMOVED lines=20> */
[----:B------:R-:W-:Y:S01]  /*393c0*/  STL [R1+0xf8], R27 ;  /* 0x0000f81b01007387 */ /* 0x000fe20000100800 */
[----:B---3--:R-:W-:-:S05]  /*393d0*/  F2FP.SATFINITE.E4M3.F32.PACK_AB_MERGE_C R0, R29, R30, RZ ;  /* 0x0000001e1d00723e */ /* 0x008fca00048070ff */
[----:B------:R2:W-:Y:S01]  /*393e0*/  STL [R1+0xf4], R0 ;  /* 0x0000f40001007387 */ /* 0x0005e20000100800 */
[----:B------:R-:W-:-:S05]  /*393f0*/  F2FP.SATFINITE.E4M3.F32.PACK_AB_MERGE_C R26, R26, R28, RZ ;  /* 0x0000001c1a1a723e */ /* 0x000fca00048070ff */
[----:B------:R-:W-:Y:S01]  /*39400*/  STL [R1+0xfc], R26 ;  /* 0x0000fc1a01007387 */ /* 0x000fe20000100800 */
[----:B------:R-:W-:-:S05]  /*39410*/  F2FP.SATFINITE.E4M3.F32.PACK_AB_MERGE_C R24, R24, R25, RZ ;  /* 0x000000191818723e */ /* 0x000fca00048070ff */
[----:B------:R-:W-:Y:S01]  /*39420*/  STL [R1+0xcc], R24 ;  /* 0x0000cc1801007387 */ /* 0x000fe20000100800 */
[----:B--2---:R-:W-:-:S05]  /*39430*/  F2FP.SATFINITE.E4M3.F32.PACK_AB_MERGE_C R0, R22, R23, RZ ;  /* 0x000000171600723e */ /* 0x004fca00048070ff */
        /* <DEDUP_REMOVED lines=17> */
[----:B--2---:R-:W-:-:S03]  /*39550*/  F2FP.SATFINITE.E4M3.F32.PACK_AB_MERGE_C R0, R4, R5, RZ ;  /* 0x000000050400723e */ /* 0x004fc600048070ff */
[----:B------:R-:W2:Y:S04]  /*39560*/  LDL.LU R27, [R1+0x1d4] ;  /* 0x0001d400011b7983 */ /* 0x000ea80000300800 */
[----:B------:R3:W-:Y:S01]  /*39570*/  STL [R1+0x1e8], R0 ;  /* 0x0001e80001007387 */ /* 0x0007e20000100800 */
[----:B------:R-:W-:-:S03]  /*39580*/  F2FP.SATFINITE.E4M3.F32.PACK_AB_MERGE_C R2, R2, R3, RZ ;  /* 0x000000030202723e */ /* 0x000fc600048070ff */
[----:B---3--:R-:W3:Y:S04]  /*39590*/  LDL.LU R0, [R1+0x1d8] ;  /* 0x0001d80001007983 */ /* 0x008ee80000300800 */
[----:B------:R-:W-:Y:S01]  /*395a0*/  STL [R1+0x3d4], R2 ;  /* 0x0003d40201007387 */ /* 0x000fe20000100800 */
[----:B------:R-:W-:Y:S06]  /*395b0*/  BAR.SYNC.DEFER_BLOCKING 0x0 ;  /* 0x0000000000007b1d */ /* 0x000fec0000010000 */
[----:B---3--:R3:W-:Y:S04]  /*395c0*/  STL [R1+0x15f8], R0 ;  /* 0x0015f80001007387 */ /* 0x0087e80000100800 */
[----:B---3--:R-:W2:Y:S04]  /*395d0*/  LDL.LU R0, [R1+0x1d0] ;  /* 0x0001d00001007983 */ /* 0x008ea80000300800 */
[----:B------:R-:W3:Y:S04]  /*395e0*/  LDL.LU R61, [R1+0x1dc] ;  /* 0x0001dc00013d7983 */ /* 0x000ee80000300800 */
[----:B------:R-:W4:Y:S04]  /*395f0*/  LDL.LU R60, [R1+0x490] ;  /* 0x00049000013c7983 */ /* 0x000f280000300800 */
        /* <DEDUP_REMOVED lines=57> */
[----:B--2---:R-:W-:-:S03]  /*39990*/  F2FP.SATFINITE.E4M3.F32.PACK_AB_MERGE_C R27, R27, R0, RZ ;  /* 0x000000001b1b723e */ /* 0x004fc600048070ff */
[----:B------:R-:W2:Y:S04]  /*399a0*/  LDL.LU R0, [R1+0x15f8] ;  /* 0x0015f80001007983 */ /* 0x000ea80000300800 */
[----:B------:R4:W-:Y:S02]  /*399b0*/  STL [R1+0x3d0], R27 ;  /* 0x0003d01b01007387 */ /* 0x0009e40000100800 */
[----:B----4-:R-:W-:Y:S02]  /*399c0*/  F2FP.SATFINITE.E4M3.F32.PACK_AB_MERGE_C R27, R59, R60, RZ ;  /* 0x0000003c3b1b723e */ /* 0x010fe400048070ff */
[----:B---3--:R-:W-:Y:S02]  /*399d0*/  F2FP.SATFINITE.E4M3.F32.PACK_AB_MERGE_C R55, R55, R56, RZ ;  /* 0x000000383737723e */ /* 0x008fe400048070ff */
[----:B------:R-:W-:-:S02]  /*399e0*/  F2FP.SATFINITE.E4M3.F32.PACK_AB_MERGE_C R49, R49, R50, RZ ;  /* 0x000000323131723e */ /* 0x000fc400048070ff */
[----:B------:R-:W-:Y:S02]  /*399f0*/  F2FP.SATFINITE.E4M3.F32.PACK_AB_MERGE_C R43, R43, R44, RZ ;  /* 0x0000002c2b2b723e */ /* 0x000fe400048070ff */
[----:B------:R-:W-:Y:S02]  /*39a00*/  F2FP.SATFINITE.E4M3.F32.PACK_AB_MERGE_C R37, R37, R38, RZ ;  /* 0x000000262525723e */ /* 0x000fe400048070ff */
[----:B------:R-:W-:Y:S02]  /*39a10*/  F2FP.SATFINITE.E4M3.F32.PACK_AB_MERGE_C R31, R31, R32, RZ ;  /* 0x000000201f1f723e */ /* 0x000fe400048070ff */
[----:B------:R-:W-:Y:S02]  /*39a20*/  F2FP.SATFINITE.E4M3.F32.PACK_AB_MERGE_C R24, R24, R25, RZ ;  /* 0x000000191818723e */ /* 0x000fe400048070ff */
[----:B------:R-:W-:Y:S02]  /*39a30*/  F2FP.SATFINITE.E4M3.F32.PACK_AB_MERGE_C R22, R22, R23, RZ ;  /* 0x000000171616723e */ /* 0x000fe400048070ff */
[----:B------:R-:W-:-:S02]  /*39a40*/  F2FP.SATFINITE.E4M3.F32.PACK_AB_MERGE_C R18, R18, R19, RZ ;  /* 0x000000131212723e */ /* 0x000fc400048070ff */
[----:B------:R-:W-:Y:S02]  /*39a50*/  F2FP.SATFINITE.E4M3.F32.PACK_AB_MERGE_C R16, R16, R17, RZ ;  /* 0x000000111010723e */ /* 0x000fe400048070ff */
[----:B------:R-:W-:Y:S02]  /*39a60*/  F2FP.SATFINITE.E4M3.F32.PACK_AB_MERGE_C R12, R12, R13, RZ ;  /* 0x0000000d0c0c723e */ /* 0x000fe400048070ff */
[----:B------:R-:W-:Y:S02]  /*39a70*/  F2FP.SATFINITE.E4M3.F32.PACK_AB_MERGE_C R10, R10, R11, RZ ;  /* 0x0000000b0a0a723e */ /* 0x000fe400048070ff */
[----:B------:R-:W-:Y:S02]  /*39a80*/  F2FP.SATFINITE.E4M3.F32.PACK_AB_MERGE_C R6, R6, R7, RZ ;  /* 0x000000070606723e */ /* 0x000fe400048070ff */
[----:B------:R-:W-:Y:S02]  /*39a90*/  F2FP.SATFINITE.E4M3.F32.PACK_AB_MERGE_C R4, R4, R5, RZ ;  /* 0x000000050404723e */ /* 0x000fe400048070ff */
[----:B--2---:R-:W-:-:S02]  /*39aa0*/  F2FP.SATFINITE.E4M3.F32.PACK_AB_MERGE_C R61, R61, R0, RZ ;  /* 0x000000003d3d723e */ /* 0x004fc400048070ff */
[----:B------:R-:W-:-:S03]  /*39ab0*/  F2FP.SATFINITE.E4M3.F32.PACK_AB_MERGE_C R0, R57, R58, RZ ;  /* 0x0000003a3900723e */ /* 0x000fc600048070ff */
[----:B------:R-:W-:Y:S04]  /*39ac0*/  STL [R1+0x1d8], R61 ;  /* 0x0001d83d01007387 */ /* 0x000fe80000100800 */
[----:B------:R2:W-:Y:S04]  /*39ad0*/  STL [R1+0x10], R27 ;  /* 0x0000101b01007387 */ /* 0x0005e80000100800 */
[----:B------:R3:W-:Y:S01]  /*39ae0*/  STL [R1+0xc], R0 ;  /* 0x00000c0001007387 */ /* 0x0007e20000100800 */
[----:B--2---:R-:W-:-:S03]  /*39af0*/  F2FP.SATFINITE.E4M3.F32.PACK_AB_MERGE_C R27, R53, R54, RZ ;  /* 0x00000036351b723e */ /* 0x004fc600048070ff */
[----:B------:R-:W-:Y:S01]  /*39b00*/  STL [R1+0x18], R55 ;  /* 0x0000183701007387 */ /* 0x000fe20000100800 */
[----:B---3--:R-:W-:-:S03]  /*39b10*/  F2FP.SATFINITE.E4M3.F32.PACK_AB_MERGE_C R0, R51, R52, RZ ;  /* 0x000000343300723e */ /* 0x008fc600048070ff */
        /* <DEDUP_REMOVED lines=20> */
[----:B------:R-:W-:Y:S04]  /*39c60*/  STL [R1+0x20], R27 ;  /* 0x0000201b01007387 */ /* 0x000fe80000100800 */
[----:B------:R2:W-:Y:S04]  /*39c70*/  STL [R1+0x38], R0 ;  /* 0x0000380001007387 */ /* 0x0005e80000100800 */
[----:B------:R-:W-:Y:S01]  /*39c80*/  STL [R1+0x1c], R24 ;  /* 0x00001c1801007387 */ /* 0x000fe20000100800 */
[----:B--2---:R-:W-:-:S03]  /*39c90*/  F2FP.SATFINITE.E4M3.F32.PACK_AB_MERGE_C R0, R20, R21, RZ ;  /* 0x000000151400723e */ /* 0x004fc600048070ff */
        /* <DEDUP_REMOVED lines=10> */
[----:B------:R3:W-:Y:S04]  /*39d40*/  STL [R1+0x16c], R6 ;  /* 0x00016c0601007387 */ /* 0x0007e80000100800 */
[----:B------:R-:W4:Y:S01]  /*39d50*/  LDL.LU R40, [R1+0x2f8] ;  /* 0x0002f80001287983 */ /* 0x000f220000300800 */
[----:B--2---:R-:W-:-:S03]  /*39d60*/  F2FP.SATFINITE.E4M3.F32.PACK_AB_MERGE_C R0, R2, R3, RZ ;  /* 0x000000030200723e */ /* 0x004fc600048070ff */
[----:B------:R2:W-:Y:S04]  /*39d70*/  STL [R1+0x168], R4 ;  /* 0x0001680401007387 */ /* 0x0005e80000100800 */
[----:B------:R-:W4:Y:S04]  /*39d80*/  LDL.LU R39, [R1+0x2fc] ;  /* 0x0002fc0001277983 */ /* 0x000f280000300800 */
[----:B------:R0:W-:Y:S04]  /*39d90*/  STL [R1+0x1d4], R0 ;  /* 0x0001d40001007387 */ /* 0x0001e80000100800 */
[----:B------:R-:W4:Y:S04]  /*39da0*/  LDL.LU R38, [R1+0x1c0] ;  /* 0x0001c00001267983 */ /* 0x000f280000300800 */
[----:B------:R-:W4:Y:S04]  /*39db0*/  LDL.LU R37, [R1+0x1c4] ;  /* 0x0001c40001257983 */ /* 0x000f280000300800 */
[----:B------:R-:W0:Y:S04]  /*39dc0*/  LDL.LU R36, [R1+0x1c8] ;  /* 0x0001c80001247983 */ /* 0x000e280000300800 */
[----:B------:R-:W0:Y:S04]  /*39dd0*/  LDL.LU R35, [R1+0x1cc] ;  /* 0x0001cc0001237983 */ /* 0x000e280000300800 */
        /* <DEDUP_REMOVED lines=27> */
[----:B---3--:R-:W3:Y:S04]  /*39f90*/  LDL.LU R6, [R1+0x28c] ;  /* 0x00028c0001067983 */ /* 0x008ee80000300800 */
[----:B------:R-:W3:Y:S04]  /*39fa0*/  LDL.LU R5, [R1+0x270] ;  /* 0x0002700001057983 */ /* 0x000ee80000300800 */
[----:B--2---:R-:W2:Y:S04]  /*39fb0*/  LDL.LU R4, [R1+0x274] ;  /* 0x0002740001047983 */ /* 0x004ea80000300800 */
[----:B------:R-:W2:Y:S04]  /*39fc0*/  LDL.LU R3, [R1+0x278] ;  /* 0x0002780001037983 */ /* 0x000ea80000300800 */
[----:B------:R-:W2:Y:S01]  /*39fd0*/  LDL.LU R2, [R1+0x27c] ;  /* 0x00027c0001027983 */ /* 0x000ea20000300800 */
[----:B----4-:R-:W-:-:S05]  /*39fe0*/  F2FP.SATFINITE.E4M3.F32.PACK_AB_MERGE_C R39, R39, R40, RZ ;  /* 0x000000282727723e */ /* 0x010fca00048070ff */
[----:B------:R-:W-:Y:S01]  /*39ff0*/  STL [R1+0x1d0], R39 ;  /* 0x0001d02701007387 */ /* 0x000fe20000100800 */
[----:B------:R-:W-:-:S05]  /*3a000*/  F2FP.SATFINITE.E4M3.F32.PACK_AB_MERGE_C R27, R37, R38, RZ ;  /* 0x00000026251b723e */ /* 0x000fca00048070ff */
[----:B------:R-:W-:Y:S01]  /*3a010*/  STL [R1+0x1c4], R27 ;  /* 0x0001c41b01007387 */ /* 0x000fe20000100800 */
[----:B0-----:R-:W-:Y:S02]  /*3a020*/  F2FP.SATFINITE.E4M3.F32.PACK_AB_MERGE_C R0, R35, R36, RZ ;  /* 0x000000242300723e */ /* 0x001fe400048070ff */
[----:B------:R-:W-:-:S05]  /*3a030*/  F2FP.SATFINITE.E4M3.F32.PACK_AB_MERGE_C R26, R26, R34, RZ ;  /* 0x000000221a1a723e */ /* 0x000fca00048070ff */
[----:B------:R-:W-:Y:S01]  /*3a040*/  STL [R1+0x15a4], R26 ;  /* 0x0015a41a01007387 */ /* 0x000fe20000100800 */
[----:B------:R-:W-:-:S03]  /*3a050*/  F2FP.SATFINITE.E4M3.F32.PACK_AB_MERGE_C R59, R32, R33, RZ ;  /* 0x00000021203b723e */ /* 0x000fc600048070ff */
[----:B------:R0:W-:Y:S01]  /*3a060*/  STL [R1+0x1c0], R0 ;  /* 0x0001c00001007387 */ /* 0x0001e20000100800 */
[----:B------:R-:W-:-:S03]  /*3a070*/  F2FP.SATFINITE.E4M3.F32.PACK_AB_MERGE_C R57, R30, R31, RZ ;  /* 0x0000001f1e39723e */ /* 0x000fc600048070ff */
[----:B------:R-:W-:Y:S04]  /*3a080*/  STL [R1+0x15a8], R59 ;  /* 0x0015a83b01007387 */ /* 0x000fe80000100800 */
[----:B------:R-:W-:Y:S01]  /*3a090*/  STL [R1+0x15ac], R57 ;  /* 0x0015ac3901007387 */ /* 0x000fe20000100800 */
[----:B0-----:R-:W-:Y:S02]  /*3a0a0*/  F2FP.SATFINITE.E4M3.F32.PACK_AB_MERGE_C R0, R28, R29, RZ ;  /* 0x0000001d1c00723e */ /* 0x001fe400048070ff */
[----:B------:R-:W-:-:S05]  /*3a0b0*/  F2FP.SATFINITE.E4M3.F32.PACK_AB_MERGE_C R61, R24, R25, RZ ;  /* 0x00000019183d723e */ /* 0x000fca00048070ff */
[----:B------:R-:W-:Y:S01]  /*3a0c0*/  STL [R1+0x15b0], R61 ;  /* 0x0015b03d01007387 */ /* 0x000fe20000100800 */
[----:B------:R-:W-:-:S03]  /*3a0d0*/  F2FP.SATFINITE.E4M3.F32.PACK_AB_MERGE_C R22, R22, R23, RZ ;  /* 0x000000171616723e */ /* 0x000fc600048070ff */
[----:B------:R0:W-:Y:S04]  /*3a0e0*/  STL [R1], R0 ;  /* 0x0000000001007387 */ /* 0x0001e80000100800 */
[----:B------:R4:W-:Y:S01]  /*3a0f0*/  STL [R1+0x8], R22 ;  /* 0x0000081601007387 */ /* 0x0009e20000100800 */
[----:B0-----:R-:W-:Y:S02]  /*3a100*/  F2FP.SATFINITE.E4M3.F32.PACK_AB_MERGE_C R0, R20, R21, RZ ;  /* 0x000000151400723e */ /* 0x001fe400048070ff */
[----:B------:R-:W-:-:S05]  /*3a110*/  F2FP.SATFINITE.E4M3.F32.PACK_AB_MERGE_C R60, R18, R19, RZ ;  /* 0x00000013123c723e */ /* 0x000fca00048070ff */
[----:B------:R-:W-:Y:S01]  /*3a120*/  STL [R1+0x15b4], R60 ;  /* 0x0015b43c01007387 */ /* 0x000fe20000100800 */
[----:B------:R-:W-:-:S03]  /*3a130*/  F2FP.SATFINITE.E4M3.F32.PACK_AB_MERGE_C R58, R16, R17, RZ ;  /* 0x00000011103a723e */ /* 0x000fc600048070ff */
[----:B------:R-:W-:Y:S01]  /*3a140*/  STL [R1+0x4], R0 ;  /* 0x0000040001007387 */ /* 0x000fe20000100800 */
[----:B------:R-:W-:-:S03]  /*3a150*/  F2FP.SATFINITE.E4M3.F32.PACK_AB_MERGE_C R23, R14, R15, RZ ;  /* 0x0000000f0e17723e */ /* 0x000fc600048070ff */
[----:B------:R-:W-:Y:S01]  /*3a160*/  STL [R1+0x15b8], R58 ;  /* 0x0015b83a01007387 */ /* 0x000fe20000100800 */
[----:B------:R-:W-:-:S03]  /*3a170*/  F2FP.SATFINITE.E4M3.F32.PACK_AB_MERGE_C R21, R12, R13, RZ ;  /* 0x0000000d0c15723e */ /* 0x000fc600048070ff */
[----:B------:R-:W-:Y:S01]  /*3a180*/  STL [R1+0x15bc], R23 ;  /* 0x0015bc1701007387 */ /* 0x000fe20000100800 */
[----:B----4-:R-:W-:-:S03]  /*3a190*/  F2FP.SATFINITE.E4M3.F32.PACK_AB_MERGE_C R22, R10, R11, RZ ;  /* 0x0000000b0a16723e */ /* 0x010fc600048070ff */
[----:B------:R-:W-:Y:S01]  /*3a1a0*/  STL [R1+0x15c0], R21 ;  /* 0x0015c01501007387 */ /* 0x000fe20000100800 */
[----:B------:R-:W-:-:S03]  /*3a1b0*/  F2FP.SATFINITE.E4M3.F32.PACK_AB_MERGE_C R20, R8, R9, RZ ;  /* 0x000000090814723e */ /* 0x000fc600048070ff */
[----:B------:R-:W-:Y:S01]  /*3a1c0*/  STL [R1+0x15c4], R22 ;  /* 0x0015c41601007387 */ /* 0x000fe20000100800 */
[----:B---3--:R-:W-:-:S03]  /*3a1d0*/  F2FP.SATFINITE.E4M3.F32.PACK_AB_MERGE_C R53, R6, R7, RZ ;  /* 0x000000070635723e */ /* 0x008fc600048070ff */
[----:B------:R0:W-:Y:S01]  /*3a1e0*/  STL [R1+0x15c8], R20 ;  /* 0x0015c81401007387 */ /* 0x0001e20000100800 */
[----:B--2---:R-:W-:-:S03]  /*3a1f0*/  F2FP.SATFINITE.E4M3.F32.PACK_AB_MERGE_C R48, R4, R5, RZ ;  /* 0x000000050430723e */ /* 0x004fc600048070ff */
[----:B------:R-:W-:Y:S04]  /*3a200*/  STL [R1+0x15cc], R53 ;  /* 0x0015cc3501007387 */ /* 0x000fe80000100800 */
[----:B------:R-:W-:Y:S04]  /*3a210*/  STL [R1+0x15d0], R48 ;  /* 0x0015d03001007387 */ /* 0x000fe80000100800 */
        /* <DEDUP_REMOVED lines=33> */
[----:B------:R-:W-:-:S03]  /*3a430*/  F2FP.SATFINITE.E4M3.F32.PACK_AB_MERGE_C R52, R2, R3, RZ ;  /* 0x000000030234723e */ /* 0x000fc600048070ff */
        /* <DEDUP_REMOVED lines=11> */
[----:B------:R-:W-:Y:S01]  /*3a4f0*/  STL [R1+0x15d4], R52 ;  /* 0x0015d43401007387 */ /* 0x000fe20000100800 */
[----:B--2---:R-:W-:-:S02]  /*3a500*/  F2FP.SATFINITE.E4M3.F32.PACK_AB_MERGE_C R47, R47, R54, RZ ;  /* 0x000000362f2f723e */ /* 0x004fc400048070ff */
[----:B---3--:R-:W-:-:S03]  /*3a510*/  F2FP.SATFINITE.E4M3.F32.PACK_AB_MERGE_C R51, R50, R51, RZ ;  /* 0x000000333233723e */ /* 0x008fc600048070ff */
[----:B------:R-:W-:Y:S01]  /*3a520*/  STL [R1+0x15d8], R47 ;  /* 0x0015d82f01007387 */ /* 0x000fe20000100800 */
[----:B----4-:R-:W-:-:S03]  /*3a530*/  F2FP.SATFINITE.E4M3.F32.PACK_AB_MERGE_C R46, R46, R49, RZ ;  /* 0x000000312e2e723e */ /* 0x010fc600048070ff */
[----:B------:R-:W-:Y:S01]  /*3a540*/  STL [R1+0x15dc], R51 ;  /* 0x0015dc3301007387 */ /* 0x000fe20000100800 */
[----:B------:R-:W-:-:S03]  /*3a550*/  F2FP.SATFINITE.E4M3.F32.PACK_AB_MERGE_C R50, R44, R45, RZ ;  /* 0x0000002d2c32723e */ /* 0x000fc600048070ff */
        /* <DEDUP_REMOVED lines=8> */
[----:B------:R-:W-:Y:S04]  /*3a5e0*/  STL [R1+0x15f0], R44 ;  /* 0x0015f02c01007387 */ /* 0x000fe80000100800 */
[----:B------:R-:W-:Y:S01]  /*3a5f0*/  STL [R1+0x15f4], R43 ;  /* 0x0015f42b01007387 */ /* 0x000fe20000100800 */
[----:B0-----:R-:W-:Y:S02]  /*3a600*/  F2FP.SATFINITE.E4M3.F32.PACK_AB_MERGE_C R20, R28, R29, RZ ;  /* 0x0000001d1c14723e */ /* 0x001fe400048070ff */
[----:B------:R-:W-:-:S03]  /*3a610*/  F2FP.SATFINITE.E4M3.F32.PACK_AB_MERGE_C R0, R24, R25, RZ ;  /* 0x000000191800723e */ /* 0x000fc600048070ff */
[----:B------:R-:W-:Y:S04]  /*3a620*/  STL [R1+0x110], R20 ;  /* 0x0001101401007387 */ /* 0x000fe80000100800 */
[----:B------:R0:W-:Y:S01]  /*3a630*/  STL [R1+0xf0], R0 ;  /* 0x0000f00001007387 */ /* 0x0001e20000100800 */
[----:B------:R-:W-:Y:S02]  /*3a640*/  F2FP.SATFINITE.E4M3.F32.PACK_AB_MERGE_C R18, R18, R19, RZ ;  /* 0x000000131212723e */ /* 0x000fe400048070ff */
[----:B------:R-:W-:-:S03]  /*3a650*/  F2FP.SATFINITE.E4M3.F32.PACK_AB_MERGE_C R16, R16, R17, RZ ;  /* 0x000000111010723e */ /* 0x000fc600048070ff */
[----:B------:R-:W-:Y:S01]  /*3a660*/  STL [R1+0x144], R18 ;  /* 0x0001441201007387 */ /* 0x000fe20000100800 */
[----:B0-----:R-:W-:-:S03]  /*3a670*/  F2FP.SATFINITE.E4M3.F32.PACK_AB_MERGE_C R0, R14, R15, RZ ;  /* 0x0000000f0e00723e */ /* 0x001fc600048070ff */
[----:B------:R-:W-:Y:S04]  /*3a680*/  STL [R1+0x140], R16 ;  /* 0x0001401001007387 */ /* 0x000fe80000100800 */
[----:B------:R0:W-:Y:S04]  /*3a690*/  STL [R1+0x164], R0 ;  /* 0x0001640001007387 */ /* 0x0001e80000100800 */
[----:B------:R-:W2:Y:S01]  /*3a6a0*/  LDL.LU R43, [R1+0x130] ;  /* 0x00013000012b7983 */ /* 0x000ea20000300800 */
[----:B------:R-:W-:Y:S02]  /*3a6b0*/  F2FP.SATFINITE.E4M3.F32.PACK_AB_MERGE_C R6, R6, R13, RZ ;  /* 0x0000000d0606723e */ /* 0x000fe400048070ff */
[----:B------:R-:W-:-:S02]  /*3a6c0*/  F2FP.SATFINITE.E4M3.F32.PACK_AB_MERGE_C R4, R4, R12, RZ ;  /* 0x0000000c0404723e */ /* 0x000fc400048070ff */
[----:B------:R-:W-:Y:S02]  /*3a6d0*/  F2FP.SATFINITE.E4M3.F32.PACK_AB_MERGE_C R2, R2, R11, RZ ;  /* 0x0000000b0202723e */ /* 0x000fe400048070ff */
[----:B0-----:R-:W-:Y:S02]  /*3a6e0*/  F2FP.SATFINITE.E4M3.F32.PACK_AB_MERGE_C R0, R9, R10, RZ ;  /* 0x0000000a0900723e */ /* 0x001fe400048070ff */
[----:B------:R-:W-:Y:S02]  /*3a6f0*/  F2FP.SATFINITE.E4M3.F32.PACK_AB_MERGE_C R3, R3, R8, RZ ;  /* 0x000000080303723e */ /* 0x000fe400048070ff */
[----:B------:R-:W-:Y:S02]  /*3a700*/  F2FP.SATFINITE.E4M3.F32.PACK_AB_MERGE_C R5, R5, R7, RZ ;  /* 0x000000070505723e */ /* 0x000fe400048070ff */
        /* <DEDUP_REMOVED lines=28> */
[----:B------:R-:W4:Y:S01]  /*3a8d0*/  LDL.LU R21, [R1+0x3f0] ;  /* 0x0003f00001157983 */ /* 0x000f220000300800 */
[----:B------:R-:W-:-:S03]  /*3a8e0*/  F2FP.SATFINITE.E4M3.F32.PACK_AB_MERGE_C R34, R30, R31, RZ ;  /* 0x0000001f1e22723e */ /* 0x000fc600048070ff */
        /* <DEDUP_REMOVED lines=24> */
[----:B--2---:R-:W-:-:S03]  /*3aa70*/  F2FP.SATFINITE.E4M3.F32.PACK_AB_MERGE_C R7, R7, R43, RZ ;  /* 0x0000002b0707723e */ /* 0x004fc600048070ff */
[----:B------:R-:W2:Y:S01]  /*3aa80*/  LDL.LU R43, [R1+0x15f4] ;  /* 0x0015f400012b7983 */ /* 0x000ea20000300800 */
[----:B---3--:R-:W-:-:S03]  /*3aa90*/  F2FP.SATFINITE.E4M3.F32.PACK_AB_MERGE_C R8, R8, R44, RZ ;  /* 0x0000002c0808723e */ /* 0x008fc600048070ff */
[----:B------:R-:W3:Y:S01]  /*3aaa0*/  LDL.LU R44, [R1+0x15f0] ;  /* 0x0015f000012c7983 */ /* 0x000ee20000300800 */
[----:B----4-:R-:W-:-:S03]  /*3aab0*/  F2FP.SATFINITE.E4M3.F32.PACK_AB_MERGE_C R9, R9, R49, RZ ;  /* 0x000000310909723e */ /* 0x010fc600048070ff */
[----:B------:R-:W4:Y:S01]  /*3aac0*/  LDL.LU R49, [R1+0x15ec] ;  /* 0x0015ec0001317983 */ /* 0x000f220000300800 */
[----:B------:R-:W-:-:S03]  /*3aad0*/  F2FP.SATFINITE.E4M3.F32.PACK_AB_MERGE_C R10, R10, R45, RZ ;  /* 0x0000002d0a0a723e */ /* 0x000fc600048070ff */
[----:B------:R-:W2:Y:S01]  /*3aae0*/  LDL.LU R45, [R1+0x15e8] ;  /* 0x0015e800012d7983 */ /* 0x000ea20000300800 */
        /* <DEDUP_REMOVED lines=19> */
[----:B------:R-:W2:Y:S01]  /*3ac20*/  LDL R55, [R1+0x758] ;  /* 0x0007580001377983 */ /* 0x000ea20000100800 */
[----:B------:R-:W-:-:S03]  /*3ac30*/  F2FP.SATFINITE.E4M3.F32.PACK_AB_MERGE_C R25, R25, R21, RZ ;  /* 0x000000151919723e */ /* 0x000fc600048070ff */
[----:B------:R-:W3:Y:S01]  /*3ac40*/  LDL.LU R21, [R1+0x15c0] ;  /* 0x0015c00001157983 */ /* 0x000ee20000300800 */
        /* <DEDUP_REMOVED lines=15> */
[----:B------:R-:W4:Y:S01]  /*3ad40*/  LDL.LU R27, [R1+0x15a0] ;  /* 0x0015a000011b7983 */ /* 0x000f220000300800 */
[----:B------:R-:W-:Y:S02]  /*3ad50*/  F2FP.SATFINITE.E4M3.F32.PACK_AB_MERGE_C R38, R38, R54, RZ ;  /* 0x000000362626723e */ /* 0x000fe400048070ff */
[----:B------:R-:W-:Y:S02]  /*3ad60*/  F2FP.SATFINITE.E4M3.F32.PACK_AB_MERGE_C R40, R28, R40, RZ ;  /* 0x000000281c28723e */ /* 0x000fe400048070ff */
[----:B------:R-:W-:Y:S01]  /*3ad70*/  F2FP.SATFINITE.E4M3.F32.PACK_AB_MERGE_C R41, R41, R56, RZ ;  /* 0x000000382929723e */ /* 0x000fe200048070ff */
[C---:B--2---:R-:W-:Y:S02]  /*3ad80*/  VIADD R54, R55.reuse, 0x1 ;  /* 0x0000000137367836 */ /* 0x044fe40000000000 */
[----:B------:R-:W-:-:S03]  /*3ad90*/  VIADD R28, R55, 0x7f ;  /* 0x0000007f371c7836 */ /* 0x000fc60000000000 */
[----:B------:R-:W-:Y:S01]  /*3ada0*/  ISETP.GE.AND P2, PT, R54, UR13, PT ;  /* 0x0000000d36007c0c */ /* 0x000fe2000bf46270 */
[C---:B------:R-:W-:Y:S02]  /*3adb0*/  VIADD R54, R55.reuse, 0x2 ;  /* 0x0000000237367836 */ /* 0x040fe40000000000 */
[----:B------:R-:W-:Y:S01]  /*3adc0*/  VIADD R55, R55, 0x3 ;  /* 0x0000000337377836 */ /* 0x000fe20000000000 */
[----:B-1----:R-:W-:Y:S02]  /*3add0*/  ISETP.GE.AND P1, PT, R28, UR25, PT ;  /* 0x000000191c007c0c */ /* 0x002fe4000bf26270 */
[----:B------:R-:W-:Y:S02]  /*3ade0*/  ISETP.GE.AND P0, PT, R54, UR19, PT ;  /* 0x0000001336007c0c */ /* 0x000fe4000bf06270 */
[----:B------:R-:W2:Y:S01]  /*3adf0*/  LDL.LU R54, [R1+0x10] ;  /* 0x0000100001367983 */ /* 0x000ea20000300800 */
[----:B------:R-:W-:-:S03]  /*3ae00*/  ISETP.GE.AND P3, PT, R55, UR4, PT ;  /* 0x0000000437007c0c */ /* 0x000fc6000bf66270 */
[----:B------:R-:W2:Y:S01]  /*3ae10*/  LDL.LU R55, [R1+0xc] ;  /* 0x00000c0001377983 */ /* 0x000ea20000300800 */
[----:B---3--:R-:W-:-:S04]  /*3ae20*/  LOP3.LUT R26, R26, 0xffff, RZ, 0xc0, !PT ;  /* 0x0000ffff1a1a7812 */ /* 0x008fc800078ec0ff */
[----:B------:R-:W-:Y:S02]  /*3ae30*/  SHF.R.U32.HI R28, RZ, 0x8, R26 ;  /* 0x00000008ff1c7819 */ /* 0x000fe4000001161a */
[----:B----4-:R-:W-:-:S04]  /*3ae40*/  LOP3.LUT R27, R27, 0xffff, RZ, 0xc0, !PT ;  /* 0x0000ffff1b1b7812 */ /* 0x010fc800078ec0ff */
[----:B------:R-:W-:Y:S02]  /*3ae50*/  PRMT R26, R27, 0x3340, R26 ;  /* 0x000033401b1a7816 */ /* 0x000fe4000000001a */
[----:B------:R-:W-:Y:S02]  /*3ae60*/  SHF.R.U32.HI R56, RZ, 0x8, R27 ;  /* 0x00000008ff387819 */ /* 0x000fe4000001161b */
[----:B------:R-:W3:Y:S04]  /*3ae70*/  LDL.LU R27, [R1+0x48] ;  /* 0x00004800011b7983 */ /* 0x000ee80000300800 */
[----:B------:R0:W-:Y:S04]  /*3ae80*/  STL [R1+0x1f0], R26 ;  /* 0x0001f01a01007387 */ /* 0x0001e80000100800 */
[----:B0-----:R-:W4:Y:S01]  /*3ae90*/  LDL.LU R26, [R1+0x44] ;  /* 0x00004400011a7983 */ /* 0x001f220000300800 */
[----:B------:R-:W-:-:S02]  /*3aea0*/  LOP3.LUT R56, R56, 0xffff, RZ, 0xc0, !PT ;  /* 0x0000ffff38387812 */ /* 0x000fc400078ec0ff */
[----:B------:R-:W-:-:S04]  /*3aeb0*/  LOP3.LUT R28, R28, 0xffff, RZ, 0xc0, !PT ;  /* 0x0000ffff1c1c7812 */ /* 0x000fc800078ec0ff */
[----:B------:R-:W-:-:S05]  /*3aec0*/  PRMT R28, R56, 0x3340, R28 ;  /* 0x00003340381c7816 */ /* 0x000fca000000001c */
[----:B------:R4:W-:Y:S01]  /*3aed0*/  STL [R1+0x15c], R28 ;  /* 0x00015c1c01007387 */ /* 0x0009e20000100800 */
[----:B------:R-:W-:Y:S02]  /*3aee0*/  LOP3.LUT R6, R6, 0xffff, RZ, 0xc0, !PT ;  /* 0x0000ffff06067812 */ /* 0x000fe400078ec0ff */
[----:B------:R-:W-:Y:S02]  /*3aef0*/  LOP3.LUT R4, R4, 0xffff, RZ, 0xc0, !PT ;  /* 0x0000ffff04047812 */ /* 0x000fe400078ec0ff */
[----:B--2---:R-:W-:Y:S02]  /*3af00*/  LOP3.LUT R54, R54, 0xffff, RZ, 0xc0, !PT ;  /* 0x0000ffff36367812 */ /* 0x004fe400078ec0ff */
[----:B---3--:R-:W-:Y:S02]  /*3af10*/  LOP3.LUT R56, R27, 0xffff, RZ, 0xc0, !PT ;  /* 0x0000ffff1b387812 */ /* 0x008fe400078ec0ff */
[----:B------:R-:W-:Y:S02]  /*3af20*/  LOP3.LUT R27, R55, 0xffff, RZ, 0xc0, !PT ;  /* 0x0000ffff371b7812 */ /* 0x000fe400078ec0ff */
[----:B------:R-:W-:-:S02]  /*3af30*/  LOP3.LUT R55, R59, 0xffff, RZ, 0xc0, !PT ;  /* 0x0000ffff3b377812 */ /* 0x000fc400078ec0ff */
[----:B------:R-:W2:Y:S01]  /*3af40*/  LDL.LU R59, [R1] ;  /* 0x00000000013b7983 */ /* 0x000ea20000300800 */
[----:B----4-:R-:W-:Y:S02]  /*3af50*/  LOP3.LUT R28, R26, 0xffff, RZ, 0xc0, !PT ;  /* 0x0000ffff1a1c7812 */ /* 0x010fe400078ec0ff */
[----:B------:R-:W-:Y:S02]  /*3af60*/  LOP3.LUT R26, R57, 0xffff, RZ, 0xc0, !PT ;  /* 0x0000ffff391a7812 */ /* 0x000fe400078ec0ff */
[----:B------:R-:W-:Y:S02]  /*3af70*/  SHF.R.U32.HI R57, RZ, 0x8, R56 ;  /* 0x00000008ff397819 */ /* 0x000fe40000011638 */
[----:B------:R-:W-:-:S05]  /*3af80*/  PRMT R56, R56, 0x3340, R55 ;  /* 0x0000334038387816 */ /* 0x000fca0000000037 */
[----:B------:R0:W-:Y:S02]  /*3af90*/  STL [R1+0x1dc], R56 ;  /* 0x0001dc3801007387 */ /* 0x0001e40000100800 */
[----:B0-----:R-:W-:Y:S02]  /*3afa0*/  SHF.R.U32.HI R56, RZ, 0x8, R55 ;  /* 0x00000008ff387819 */ /* 0x001fe40000011637 */
[----:B------:R-:W-:Y:S02]  /*3afb0*/  SHF.R.U32.HI R55, RZ, 0x8, R54 ;  /* 0x00000008ff377819 */ /* 0x000fe40000011636 */
[----:B------:R-:W-:-:S05]  /*3afc0*/  PRMT R54, R54, 0x3340, R6 ;  /* 0x0000334036367816 */ /* 0x000fca0000000006 */
[----:B------:R0:W-:Y:S01]  /*3afd0*/  STL [R1+0x1cc], R54 ;  /* 0x0001cc3601007387 */ /* 0x0001e20000100800 */
[----:B------:R-:W-:Y:S02]  /*3afe0*/  LOP3.LUT R57, R57, 0xffff, RZ, 0xc0, !PT ;  /* 0x0000ffff39397812 */ /* 0x000fe400078ec0ff */
[----:B0-----:R-:W-:Y:S02]  /*3aff0*/  SHF.R.U32.HI R54, RZ, 0x8, R6 ;  /* 0x00000008ff367819 */ /* 0x001fe40000011606 */
[----:B------:R-:W-:Y:S02]  /*3b000*/  SHF.R.U32.HI R6, RZ, 0x8, R27 ;  /* 0x00000008ff067819 */ /* 0x000fe4000001161b */
[----:B------:R-:W-:Y:S02]  /*3b010*/  PRMT R27, R27, 0x3340, R4 ;  /* 0x000033401b1b7816 */ /* 0x000fe40000000004 */
[----:B------:R-:W-:-:S03]  /*3b020*/  LOP3.LUT R56, R56, 0xffff, RZ, 0xc0, !PT ;  /* 0x0000ffff38387812 */ /* 0x000fc600078ec0ff */
[----:B------:R0:W-:Y:S01]  /*3b030*/  STL [R1+0x1c8], R27 ;  /* 0x0001c81b01007387 */ /* 0x0001e20000100800 */
[----:B------:R-:W-:Y:S02]  /*3b040*/  PRMT R56, R57, 0x3340, R56 ;  /* 0x0000334039387816 */ /* 0x000fe40000000038 */
[----:B------:R-:W-:Y:S02]  /*3b050*/  LOP3.LUT R54, R54, 0xffff, RZ, 0xc0, !PT ;  /* 0x0000ffff36367812 */ /* 0x000fe400078ec0ff */
[----:B0-----:R-:W-:Y:S02]  /*3b060*/  SHF.R.U32.HI R27, RZ, 0x8, R28 ;  /* 0x00000008ff1b7819 */ /* 0x001fe4000001161c */
[----:B------:R-:W-:Y:S02]  /*3b070*/  PRMT R28, R28, 0x3340, R26 ;  /* 0x000033401c1c7816 */ /* 0x000fe4000000001a */
[----:B------:R-:W-:-:S03]  /*3b080*/  LOP3.LUT R55, R55, 0xffff, RZ, 0xc0, !PT ;  /* 0x0000ffff37377812 */ /* 0x000fc600078ec0ff */
[----:B------:R0:W-:Y:S01]  /*3b090*/  STL [R1+0x1f4], R28 ;  /* 0x0001f41c01007387 */ /* 0x0001e20000100800 */
[----:B------:R-:W-:-:S03]  /*3b0a0*/  PRMT R55, R55, 0x3340, R54 ;  /* 0x0000334037377816 */ /* 0x000fc60000000036 */
[----:B0-----:R-:W3:Y:S04]  /*3b0b0*/  LDL.LU R28, [R1+0x14] ;  /* 0x00001400011c7983 */ /* 0x001ee80000300800 */
[----:B------:R-:W4:Y:S04]  /*3b0c0*/  LDL.LU R57, [R1+0x5c] ;  /* 0x00005c0001397983 */ /* 0x000f280000300800 */
[----:B------:R0:W-:Y:S04]  /*3b0d0*/  STL [R1+0x8c], R56 ;  /* 0x00008c3801007387 */ /* 0x0001e80000100800 */
[----:B0-----:R-:W4:Y:S04]  /*3b0e0*/  LDL.LU R56, [R1+0x18] ;  /* 0x0000180001387983 */ /* 0x001f280000300800 */
[----:B------:R-:W4:Y:S01]  /*3b0f0*/  LDL.LU R54, [R1+0x60] ;  /* 0x0000600001367983 */ /* 0x000f220000300800 */
[----:B------:R-:W-:-:S02]  /*3b100*/  SHF.R.U32.HI R4, RZ, 0x8, R4 ;  /* 0x00000008ff047819 */ /* 0x000fc40000011604 */
[----:B------:R-:W-:Y:S02]  /*3b110*/  SHF.R.U32.HI R26, RZ, 0x8, R26 ;  /* 0x00000008ff1a7819 */ /* 0x000fe4000001161a */
[----:B------:R-:W-:Y:S02]  /*3b120*/  LOP3.LUT R6, R6, 0xffff, RZ, 0xc0, !PT ;  /* 0x0000ffff06067812 */ /* 0x000fe400078ec0ff */
[----:B------:R-:W-:Y:S02]  /*3b130*/  LOP3.LUT R4, R4, 0xffff, RZ, 0xc0, !PT ;  /* 0x0000ffff04047812 */ /* 0x000fe400078ec0ff */
[----:B------:R-:W-:Y:S02]  /*3b140*/  LOP3.LUT R27, R27, 0xffff, RZ, 0xc0, !PT ;  /* 0x0000ffff1b1b7812 */ /* 0x000fe400078ec0ff */
[----:B------:R-:W-:Y:S02]  /*3b150*/  LOP3.LUT R26, R26, 0xffff, RZ, 0xc0, !PT ;  /* 0x0000ffff1a1a7812 */ /* 0x000fe400078ec0ff */
[----:B------:R-:W-:-:S02]  /*3b160*/  PRMT R6, R6, 0x3340, R4 ;  /* 0x0000334006067816 */ /* 0x000fc40000000004 */
[----:B------:R-:W-:Y:S01]  /*3b170*/  PRMT R4, R27, 0x3340, R26 ;  /* 0x000033401b047816 */ /* 0x000fe2000000001a */
[----:B------:R-:W-:Y:S01]  /*3b180*/  STL [R1+0x88], R55 ;  /* 0x0000883701007387 */ /* 0x000fe20000100800 */
[----:B------:R-:W-:-:S03]  /*3b190*/  LOP3.LUT R2, R2, 0xffff, RZ, 0xc0, !PT ;  /* 0x0000ffff02027812 */ /* 0x000fc600078ec0ff */
[----:B------:R4:W-:Y:S04]  /*3b1a0*/  STL [R1+0x84], R6 ;  /* 0x0000840601007387 */ /* 0x0009e80000100800 */
[----:B------:R0:W-:Y:S01]  /*3b1b0*/  STL [R1+0x158], R4 ;  /* 0x0001580401007387 */ /* 0x0001e20000100800 */
[----:B------:R-:W-:Y:S02]  /*3b1c0*/  LOP3.LUT R0, R0, 0xffff, RZ, 0xc0, !PT ;  /* 0x0000ffff00007812 */ /* 0x000fe400078ec0ff */
[----:B------:R-:W-:Y:S02]  /*3b1d0*/  LOP3.LUT R61, R61, 0xffff, RZ, 0xc0, !PT ;  /* 0x0000ffff3d3d7812 */ /* 0x000fe400078ec0ff */
[----:B---3--:R-:W-:Y:S02]  /*3b1e0*/  LOP3.LUT R26, R28, 0xffff, RZ, 0xc0, !PT ;  /* 0x0000ffff1c1a7812 */ /* 0x008fe400078ec0ff */
[----:B--2---:R-:W-:-:S02]  /*3b1f0*/  LOP3.LUT R28, R59, 0xffff, RZ, 0xc0, !PT ;  /* 0x0000ffff3b1c7812 */ /* 0x004fc400078ec0ff */
[----:B----4-:R-:W-:Y:S02]  /*3b200*/  LOP3.LUT R6, R57, 0xffff, RZ, 0xc0, !PT ;  /* 0x0000ffff39067812 */ /* 0x010fe400078ec0ff */
[----:B------:R-:W2:Y:S01]  /*3b210*/  LDL.LU R57, [R1+0x28] ;  /* 0x0000280001397983 */ /* 0x000ea20000300800 */
[----:B------:R-:W-:Y:S02]  /*3b220*/  LOP3.LUT R27, R54, 0xffff, RZ, 0xc0, !PT ;  /* 0x0000ffff361b7812 */ /* 0x000fe400078ec0ff */
[----:B0-----:R-:W-:Y:S02]  /*3b230*/  LOP3.LUT R4, R56, 0xffff, RZ, 0xc0, !PT ;  /* 0x0000ffff38047812 */ /* 0x001fe400078ec0ff */
[----:B------:R-:W-:Y:S01]  /*3b240*/  PRMT R55, R27, 0x3340, R28 ;  /* 0x000033401b377816 */ /* 0x000fe2000000001c */
[----:B------:R-:W3:Y:S04]  /*3b250*/  LDL.LU R56, [R1+0x24] ;  /* 0x0000240001387983 */ /* 0x000ee80000300800 */
[----:B------:R-:W4:Y:S04]  /*3b260*/  LDL.LU R59, [R1+0x8] ;  /* 0x00000800013b7983 */ /* 0x000f280000300800 */
[----:B------:R0:W-:Y:S01]  /*3b270*/  STL [R1+0x1b8], R55 ;  /* 0x0001b83701007387 */ /* 0x0001e20000100800 */
[----:B------:R-:W-:-:S02]  /*3b280*/  SHF.R.U32.HI R54, RZ, 0x8, R27 ;  /* 0x00000008ff367819 */ /* 0x000fc4000001161b */
[----:B------:R-:W-:Y:S02]  /*3b290*/  SHF.R.U32.HI R28, RZ, 0x8, R28 ;  /* 0x00000008ff1c7819 */ /* 0x000fe4000001161c */
[----:B0-----:R-:W-:-:S05]  /*3b2a0*/  PRMT R55, R4, 0x3340, R2 ;  /* 0x0000334004377816 */ /* 0x001fca0000000002 */
[----:B------:R0:W-:Y:S01]  /*3b2b0*/  STL [R1+0x1b4], R55 ;  /* 0x0001b43701007387 */ /* 0x0001e20000100800 */
[----:B------:R-:W-:Y:S02]  /*3b2c0*/  SHF.R.U32.HI R27, RZ, 0x8, R4 ;  /* 0x00000008ff1b7819 */ /* 0x000fe40000011604 */
[----:B------:R-:W-:Y:S02]  /*3b2d0*/  SHF.R.U32.HI R4, RZ, 0x8, R2 ;  /* 0x00000008ff047819 */ /* 0x000fe40000011602 */
[----:B------:R-:W-:Y:S02]  /*3b2e0*/  LOP3.LUT R54, R54, 0xffff, RZ, 0xc0, !PT ;  /* 0x0000ffff36367812 */ /* 0x000fe400078ec0ff */
[----:B0-----:R-:W-:Y:S02]  /*3b2f0*/  PRMT R55, R26, 0x3340, R0 ;  /* 0x000033401a377816 */ /* 0x001fe40000000000 */
[----:B------:R-:W-:-:S03]  /*3b300*/  LOP3.LUT R28, R28, 0xffff, RZ, 0xc0, !PT ;  /* 0x0000ffff1c1c7812 */ /* 0x000fc600078ec0ff */
[----:B------:R0:W-:Y:S01]  /*3b310*/  STL [R1+0x1b0], R55 ;  /* 0x0001b03701007387 */ /* 0x0001e20000100800 */
[----:B------:R-:W-:Y:S02]  /*3b320*/  SHF.R.U32.HI R2, RZ, 0x8, R26 ;  /* 0x00000008ff027819 */ /* 0x000fe4000001161a */
[----:B------:R-:W-:Y:S02]  /*3b330*/  LOP3.LUT R4, R4, 0xffff, RZ, 0xc0, !PT ;  /* 0x0000ffff04047812 */ /* 0x000fe400078ec0ff */
[----:B------:R-:W-:Y:S02]  /*3b340*/  PRMT R54, R54, 0x3340, R28 ;  /* 0x0000334036367816 */ /* 0x000fe4000000001c */
[----:B------:R-:W-:Y:S02]  /*3b350*/  SHF.R.U32.HI R26, RZ, 0x8, R6 ;  /* 0x00000008ff1a7819 */ /* 0x000fe40000011606 */
[----:B0-----:R-:W-:Y:S02]  /*3b360*/  PRMT R55, R6, 0x3340, R61 ;  /* 0x0000334006377816 */ /* 0x001fe4000000003d */
[----:B------:R-:W-:Y:S01]  /*3b370*/  LOP3.LUT R27, R27, 0xffff, RZ, 0xc0, !PT ;  /* 0x0000ffff1b1b7812 */ /* 0x000fe200078ec0ff */
[----:B------:R-:W2:Y:S04]  /*3b380*/  LDL.LU R6, [R1+0x64] ;  /* 0x0000640001067983 */ /* 0x000ea80000300800 */
[----:B------:R0:W-:Y:S04]  /*3b390*/  STL [R1+0x1bc], R55 ;  /* 0x0001bc3701007387 */ /* 0x0001e80000100800 */
[----:B------:R-:W3:Y:S04]  /*3b3a0*/  LDL.LU R28, [R1+0x4] ;  /* 0x00000400011c7983 */ /* 0x000ee80000300800 */
[----:B------:R1:W-:Y:S01]  /*3b3b0*/  STL [R1+0xc], R54 ;  /* 0x00000c3601007387 */ /* 0x0003e20000100800 */
[----:B0-----:R-:W-:-:S03]  /*3b3c0*/  PRMT R55, R27, 0x3340, R4 ;  /* 0x000033401b377816 */ /* 0x001fc60000000004 */
[----:B------:R-:W3:Y:S01]  /*3b3d0*/  LDL.LU R4, [R1+0x68] ;  /* 0x0000680001047983 */ /* 0x000ee20000300800 */
[----:B------:R-:W-:Y:S02]  /*3b3e0*/  SHF.R.U32.HI R61, RZ, 0x8, R61 ;  /* 0x00000008ff3d7819 */ /* 0x000fe4000001163d */
[----:B------:R-:W-:Y:S02]  /*3b3f0*/  LOP3.LUT R26, R26, 0xffff, RZ, 0xc0, !PT ;  /* 0x0000ffff1a1a7812 */ /* 0x000fe400078ec0ff */
[----:B------:R-:W-:-:S04]  /*3b400*/  LOP3.LUT R61, R61, 0xffff, RZ, 0xc0, !PT ;  /* 0x0000ffff3d3d7812 */ /* 0x000fc800078ec0ff */
[----:B------:R-:W-:-:S05]  /*3b410*/  PRMT R26, R26, 0x3340, R61 ;  /* 0x000033401a1a7816 */ /* 0x000fca000000003d */
[----:B------:R4:W-:Y:S04]  /*3b420*/  STL [R1+0x134], R26 ;  /* 0x0001341a01007387 */ /* 0x0009e80000100800 */
[----:B------:R-:W3:Y:S01]  /*3b430*/  LDL.LU R61, [R1+0xa0] ;  /* 0x0000a000013d7983 */ /* 0x000ee20000300800 */
[----:B------:R-:W-:Y:S02]  /*3b440*/  SHF.R.U32.HI R0, RZ, 0x8, R0 ;  /* 0x00000008ff007819 */ /* 0x000fe40000011600 */
[----:B------:R-:W-:Y:S02]  /*3b450*/  LOP3.LUT R2, R2, 0xffff, RZ, 0xc0, !PT ;  /* 0x0000ffff02027812 */ /* 0x000fe400078ec0ff */
[----:B------:R-:W-:-:S04]  /*3b460*/  LOP3.LUT R0, R0, 0xffff, RZ, 0xc0, !PT ;  /* 0x0000ffff00007812 */ /* 0x000fc800078ec0ff */
[----:B-1----:R-:W-:Y:S02]  /*3b470*/  PRMT R54, R2, 0x3340, R0 ;  /* 0x0000334002367816 */ /* 0x002fe40000000000 */
[----:B------:R-:W-:Y:S02]  /*3b480*/  LOP3.LUT R3, R3, 0xffff, RZ, 0xc0, !PT ;  /* 0x0000ffff03037812 */ /* 0x000fe400078ec0ff */
[----:B------:R-:W-:Y:S02]  /*3b490*/  LOP3.LUT R5, R5, 0xffff, RZ, 0xc0, !PT ;  /* 0x0000ffff05057812 */ /* 0x000fe400078ec0ff */
[----:B----4-:R-:W-:Y:S02]  /*3b4a0*/  LOP3.LUT R26, R59, 0xffff, RZ, 0xc0, !PT ;  /* 0x0000ffff3b1a7812 */ /* 0x010fe400078ec0ff */
[----:B--2---:R-:W-:Y:S02]  /*3b4b0*/  LOP3.LUT R0, R6, 0xffff, RZ, 0xc0, !PT ;  /* 0x0000ffff06007812 */ /* 0x004fe400078ec0ff */
[----:B---3--:R-:W-:-:S02]  /*3b4c0*/  LOP3.LUT R6, R56, 0xffff, RZ, 0xc0, !PT ;  /* 0x0000ffff38067812 */ /* 0x008fc400078ec0ff */
[----:B------:R-:W-:Y:S02]  /*3b4d0*/  LOP3.LUT R27, R28, 0xffff, RZ, 0xc0, !PT ;  /* 0x0000ffff1c1b7812 */ /* 0x000fe400078ec0ff */
[----:B------:R-:W-:Y:S02]  /*3b4e0*/  LOP3.LUT R2, R4, 0xffff, RZ, 0xc0, !PT ;  /* 0x0000ffff04027812 */ /* 0x000fe400078ec0ff */
[----:B------:R-:W-:Y:S02]  /*3b4f0*/  LOP3.LUT R4, R57, 0xffff, RZ, 0xc0, !PT ;  /* 0x0000ffff39047812 */ /* 0x000fe400078ec0ff */
[----:B------:R-:W2:Y:S01]  /*3b500*/  LDL.LU R57, [R1+0x6c] ;  /* 0x00006c0001397983 */ /* 0x000ea20000300800 */
[----:B------:R-:W-:Y:S02]  /*3b510*/  SHF.R.U32.HI R28, RZ, 0x8, R2 ;  /* 0x00000008ff1c7819 */ /* 0x000fe40000011602 */
[----:B------:R-:W-:Y:S01]  /*3b520*/  PRMT R2, R2, 0x3340, R26 ;  /* 0x0000334002027816 */ /* 0x000fe2000000001a */
[----:B------:R-:W3:Y:S04]  /*3b530*/  LDL.LU R56, [R1+0x40] ;  /* 0x0000400001387983 */ /* 0x000ee80000300800 */
[----:B------:R-:W4:Y:S04]  /*3b540*/  LDL.LU R59, [R1+0x3c] ;  /* 0x00003c00013b7983 */ /* 0x000f280000300800 */
[----:B------:R0:W-:Y:S02]  /*3b550*/  STL [R1+0x1a8], R2 ;  /* 0x0001a80201007387 */ /* 0x0001e40000100800 */
[----:B0-----:R-:W-:-:S02]  /*3b560*/  SHF.R.U32.HI R2, RZ, 0x8, R4 ;  /* 0x00000008ff027819 */ /* 0x001fc40000011604 */
[----:B------:R-:W-:-:S05]  /*3b570*/  PRMT R4, R4, 0x3340, R3 ;  /* 0x0000334004047816 */ /* 0x000fca0000000003 */
[----:B------:R0:W-:Y:S01]  /*3b580*/  STL [R1+0x1a4], R4 ;  /* 0x0001a40401007387 */ /* 0x0001e20000100800 */
[----:B------:R-:W-:Y:S02]  /*3b590*/  SHF.R.U32.HI R26, RZ, 0x8, R26 ;  /* 0x00000008ff1a7819 */ /* 0x000fe4000001161a */
[----:B0-----:R-:W-:Y:S02]  /*3b5a0*/  SHF.R.U32.HI R4, RZ, 0x8, R3 ;  /* 0x00000008ff047819 */ /* 0x001fe40000011603 */
[----:B------:R-:W-:Y:S02]  /*3b5b0*/  SHF.R.U32.HI R3, RZ, 0x8, R6 ;  /* 0x00000008ff037819 */ /* 0x000fe40000011606 */
[--C-:B------:R-:W-:Y:S02]  /*3b5c0*/  PRMT R6, R6, 0x3340, R5.reuse ;  /* 0x0000334006067816 */ /* 0x100fe40000000005 */
[----:B------:R-:W-:-:S03]  /*3b5d0*/  SHF.R.U32.HI R5, RZ, 0x8, R5 ;  /* 0x00000008ff057819 */ /* 0x000fc60000011605 */
[----:B------:R0:W-:Y:S01]  /*3b5e0*/  STL [R1+0x1a0], R6 ;  /* 0x0001a00601007387 */ /* 0x0001e20000100800 */
[----:B------:R-:W-:Y:S02]  /*3b5f0*/  LOP3.LUT R28, R28, 0xffff, RZ, 0xc0, !PT ;  /* 0x0000ffff1c1c7812 */ /* 0x000fe400078ec0ff */
[----:B------:R-:W-:Y:S02]  /*3b600*/  LOP3.LUT R26, R26, 0xffff, RZ, 0xc0, !PT ;  /* 0x0000ffff1a1a7812 */ /* 0x000fe400078ec0ff */
[----:B------:R-:W-:Y:S02]  /*3b610*/  LOP3.LUT R2, R2, 0xffff, RZ, 0xc0, !PT ;  /* 0x0000ffff02027812 */ /* 0x000fe400078ec0ff */
[----:B0-----:R-:W-:Y:S02]  /*3b620*/  SHF.R.U32.HI R6, RZ, 0x8, R0 ;  /* 0x00000008ff067819 */ /* 0x001fe40000011600 */
[--C-:B------:R-:W-:Y:S02]  /*3b630*/  PRMT R0, R0, 0x3340, R27.reuse ;  /* 0x0000334000007816 */ /* 0x100fe4000000001b */
[----:B------:R-:W-:-:S02]  /*3b640*/  SHF.R.U32.HI R27, RZ, 0x8, R27 ;  /* 0x00000008ff1b7819 */ /* 0x000fc4000001161b */
[----:B------:R-:W-:Y:S02]  /*3b650*/  LOP3.LUT R4, R4, 0xffff, RZ, 0xc0, !PT ;  /* 0x0000ffff04047812 */ /* 0x000fe400078ec0ff */
[----:B------:R-:W-:Y:S02]  /*3b660*/  LOP3.LUT R3, R3, 0xffff, RZ, 0xc0, !PT ;  /* 0x0000ffff03037812 */ /* 0x000fe400078ec0ff */
[----:B------:R-:W-:Y:S02]  /*3b670*/  LOP3.LUT R5, R5, 0xffff, RZ, 0xc0, !PT ;  /* 0x0000ffff05057812 */ /* 0x000fe400078ec0ff */
[----:B------:R-:W-:Y:S02]  /*3b680*/  LOP3.LUT R6, R6, 0xffff, RZ, 0xc0, !PT ;  /* 0x0000ffff06067812 */ /* 0x000fe400078ec0ff */
[----:B------:R-:W-:Y:S01]  /*3b690*/  LOP3.LUT R27, R27, 0xffff, RZ, 0xc0, !PT ;  /* 0x0000ffff1b1b7812 */ /* 0x000fe200078ec0ff */
[----:B------:R0:W-:Y:S01]  /*3b6a0*/  STL [R1+0x1ac], R0 ;  /* 0x0001ac0001007387 */ /* 0x0001e20000100800 */
[----:B------:R-:W-:-:S02]  /*3b6b0*/  PRMT R26, R28, 0x3340, R26 ;  /* 0x000033401c1a7816 */ /* 0x000fc4000000001a */
[----:B------:R-:W-:-:S03]  /*3b6c0*/  PRMT R2, R2, 0x3340, R4 ;  /* 0x0000334002027816 */ /* 0x000fc60000000004 */
[----:B------:R-:W-:Y:S01]  /*3b6d0*/  STL [R1+0x8], R26 ;  /* 0x0000081a01007387 */ /* 0x000fe20000100800 */
[----:B0-----:R-:W-:Y:S02]  /*3b6e0*/  PRMT R0, R3, 0x3340, R5 ;  /* 0x0000334003007816 */ /* 0x001fe40000000005 */
[----:B------:R-:W-:Y:S01]  /*3b6f0*/  PRMT R3, R6, 0x3340, R27 ;  /* 0x0000334006037816 */ /* 0x000fe2000000001b */
[----:B------:R0:W-:Y:S04]  /*3b700*/  STL [R1+0x4], R2 ;  /* 0x0000040201007387 */ /* 0x0001e80000100800 */
[----:B------:R2:W-:Y:S04]  /*3b710*/  STL [R1], R0 ;  /* 0x0000000001007387 */ /* 0x0005e80000100800 */
[----:B------:R3:W-:Y:S01]  /*3b720*/  STL [R1+0x120], R3 ;  /* 0x0001200301007387 */ /* 0x0007e20000100800 */
[----:B0-----:R-:W-:-:S03]  /*3b730*/  LOP3.LUT R2, R61, 0xffff, RZ, 0xc0, !PT ;  /* 0x0000ffff3d027812 */ /* 0x001fc600078ec0ff */
[----:B------:R-:W4:Y:S01]  /*3b740*/  LDL.LU R61, [R1+0x7c] ;  /* 0x00007c00013d7983 */ /* 0x000f220000300800 */
[----:B------:R-:W-:Y:S02]  /*3b750*/  LOP3.LUT R60, R60, 0xffff, RZ, 0xc0, !PT ;  /* 0x0000ffff3c3c7812 */ /* 0x000fe400078ec0ff */
[----:B------:R-:W-:Y:S02]  /*3b760*/  LOP3.LUT R7, R7, 0xffff, RZ, 0xc0, !PT ;  /* 0x0000ffff07077812 */ /* 0x000fe400078ec0ff */
[----:B------:R-:W-:Y:S02]  /*3b770*/  PRMT R6, R2, 0x3340, R60 ;  /* 0x0000334002067816 */ /* 0x000fe4000000003c */
[----:B------:R-:W-:Y:S02]  /*3b780*/  LOP3.LUT R8, R8, 0xffff, RZ, 0xc0, !PT ;  /* 0x0000ffff08087812 */ /* 0x000fe400078ec0ff */
[----:B------:R-:W-:Y:S02]  /*3b790*/  LOP3.LUT R58, R58, 0xffff, RZ, 0xc0, !PT ;  /* 0x0000ffff3a3a7812 */ /* 0x000fe400078ec0ff */
[----:B------:R-:W-:-:S02]  /*3b7a0*/  SHF.R.U32.HI R5, RZ, 0x8, R2 ;  /* 0x00000008ff057819 */ /* 0x000fc40000011602 */
[----:B------:R-:W-:Y:S02]  /*3b7b0*/  SHF.R.U32.HI R60, RZ, 0x8, R60 ;  /* 0x00000008ff3c7819 */ /* 0x000fe4000001163c */
[----:B------:R-:W-:Y:S02]  /*3b7c0*/  LOP3.LUT R5, R5, 0xffff, RZ, 0xc0, !PT ;  /* 0x0000ffff05057812 */ /* 0x000fe400078ec0ff */
[----:B------:R-:W-:-:S04]  /*3b7d0*/  LOP3.LUT R60, R60, 0xffff, RZ, 0xc0, !PT ;  /* 0x0000ffff3c3c7812 */ /* 0x000fc800078ec0ff */
[----:B------:R-:W-:Y:S02]  /*3b7e0*/  PRMT R5, R5, 0x3340, R60 ;  /* 0x0000334005057816 */ /* 0x000fe4000000003c */
[----:B--2---:R-:W-:Y:S02]  /*3b7f0*/  LOP3.LUT R0, R57, 0xffff, RZ, 0xc0, !PT ;  /* 0x0000ffff39007812 */ /* 0x004fe400078ec0ff */
[----:B------:R-:W2:Y:S01]  /*3b800*/  LDL.LU R57, [R1+0x70] ;  /* 0x0000700001397983 */ /* 0x000ea20000300800 */
[----:B---3--:R-:W-:-:S03]  /*3b810*/  LOP3.LUT R3, R56, 0xffff, RZ, 0xc0, !PT ;  /* 0x0000ffff38037812 */ /* 0x008fc600078ec0ff */
[----:B------:R-:W3:Y:S01]  /*3b820*/  LDL.LU R56, [R1+0x58] ;  /* 0x0000580001387983 */ /* 0x000ee20000300800 */
[----:B----4-:R-:W-:-:S03]  /*3b830*/  LOP3.LUT R4, R59, 0xffff, RZ, 0xc0, !PT ;  /* 0x0000ffff3b047812 */ /* 0x010fc600078ec0ff */
[----:B------:R-:W4:Y:S04]  /*3b840*/  LDL.LU R59, [R1+0x34] ;  /* 0x00003400013b7983 */ /* 0x000f280000300800 */
[----:B------:R0:W-:Y:S01]  /*3b850*/  STL [R1+0x188], R6 ;  /* 0x0001880601007387 */ /* 0x0001e20000100800 */
[----:B------:R-:W-:Y:S02]  /*3b860*/  SHF.R.U32.HI R2, RZ, 0x8, R3 ;  /* 0x00000008ff027819 */ /* 0x000fe40000011603 */
[----:B0-----:R-:W-:Y:S02]  /*3b870*/  PRMT R6, R3, 0x3340, R7 ;  /* 0x0000334003067816 */ /* 0x001fe40000000007 */
[----:B------:R-:W-:-:S03]  /*3b880*/  SHF.R.U32.HI R3, RZ, 0x8, R4 ;  /* 0x00000008ff037819 */ /* 0x000fc60000011604 */
[----:B------:R0:W-:Y:S01]  /*3b890*/  STL [R1+0x184], R6 ;  /* 0x0001840601007387 */ /* 0x0001e20000100800 */
[----:B------:R-:W-:Y:S02]  /*3b8a0*/  SHF.R.U32.HI R7, RZ, 0x8, R7 ;  /* 0x00000008ff077819 */ /* 0x000fe40000011607 */
[----:B------:R-:W-:Y:S02]  /*3b8b0*/  LOP3.LUT R2, R2, 0xffff, RZ, 0xc0, !PT ;  /* 0x0000ffff02027812 */ /* 0x000fe400078ec0ff */
[----:B------:R-:W-:Y:S02]  /*3b8c0*/  LOP3.LUT R7, R7, 0xffff, RZ, 0xc0, !PT ;  /* 0x0000ffff07077812 */ /* 0x000fe400078ec0ff */
[----:B0-----:R-:W-:Y:S02]  /*3b8d0*/  PRMT R6, R4, 0x3340, R8 ;  /* 0x0000334004067816 */ /* 0x001fe40000000008 */
[----:B------:R-:W-:Y:S02]  /*3b8e0*/  SHF.R.U32.HI R4, RZ, 0x8, R0 ;  /* 0x00000008ff047819 */ /* 0x000fe40000011600 */
[----:B------:R-:W-:-:S02]  /*3b8f0*/  SHF.R.U32.HI R8, RZ, 0x8, R8 ;  /* 0x00000008ff087819 */ /* 0x000fc40000011608 */
[--C-:B------:R-:W-:Y:S02]  /*3b900*/  PRMT R0, R0, 0x3340, R58.reuse ;  /* 0x0000334000007816 */ /* 0x100fe4000000003a */
[----:B------:R-:W-:Y:S02]  /*3b910*/  SHF.R.U32.HI R58, RZ, 0x8, R58 ;  /* 0x00000008ff3a7819 */ /* 0x000fe4000001163a */
[----:B------:R-:W-:Y:S02]  /*3b920*/  LOP3.LUT R3, R3, 0xffff, RZ, 0xc0, !PT ;  /* 0x0000ffff03037812 */ /* 0x000fe400078ec0ff */
[----:B------:R-:W-:Y:S01]  /*3b930*/  LOP3.LUT R8, R8, 0xffff, RZ, 0xc0, !PT ;  /* 0x0000ffff08087812 */ /* 0x000fe200078ec0ff */
[----:B------:R-:W-:Y:S01]  /*3b940*/  STL [R1+0x180], R6 ;  /* 0x0001800601007387 */ /* 0x000fe20000100800 */
[----:B------:R-:W-:Y:S02]  /*3b950*/  LOP3.LUT R4, R4, 0xffff, RZ, 0xc0, !PT ;  /* 0x0000ffff04047812 */ /* 0x000fe400078ec0ff */
[----:B------:R-:W-:Y:S01]  /*3b960*/  LOP3.LUT R58, R58, 0xffff, RZ, 0xc0, !PT ;  /* 0x0000ffff3a3a7812 */ /* 0x000fe200078ec0ff */
[----:B------:R0:W-:Y:S01]  /*3b970*/  STL [R1+0x18c], R0 ;  /* 0x00018c0001007387 */ /* 0x0001e20000100800 */
[----:B------:R-:W-:-:S03]  /*3b980*/  PRMT R2, R2, 0x3340, R7 ;  /* 0x0000334002027816 */ /* 0x000fc60000000007 */
[----:B------:R-:W-:Y:S01]  /*3b990*/  STL [R1+0x108], R5 ;  /* 0x0001080501007387 */ /* 0x000fe20000100800 */
[----:B0-----:R-:W-:Y:S02]  /*3b9a0*/  PRMT R0, R3, 0x3340, R8 ;  /* 0x0000334003007816 */ /* 0x001fe40000000008 */
[----:B------:R-:W-:Y:S01]  /*3b9b0*/  PRMT R3, R4, 0x3340, R58 ;  /* 0x0000334004037816 */ /* 0x000fe2000000003a */
[----:B------:R0:W-:Y:S04]  /*3b9c0*/  STL [R1+0x104], R2 ;  /* 0x0001040201007387 */ /* 0x0001e80000100800 */
[----:B------:R2:W-:Y:S04]  /*3b9d0*/  STL [R1+0x100], R0 ;  /* 0x0001000001007387 */ /* 0x0005e80000100800 */
[----:B------:R3:W-:Y:S01]  /*3b9e0*/  STL [R1+0x10c], R3 ;  /* 0x00010c0301007387 */ /* 0x0007e20000100800 */
[----:B0-----:R-:W-:-:S03]  /*3b9f0*/  LOP3.LUT R2, R61, 0xffff, RZ, 0xc0, !PT ;  /* 0x0000ffff3d027812 */ /* 0x001fc600078ec0ff */
[----:B------:R-:W4:Y:S01]  /*3ba00*/  LDL.LU R61, [R1+0xc0] ;  /* 0x0000c000013d7983 */ /* 0x000f220000300800 */
[----:B------:R-:W-:Y:S02]  /*3ba10*/  LOP3.LUT R23, R23, 0xffff, RZ, 0xc0, !PT ;  /* 0x0000ffff17177812 */ /* 0x000fe400078ec0ff */
[----:B------:R-:W-:Y:S02]  /*3ba20*/  LOP3.LUT R9, R9, 0xffff, RZ, 0xc0, !PT ;  /* 0x0000ffff09097812 */ /* 0x000fe400078ec0ff */
[----:B------:R-:W-:Y:S02]  /*3ba30*/  PRMT R6, R2, 0x3340, R23 ;  /* 0x0000334002067816 */ /* 0x000fe40000000017 */
[----:B------:R-:W-:Y:S02]  /*3ba40*/  LOP3.LUT R10, R10, 0xffff, RZ, 0xc0, !PT ;  /* 0x0000ffff0a0a7812 */ /* 0x000fe400078ec0ff */
[----:B------:R-:W-:Y:S02]  /*3ba50*/  SHF.R.U32.HI R5, RZ, 0x8, R2 ;  /* 0x00000008ff057819 */ /* 0x000fe40000011602 */
[----:B------:R-:W-:-:S02]  /*3ba60*/  LOP3.LUT R21, R21, 0xffff, RZ, 0xc0, !PT ;  /* 0x0000ffff15157812 */ /* 0x000fc400078ec0ff */
        /* <DEDUP_REMOVED lines=8> */
[--C-:B0-----:R-:W-:Y:S02]  /*3baf0*/  PRMT R6, R3, 0x3340, R9.reuse ;  /* 0x0000334003067816 */ /* 0x101fe40000000009 */
[----:B------:R-:W-:Y:S02]  /*3bb00*/  SHF.R.U32.HI R9, RZ, 0x8, R9 ;  /* 0x00000008ff097819 */ /* 0x000fe40000011609 */
[----:B------:R-:W-:Y:S01]  /*3bb10*/  SHF.R.U32.HI R3, RZ, 0x8, R4 ;  /* 0x00000008ff037819 */ /* 0x000fe20000011604 */
[----:B------:R0:W-:Y:S01]  /*3bb20*/  STL [R1+0x174], R6 ;  /* 0x0001740601007387 */ /* 0x0001e20000100800 */
[----:B------:R-:W-:-:S02]  /*3bb30*/  LOP3.LUT R2, R2, 0xffff, RZ, 0xc0, !PT ;  /* 0x0000ffff02027812 */ /* 0x000fc400078ec0ff */
[----:B------:R-:W-:Y:S02]  /*3bb40*/  LOP3.LUT R9, R9, 0xffff, RZ, 0xc0, !PT ;  /* 0x0000ffff09097812 */ /* 0x000fe400078ec0ff */
[----:B0-----:R-:W-:Y:S02]  /*3bb50*/  PRMT R6, R4, 0x3340, R10 ;  /* 0x0000334004067816 */ /* 0x001fe4000000000a */
[----:B------:R-:W-:Y:S02]  /*3bb60*/  SHF.R.U32.HI R4, RZ, 0x8, R0 ;  /* 0x00000008ff047819 */ /* 0x000fe40000011600 */
[----:B------:R-:W-:Y:S01]  /*3bb70*/  PRMT R0, R0, 0x3340, R21 ;  /* 0x0000334000007816 */ /* 0x000fe20000000015 */
[----:B------:R0:W-:Y:S01]  /*3bb80*/  STL [R1+0x170], R6 ;  /* 0x0001700601007387 */ /* 0x0001e20000100800 */
[----:B------:R-:W-:-:S03]  /*3bb90*/  PRMT R27, R2, 0x3340, R9 ;  /* 0x00003340021b7816 */ /* 0x000fc60000000009 */
[----:B------:R2:W-:Y:S01]  /*3bba0*/  STL [R1+0x17c], R0 ;  /* 0x00017c0001007387 */ /* 0x0005e20000100800 */
[----:B------:R-:W-:-:S03]  /*3bbb0*/  LOP3.LUT R2, R61, 0xffff, RZ, 0xc0, !PT ;  /* 0x0000ffff3d027812 */ /* 0x000fc600078ec0ff */
[----:B------:R-:W4:Y:S01]  /*3bbc0*/  LDL.LU R61, [R1+0xc8] ;  /* 0x0000c800013d7983 */ /* 0x000f220000300800 */
[----:B------:R-:W-:Y:S02]  /*3bbd0*/  SHF.R.U32.HI R10, RZ, 0x8, R10 ;  /* 0x00000008ff0a7819 */ /* 0x000fe4000001160a */
[----:B------:R-:W-:Y:S02]  /*3bbe0*/  SHF.R.U32.HI R21, RZ, 0x8, R21 ;  /* 0x00000008ff157819 */ /* 0x000fe40000011615 */
[----:B------:R-:W-:Y:S02]  /*3bbf0*/  LOP3.LUT R3, R3, 0xffff, RZ, 0xc0, !PT ;  /* 0x0000ffff03037812 */ /* 0x000fe400078ec0ff */
[----:B------:R-:W-:Y:S02]  /*3bc00*/  LOP3.LUT R10, R10, 0xffff, RZ, 0xc0, !PT ;  /* 0x0000ffff0a0a7812 */ /* 0x000fe400078ec0ff */
[----:B------:R-:W-:Y:S02]  /*3bc10*/  LOP3.LUT R4, R4, 0xffff, RZ, 0xc0, !PT ;  /* 0x0000ffff04047812 */ /* 0x000fe400078ec0ff */
[----:B------:R-:W-:-:S02]  /*3bc20*/  LOP3.LUT R21, R21, 0xffff, RZ, 0xc0, !PT ;  /* 0x0000ffff15157812 */ /* 0x000fc400078ec0ff */
[----:B------:R-:W-:Y:S02]  /*3bc30*/  PRMT R26, R3, 0x3340, R10 ;  /* 0x00003340031a7816 */ /* 0x000fe4000000000a */
[----:B------:R-:W-:Y:S02]  /*3bc40*/  PRMT R21, R4, 0x3340, R21 ;  /* 0x0000334004157816 */ /* 0x000fe40000000015 */
[----:B------:R-:W-:Y:S02]  /*3bc50*/  LOP3.LUT R22, R22, 0xffff, RZ, 0xc0, !PT ;  /* 0x0000ffff16167812 */ /* 0x000fe400078ec0ff */
[----:B------:R-:W-:Y:S02]  /*3bc60*/  SHF.R.U32.HI R23, RZ, 0x8, R23 ;  /* 0x00000008ff177819 */ /* 0x000fe40000011617 */
[----:B0-----:R-:W-:Y:S02]  /*3bc70*/  PRMT R6, R2, 0x3340, R22 ;  /* 0x0000334002067816 */ /* 0x001fe40000000016 */
[----:B------:R-:W-:-:S02]  /*3bc80*/  LOP3.LUT R11, R11, 0xffff, RZ, 0xc0, !PT ;  /* 0x0000ffff0b0b7812 */ /* 0x000fc400078ec0ff */
[----:B------:R-:W-:Y:S02]  /*3bc90*/  LOP3.LUT R5, R5, 0xffff, RZ, 0xc0, !PT ;  /* 0x0000ffff05057812 */ /* 0x000fe400078ec0ff */
[----:B------:R-:W-:Y:S02]  /*3bca0*/  LOP3.LUT R23, R23, 0xffff, RZ, 0xc0, !PT ;  /* 0x0000ffff17177812 */ /* 0x000fe400078ec0ff */
[----:B------:R-:W-:Y:S02]  /*3bcb0*/  LOP3.LUT R12, R12, 0xffff, RZ, 0xc0, !PT ;  /* 0x0000ffff0c0c7812 */ /* 0x000fe400078ec0ff */
[----:B------:R-:W-:Y:S02]  /*3bcc0*/  PRMT R28, R5, 0x3340, R23 ;  /* 0x00003340051c7816 */ /* 0x000fe40000000017 */
        /* <DEDUP_REMOVED lines=19> */
[----:B0-----:R-:W-:Y:S02]  /*3be00*/  PRMT R6, R4, 0x3340, R12 ;  /* 0x0000334004067816 */ /* 0x001fe4000000000c */
[----:B------:R-:W-:Y:S02]  /*3be10*/  SHF.R.U32.HI R4, RZ, 0x8, R0 ;  /* 0x00000008ff047819 */ /* 0x000fe40000011600 */
[--C-:B------:R-:W-:Y:S02]  /*3be20*/  PRMT R0, R0, 0x3340, R20.reuse ;  /* 0x0000334000007816 */ /* 0x100fe40000000014 */
[----:B------:R-:W-:Y:S01]  /*3be30*/  SHF.R.U32.HI R20, RZ, 0x8, R20 ;  /* 0x00000008ff147819 */ /* 0x000fe20000011614 */
[----:B------:R-:W-:Y:S01]  /*3be40*/  STL [R1+0x138], R6 ;  /* 0x0001380601007387 */ /* 0x000fe20000100800 */
[----:B------:R-:W-:-:S02]  /*3be50*/  LOP3.LUT R11, R11, 0xffff, RZ, 0xc0, !PT ;  /* 0x0000ffff0b0b7812 */ /* 0x000fc400078ec0ff */
[----:B------:R-:W-:Y:S01]  /*3be60*/  LOP3.LUT R4, R4, 0xffff, RZ, 0xc0, !PT ;  /* 0x0000ffff04047812 */ /* 0x000fe200078ec0ff */
[----:B------:R0:W-:Y:S01]  /*3be70*/  STL [R1+0x154], R0 ;  /* 0x0001540001007387 */ /* 0x0001e20000100800 */
[----:B------:R-:W-:Y:S02]  /*3be80*/  PRMT R22, R2, 0x3340, R11 ;  /* 0x0000334002167816 */ /* 0x000fe4000000000b */
[----:B0-----:R-:W-:-:S04]  /*3be90*/  LOP3.LUT R0, R20, 0xffff, RZ, 0xc0, !PT ;  /* 0x0000ffff14007812 */ /* 0x001fc800078ec0ff */
[----:B------:R-:W-:Y:S02]  /*3bea0*/  PRMT R11, R4, 0x3340, R0 ;  /* 0x00003340040b7816 */ /* 0x000fe40000000000 */
[----:B------:R-:W-:Y:S02]  /*3beb0*/  LOP3.LUT R0, R61, 0xffff, RZ, 0xc0, !PT ;  /* 0x0000ffff3d007812 */ /* 0x000fe400078ec0ff */
[----:B------:R-:W4:Y:S01]  /*3bec0*/  LDL.LU R61, [R1+0xf8] ;  /* 0x0000f800013d7983 */ /* 0x000f220000300800 */
[----:B------:R-:W-:Y:S02]  /*3bed0*/  SHF.R.U32.HI R12, RZ, 0x8, R12 ;  /* 0x00000008ff0c7819 */ /* 0x000fe4000001160c */
[----:B------:R-:W-:Y:S02]  /*3bee0*/  LOP3.LUT R3, R3, 0xffff, RZ, 0xc0, !PT ;  /* 0x0000ffff03037812 */ /* 0x000fe400078ec0ff */
[----:B------:R-:W-:-:S04]  /*3bef0*/  LOP3.LUT R12, R12, 0xffff, RZ, 0xc0, !PT ;  /* 0x0000ffff0c0c7812 */ /* 0x000fc800078ec0ff */
[----:B------:R-:W-:Y:S02]  /*3bf00*/  PRMT R20, R3, 0x3340, R12 ;  /* 0x0000334003147816 */ /* 0x000fe4000000000c */
[----:B------:R-:W-:Y:S02]  /*3bf10*/  LOP3.LUT R53, R53, 0xffff, RZ, 0xc0, !PT ;  /* 0x0000ffff35357812 */ /* 0x000fe400078ec0ff */
[----:B------:R-:W-:Y:S02]  /*3bf20*/  LOP3.LUT R13, R13, 0xffff, RZ, 0xc0, !PT ;  /* 0x0000ffff0d0d7812 */ /* 0x000fe400078ec0ff */
[----:B------:R-:W-:Y:S02]  /*3bf30*/  PRMT R6, R0, 0x3340, R53 ;  /* 0x0000334000067816 */ /* 0x000fe40000000035 */
[----:B------:R-:W-:Y:S02]  /*3bf40*/  LOP3.LUT R14, R14, 0xffff, RZ, 0xc0, !PT ;  /* 0x0000ffff0e0e7812 */ /* 0x000fe400078ec0ff */
[----:B------:R-:W-:-:S02]  /*3bf50*/  LOP3.LUT R48, R48, 0xffff, RZ, 0xc0, !PT ;  /* 0x0000ffff30307812 */ /* 0x000fc400078ec0ff */
[----:B------:R-:W-:Y:S02]  /*3bf60*/  SHF.R.U32.HI R5, RZ, 0x8, R0 ;  /* 0x00000008ff057819 */ /* 0x000fe40000011600 */
        /* <DEDUP_REMOVED lines=10> */
[----:B------:R0:W-:Y:S02]  /*3c010*/  STL [R1+0x128], R6 ;  /* 0x0001280601007387 */ /* 0x0001e40000100800 */
[----:B0-----:R-:W-:Y:S02]  /*3c020*/  PRMT R6, R4, 0x3340, R14 ;  /* 0x0000334004067816 */ /* 0x001fe4000000000e */
[----:B------:R-:W-:Y:S02]  /*3c030*/  SHF.R.U32.HI R4, RZ, 0x8, R2 ;  /* 0x00000008ff047819 */ /* 0x000fe40000011602 */
[----:B------:R-:W-:Y:S01]  /*3c040*/  PRMT R2, R2, 0x3340, R48 ;  /* 0x0000334002027816 */ /* 0x000fe20000000030 */
[----:B------:R-:W-:Y:S04]  /*3c050*/  STL [R1+0x124], R6 ;  /* 0x0001240601007387 */ /* 0x000fe80000100800 */
[----:B------:R0:W-:Y:S02]  /*3c060*/  STL [R1+0x130], R2 ;  /* 0x0001300201007387 */ /* 0x0001e40000100800 */
[----:B0-----:R-:W-:-:S02]  /*3c070*/  LOP3.LUT R2, R61, 0xffff, RZ, 0xc0, !PT ;  /* 0x0000ffff3d027812 */ /* 0x001fc400078ec0ff */
[----:B------:R-:W4:Y:S01]  /*3c080*/  LDL.LU R61, [R1+0xfc] ;  /* 0x0000fc00013d7983 */ /* 0x000f220000300800 */
[----:B------:R-:W-:Y:S02]  /*3c090*/  SHF.R.U32.HI R14, RZ, 0x8, R14 ;  /* 0x00000008ff0e7819 */ /* 0x000fe4000001160e */
[----:B------:R-:W-:Y:S02]  /*3c0a0*/  SHF.R.U32.HI R13, RZ, 0x8, R13 ;  /* 0x00000008ff0d7819 */ /* 0x000fe4000001160d */
[----:B------:R-:W-:Y:S02]  /*3c0b0*/  LOP3.LUT R3, R3, 0xffff, RZ, 0xc0, !PT ;  /* 0x0000ffff03037812 */ /* 0x000fe400078ec0ff */
[----:B------:R-:W-:Y:S02]  /*3c0c0*/  LOP3.LUT R9, R14, 0xffff, RZ, 0xc0, !PT ;  /* 0x0000ffff0e097812 */ /* 0x000fe400078ec0ff */
[----:B------:R-:W-:Y:S02]  /*3c0d0*/  SHF.R.U32.HI R48, RZ, 0x8, R48 ;  /* 0x00000008ff307819 */ /* 0x000fe40000011630 */
[----:B------:R-:W-:-:S02]  /*3c0e0*/  SHF.R.U32.HI R53, RZ, 0x8, R53 ;  /* 0x00000008ff357819 */ /* 0x000fc40000011635 */
[----:B------:R-:W-:Y:S02]  /*3c0f0*/  LOP3.LUT R0, R0, 0xffff, RZ, 0xc0, !PT ;  /* 0x0000ffff00007812 */ /* 0x000fe400078ec0ff */
[----:B------:R-:W-:Y:S02]  /*3c100*/  LOP3.LUT R10, R13, 0xffff, RZ, 0xc0, !PT ;  /* 0x0000ffff0d0a7812 */ /* 0x000fe400078ec0ff */
[----:B------:R-:W-:Y:S02]  /*3c110*/  PRMT R9, R3, 0x3340, R9 ;  /* 0x0000334003097816 */ /* 0x000fe40000000009 */
[----:B------:R-:W-:Y:S02]  /*3c120*/  LOP3.LUT R4, R4, 0xffff, RZ, 0xc0, !PT ;  /* 0x0000ffff04047812 */ /* 0x000fe400078ec0ff */
[----:B------:R-:W-:Y:S02]  /*3c130*/  LOP3.LUT R48, R48, 0xffff, RZ, 0xc0, !PT ;  /* 0x0000ffff30307812 */ /* 0x000fe400078ec0ff */
[----:B------:R-:W-:-:S02]  /*3c140*/  LOP3.LUT R5, R5, 0xffff, RZ, 0xc0, !PT ;  /* 0x0000ffff05057812 */ /* 0x000fc400078ec0ff */
[----:B------:R-:W-:Y:S02]  /*3c150*/  LOP3.LUT R12, R53, 0xffff, RZ, 0xc0, !PT ;  /* 0x0000ffff350c7812 */ /* 0x000fe400078ec0ff */
[----:B------:R-:W-:Y:S02]  /*3c160*/  PRMT R10, R0, 0x3340, R10 ;  /* 0x00003340000a7816 */ /* 0x000fe4000000000a */
[----:B------:R-:W-:Y:S02]  /*3c170*/  PRMT R0, R4, 0x3340, R48 ;  /* 0x0000334004007816 */ /* 0x000fe40000000030 */
[----:B------:R-:W-:Y:S02]  /*3c180*/  PRMT R12, R5, 0x3340, R12 ;  /* 0x00003340050c7816 */ /* 0x000fe4000000000c */
[----:B------:R-:W-:Y:S02]  /*3c190*/  LOP3.LUT R52, R52, 0xffff, RZ, 0xc0, !PT ;  /* 0x0000ffff34347812 */ /* 0x000fe400078ec0ff */
[----:B------:R-:W-:-:S02]  /*3c1a0*/  LOP3.LUT R15, R15, 0xffff, RZ, 0xc0, !PT ;  /* 0x0000ffff0f0f7812 */ /* 0x000fc400078ec0ff */
[----:B------:R-:W-:Y:S02]  /*3c1b0*/  PRMT R7, R2, 0x3340, R52 ;  /* 0x0000334002077816 */ /* 0x000fe40000000034 */
[----:B------:R-:W-:Y:S02]  /*3c1c0*/  LOP3.LUT R16, R16, 0xffff, RZ, 0xc0, !PT ;  /* 0x0000ffff10107812 */ /* 0x000fe400078ec0ff */
[----:B------:R-:W-:Y:S02]  /*3c1d0*/  LOP3.LUT R47, R47, 0xffff, RZ, 0xc0, !PT ;  /* 0x0000ffff2f2f7812 */ /* 0x000fe400078ec0ff */
        /* <DEDUP_REMOVED lines=15> */
[----:B------:R0:W-:Y:S04]  /*3c2d0*/  STL [R1+0xe8], R7 ;  /* 0x0000e80701007387 */ /* 0x0001e80000100800 */
[----:B------:R1:W-:Y:S04]  /*3c2e0*/  STL [R1+0xf8], R3 ;  /* 0x0000f80301007387 */ /* 0x0003e80000100800 */
[----:B------:R-:W4:Y:S01]  /*3c2f0*/  LDL.LU R60, [R1+0x190] ;  /* 0x00019000013c7983 */ /* 0x000f220000300800 */
[----:B0-----:R-:W-:-:S03]  /*3c300*/  LOP3.LUT R7, R61, 0xffff, RZ, 0xc0, !PT ;  /* 0x0000ffff3d077812 */ /* 0x001fc600078ec0ff */
[----:B------:R-:W4:Y:S01]  /*3c310*/  LDL.LU R61, [R1+0x11c] ;  /* 0x00011c00013d7983 */ /* 0x000f220000300800 */
[----:B------:R-:W-:Y:S02]  /*3c320*/  SHF.R.U32.HI R15, RZ, 0x8, R15 ;  /* 0x00000008ff0f7819 */ /* 0x000fe4000001160f */
[----:B------:R-:W-:Y:S02]  /*3c330*/  SHF.R.U32.HI R16, RZ, 0x8, R16 ;  /* 0x00000008ff107819 */ /* 0x000fe40000011610 */
[----:B------:R-:W-:Y:S02]  /*3c340*/  LOP3.LUT R2, R2, 0xffff, RZ, 0xc0, !PT ;  /* 0x0000ffff02027812 */ /* 0x000fe400078ec0ff */
[----:B-1----:R-:W-:Y:S02]  /*3c350*/  LOP3.LUT R3, R15, 0xffff, RZ, 0xc0, !PT ;  /* 0x0000ffff0f037812 */ /* 0x002fe400078ec0ff */
[----:B------:R-:W-:Y:S02]  /*3c360*/  LOP3.LUT R4, R4, 0xffff, RZ, 0xc0, !PT ;  /* 0x0000ffff04047812 */ /* 0x000fe400078ec0ff */
[----:B------:R-:W-:-:S02]  /*3c370*/  LOP3.LUT R16, R16, 0xffff, RZ, 0xc0, !PT ;  /* 0x0000ffff10107812 */ /* 0x000fc400078ec0ff */
[----:B------:R-:W-:Y:S02]  /*3c380*/  SHF.R.U32.HI R47, RZ, 0x8, R47 ;  /* 0x00000008ff2f7819 */ /* 0x000fe4000001162f */
[----:B------:R-:W-:Y:S02]  /*3c390*/  PRMT R3, R2, 0x3340, R3 ;  /* 0x0000334002037816 */ /* 0x000fe40000000003 */
[----:B------:R-:W-:Y:S02]  /*3c3a0*/  PRMT R2, R4, 0x3340, R16 ;  /* 0x0000334004027816 */ /* 0x000fe40000000010 */
[----:B------:R-:W-:Y:S02]  /*3c3b0*/  SHF.R.U32.HI R52, RZ, 0x8, R52 ;  /* 0x00000008ff347819 */ /* 0x000fe40000011634 */
[----:B------:R-:W-:Y:S02]  /*3c3c0*/  LOP3.LUT R5, R5, 0xffff, RZ, 0xc0, !PT ;  /* 0x0000ffff05057812 */ /* 0x000fe400078ec0ff */
[----:B------:R-:W-:-:S02]  /*3c3d0*/  LOP3.LUT R15, R47, 0xffff, RZ, 0xc0, !PT ;  /* 0x0000ffff2f0f7812 */ /* 0x000fc400078ec0ff */
[----:B------:R-:W-:Y:S02]  /*3c3e0*/  LOP3.LUT R51, R51, 0xffff, RZ, 0xc0, !PT ;  /* 0x0000ffff33337812 */ /* 0x000fe400078ec0ff */
[----:B------:R-:W-:Y:S02]  /*3c3f0*/  LOP3.LUT R6, R6, 0xffff, RZ, 0xc0, !PT ;  /* 0x0000ffff06067812 */ /* 0x000fe400078ec0ff */
[----:B------:R-:W-:Y:S02]  /*3c400*/  LOP3.LUT R8, R52, 0xffff, RZ, 0xc0, !PT ;  /* 0x0000ffff34087812 */ /* 0x000fe400078ec0ff */
[----:B------:R-:W-:Y:S02]  /*3c410*/  PRMT R15, R5, 0x3340, R15 ;  /* 0x00003340050f7816 */ /* 0x000fe4000000000f */
[----:B------:R-:W-:Y:S02]  /*3c420*/  PRMT R16, R7, 0x3340, R51 ;  /* 0x0000334007107816 */ /* 0x000fe40000000033 */
[----:B------:R-:W-:-:S02]  /*3c430*/  PRMT R8, R6, 0x3340, R8 ;  /* 0x0000334006087816 */ /* 0x000fc40000000008 */
[----:B------:R-:W-:Y:S02]  /*3c440*/  LOP3.LUT R17, R17, 0xffff, RZ, 0xc0, !PT ;  /* 0x0000ffff11117812 */ /* 0x000fe400078ec0ff */
[----:B------:R-:W-:Y:S02]  /*3c450*/  LOP3.LUT R18, R18, 0xffff, RZ, 0xc0, !PT ;  /* 0x0000ffff12127812 */ /* 0x000fe400078ec0ff */
[----:B------:R-:W-:Y:S02]  /*3c460*/  LOP3.LUT R46, R46, 0xffff, RZ, 0xc0, !PT ;  /* 0x0000ffff2e2e7812 */ /* 0x000fe400078ec0ff */
[----:B------:R-:W-:Y:S02]  /*3c470*/  SHF.R.U32.HI R13, RZ, 0x8, R7 ;  /* 0x00000008ff0d7819 */ /* 0x000fe40000011607 */
[----:B------:R-:W-:Y:S02]  /*3c480*/  SHF.R.U32.HI R7, RZ, 0x8, R51 ;  /* 0x00000008ff077819 */ /* 0x000fe40000011633 */
[----:B------:R-:W-:-:S02]  /*3c490*/  LOP3.LUT R13, R13, 0xffff, RZ, 0xc0, !PT ;  /* 0x0000ffff0d0d7812 */ /* 0x000fc400078ec0ff */
[----:B------:R-:W-:-:S04]  /*3c4a0*/  LOP3.LUT R7, R7, 0xffff, RZ, 0xc0, !PT ;  /* 0x0000ffff07077812 */ /* 0x000fc800078ec0ff */
[----:B------:R-:W-:Y:S02]  /*3c4b0*/  PRMT R13, R13, 0x3340, R7 ;  /* 0x000033400d0d7816 */ /* 0x000fe40000000007 */
[----:B--2---:R-:W-:Y:S02]  /*3c4c0*/  LOP3.LUT R4, R57, 0xffff, RZ, 0xc0, !PT ;  /* 0x0000ffff39047812 */ /* 0x004fe400078ec0ff */
[----:B------:R-:W2:Y:S01]  /*3c4d0*/  LDL.LU R57, [R1+0x78] ;  /* 0x0000780001397983 */ /* 0x000ea20000300800 */
[----:B---3--:R-:W-:Y:S02]  /*3c4e0*/  LOP3.LUT R6, R56, 0xffff, RZ, 0xc0, !PT ;  /* 0x0000ffff38067812 */ /* 0x008fe400078ec0ff */
[----:B----4-:R-:W-:Y:S02]  /*3c4f0*/  LOP3.LUT R5, R59, 0xffff, RZ, 0xc0, !PT ;  /* 0x0000ffff3b057812 */ /* 0x010fe400078ec0ff */
[----:B------:R-:W3:Y:S04]  /*3c500*/  LDL.LU R59, [R1+0x74] ;  /* 0x00007400013b7983 */ /* 0x000ee80000300800 */
[----:B------:R0:W-:Y:S02]  /*3c510*/  STL [R1+0x4c], R16 ;  /* 0x00004c1001007387 */ /* 0x0001e40000100800 */
[----:B0-----:R-:W-:-:S05]  /*3c520*/  PRMT R16, R6, 0x3340, R17 ;  /* 0x0000334006107816 */ /* 0x001fca0000000011 */
[----:B------:R0:W-:Y:S02]  /*3c530*/  STL [R1+0x6c], R16 ;  /* 0x00006c1001007387 */ /* 0x0001e40000100800 */
[----:B0-----:R-:W-:-:S05]  /*3c540*/  PRMT R16, R5, 0x3340, R18 ;  /* 0x0000334005107816 */ /* 0x001fca0000000012 */
[----:B------:R0:W-:Y:S01]  /*3c550*/  STL [R1+0x70], R16 ;  /* 0x0000701001007387 */ /* 0x0001e20000100800 */
[----:B------:R-:W-:Y:S02]  /*3c560*/  SHF.R.U32.HI R56, RZ, 0x8, R5 ;  /* 0x00000008ff387819 */ /* 0x000fe40000011605 */
[----:B------:R-:W-:Y:S02]  /*3c570*/  SHF.R.U32.HI R5, RZ, 0x8, R18 ;  /* 0x00000008ff057819 */ /* 0x000fe40000011612 */
[----:B0-----:R-:W-:-:S05]  /*3c580*/  PRMT R16, R4, 0x3340, R46 ;  /* 0x0000334004107816 */ /* 0x001fca000000002e */
[----:B------:R-:W-:Y:S04]  /*3c590*/  STL [R1+0xe4], R16 ;  /* 0x0000e41001007387 */ /* 0x000fe80000100800 */
[----:B------:R-:W4:Y:S04]  /*3c5a0*/  LDL.LU R48, [R1+0x194] ;  /* 0x0001940001307983 */ /* 0x000f280000300800 */
[----:B------:R-:W4:Y:S01]  /*3c5b0*/  LDL.LU R53, [R1+0x160] ;  /* 0x0001600001357983 */ /* 0x000f220000300800 */
[----:B------:R-:W-:Y:S02]  /*3c5c0*/  LOP3.LUT R56, R56, 0xffff, RZ, 0xc0, !PT ;  /* 0x0000ffff38387812 */ /* 0x000fe400078ec0ff */
[----:B------:R-:W-:-:S02]  /*3c5d0*/  LOP3.LUT R5, R5, 0xffff, RZ, 0xc0, !PT ;  /* 0x0000ffff05057812 */ /* 0x000fc400078ec0ff */
[----:B------:R-:W-:Y:S02]  /*3c5e0*/  LOP3.LUT R7, R60, 0xffff, RZ, 0xc0, !PT ;  /* 0x0000ffff3c077812 */ /* 0x000fe400078ec0ff */
[----:B------:R-:W-:Y:S01]  /*3c5f0*/  PRMT R56, R56, 0x3340, R5 ;  /* 0x0000334038387816 */ /* 0x000fe20000000005 */
[----:B------:R-:W4:Y:S01]  /*3c600*/  LDL.LU R60, [R1+0xa8] ;  /* 0x0000a800013c7983 */ /* 0x000f220000300800 */
[----:B------:R-:W-:-:S03]  /*3c610*/  LOP3.LUT R5, R61, 0xffff, RZ, 0xc0, !PT ;  /* 0x0000ffff3d057812 */ /* 0x000fc600078ec0ff */
[----:B------:R-:W4:Y:S01]  /*3c620*/  LDL.LU R61, [R1+0xa4] ;  /* 0x0000a400013d7983 */ /* 0x000f220000300800 */
[----:B------:R-:W-:Y:S02]  /*3c630*/  SHF.R.U32.HI R14, RZ, 0x8, R6 ;  /* 0x00000008ff0e7819 */ /* 0x000fe40000011606 */
[----:B------:R-:W-:Y:S02]  /*3c640*/  SHF.R.U32.HI R6, RZ, 0x8, R17 ;  /* 0x00000008ff067819 */ /* 0x000fe40000011611 */
[----:B------:R-:W-:Y:S02]  /*3c650*/  LOP3.LUT R50, R50, 0xffff, RZ, 0xc0, !PT ;  /* 0x0000ffff32327812 */ /* 0x000fe400078ec0ff */
[----:B------:R-:W-:Y:S02]  /*3c660*/  LOP3.LUT R14, R14, 0xffff, RZ, 0xc0, !PT ;  /* 0x0000ffff0e0e7812 */ /* 0x000fe400078ec0ff */
[----:B------:R-:W-:Y:S02]  /*3c670*/  LOP3.LUT R6, R6, 0xffff, RZ, 0xc0, !PT ;  /* 0x0000ffff06067812 */ /* 0x000fe400078ec0ff */
[----:B------:R-:W-:-:S02]  /*3c680*/  SHF.R.U32.HI R58, RZ, 0x8, R4 ;  /* 0x00000008ff3a7819 */ /* 0x000fc40000011604 */
[----:B------:R-:W-:Y:S02]  /*3c690*/  LOP3.LUT R17, R24, 0xffff, RZ, 0xc0, !PT ;  /* 0x0000ffff18117812 */ /* 0x000fe400078ec0ff */
[----:B------:R-:W-:Y:S02]  /*3c6a0*/  SHF.R.U32.HI R4, RZ, 0x8, R46 ;  /* 0x00000008ff047819 */ /* 0x000fe4000001162e */
[----:B------:R-:W-:Y:S02]  /*3c6b0*/  SHF.R.U32.HI R24, RZ, 0x8, R7 ;  /* 0x00000008ff187819 */ /* 0x000fe40000011607 */
[----:B------:R-:W-:Y:S02]  /*3c6c0*/  PRMT R7, R7, 0x3340, R50 ;  /* 0x0000334007077816 */ /* 0x000fe40000000032 */
[----:B------:R-:W-:Y:S02]  /*3c6d0*/  PRMT R14, R14, 0x3340, R6 ;  /* 0x000033400e0e7816 */ /* 0x000fe40000000006 */
[----:B------:R-:W-:-:S02]  /*3c6e0*/  LOP3.LUT R19, R19, 0xffff, RZ, 0xc0, !PT ;  /* 0x0000ffff13137812 */ /* 0x000fc400078ec0ff */
[----:B------:R-:W-:Y:S02]  /*3c6f0*/  LOP3.LUT R58, R58, 0xffff, RZ, 0xc0, !PT ;  /* 0x0000ffff3a3a7812 */ /* 0x000fe400078ec0ff */
[----:B------:R-:W-:Y:S01]  /*3c700*/  LOP3.LUT R4, R4, 0xffff, RZ, 0xc0, !PT ;  /* 0x0000ffff04047812 */ /* 0x000fe200078ec0ff */
[----:B------:R0:W-:Y:S03]  /*3c710*/  STL [R1+0x74], R7 ;  /* 0x0000740701007387 */ /* 0x0001e60000100800 */
[----:B------:R-:W-:Y:S02]  /*3c720*/  PRMT R58, R58, 0x3340, R4 ;  /* 0x000033403a3a7816 */ /* 0x000fe40000000004 */
[----:B------:R-:W-:Y:S02]  /*3c730*/  LOP3.LUT R45, R45, 0xffff, RZ, 0xc0, !PT ;  /* 0x0000ffff2d2d7812 */ /* 0x000fe400078ec0ff */
[----:B--2---:R-:W-:-:S04]  /*3c740*/  LOP3.LUT R6, R57, 0xffff, RZ, 0xc0, !PT ;  /* 0x0000ffff39067812 */ /* 0x004fc800078ec0ff */
[----:B0-----:R-:W-:Y:S02]  /*3c750*/  PRMT R7, R6, 0x3340, R19 ;  /* 0x0000334006077816 */ /* 0x001fe40000000013 */
[----:B---3--:R-:W-:-:S03]  /*3c760*/  LOP3.LUT R4, R59, 0xffff, RZ, 0xc0, !PT ;  /* 0x0000ffff3b047812 */ /* 0x008fc600078ec0ff */
[----:B------:R0:W-:Y:S01]  /*3c770*/  STL [R1+0x7c], R7 ;  /* 0x00007c0701007387 */ /* 0x0001e20000100800 */
[----:B------:R-:W-:Y:S02]  /*3c780*/  SHF.R.U32.HI R59, RZ, 0x8, R4 ;  /* 0x00000008ff3b7819 */ /* 0x000fe40000011604 */
[----:B0-----:R-:W-:Y:S02]  /*3c790*/  PRMT R7, R4, 0x3340, R17 ;  /* 0x0000334004077816 */ /* 0x001fe40000000011 */
[----:B------:R-:W-:-:S03]  /*3c7a0*/  SHF.R.U32.HI R4, RZ, 0x8, R5 ;  /* 0x00000008ff047819 */ /* 0x000fc60000011605 */
[----:B------:R0:W-:Y:S01]  /*3c7b0*/  STL [R1+0x80], R7 ;  /* 0x0000800701007387 */ /* 0x0001e20000100800 */
[--C-:B------:R-:W-:Y:S02]  /*3c7c0*/  PRMT R5, R5, 0x3340, R45.reuse ;  /* 0x0000334005057816 */ /* 0x100fe4000000002d */
[----:B------:R-:W-:Y:S02]  /*3c7d0*/  LOP3.LUT R4, R4, 0xffff, RZ, 0xc0, !PT ;  /* 0x0000ffff04047812 */ /* 0x000fe400078ec0ff */
[----:B0-----:R-:W-:Y:S02]  /*3c7e0*/  SHF.R.U32.HI R7, RZ, 0x8, R45 ;  /* 0x00000008ff077819 */ /* 0x001fe4000001162d */
[----:B------:R-:W-:Y:S02]  /*3c7f0*/  SHF.R.U32.HI R17, RZ, 0x8, R17 ;  /* 0x00000008ff117819 */ /* 0x000fe40000011611 */
[----:B------:R-:W-:Y:S01]  /*3c800*/  LOP3.LUT R7, R7, 0xffff, RZ, 0xc0, !PT ;  /* 0x0000ffff07077812 */ /* 0x000fe200078ec0ff */
[----:B------:R0:W-:Y:S01]  /*3c810*/  STL [R1+0xe0], R5 ;  /* 0x0000e00501007387 */ /* 0x0001e20000100800 */
[----:B------:R-:W-:-:S02]  /*3c820*/  LOP3.LUT R59, R59, 0xffff, RZ, 0xc0, !PT ;  /* 0x0000ffff3b3b7812 */ /* 0x000fc400078ec0ff */
[----:B------:R-:W-:Y:S02]  /*3c830*/  PRMT R4, R4, 0x3340, R7 ;  /* 0x0000334004047816 */ /* 0x000fe40000000007 */
[----:B0-----:R-:W-:-:S03]  /*3c840*/  LOP3.LUT R5, R17, 0xffff, RZ, 0xc0, !PT ;  /* 0x0000ffff11057812 */ /* 0x001fc600078ec0ff */
[----:B------:R0:W-:Y:S01]  /*3c850*/  STL [R1+0x18], R4 ;  /* 0x0000180401007387 */ /* 0x0001e20000100800 */
[----:B------:R-:W-:-:S03]  /*3c860*/  PRMT R59, R59, 0x3340, R5 ;  /* 0x000033403b3b7816 */ /* 0x000fc60000000005 */
[----:B------:R-:W2:Y:S01]  /*3c870*/  LDL.LU R52, [R1+0x19c] ;  /* 0x00019c0001347983 */ /* 0x000ea20000300800 */
[----:B----4-:R-:W-:-:S03]  /*3c880*/  LOP3.LUT R7, R48, 0xffff, RZ, 0xc0, !PT ;  /* 0x0000ffff30077812 */ /* 0x010fc600078ec0ff */
[----:B------:R-:W3:Y:S01]  /*3c890*/  LDL.LU R48, [R1+0x198] ;  /* 0x0001980001307983 */ /* 0x000ee20000300800 */
[----:B------:R-:W-:-:S03]  /*3c8a0*/  LOP3.LUT R5, R53, 0xffff, RZ, 0xc0, !PT ;  /* 0x0000ffff35057812 */ /* 0x000fc600078ec0ff */
[----:B------:R-:W4:Y:S01]  /*3c8b0*/  LDL.LU R53, [R1+0x118] ;  /* 0x0001180001357983 */ /* 0x000f220000300800 */
[----:B0-----:R-:W-:-:S03]  /*3c8c0*/  LOP3.LUT R4, R61, 0xffff, RZ, 0xc0, !PT ;  /* 0x0000ffff3d047812 */ /* 0x001fc600078ec0ff */
[----:B------:R-:W4:Y:S01]  /*3c8d0*/  LDL.LU R61, [R1+0x114] ;  /* 0x00011400013d7983 */ /* 0x000f220000300800 */
[----:B------:R-:W-:Y:S02]  /*3c8e0*/  SHF.R.U32.HI R57, RZ, 0x8, R6 ;  /* 0x00000008ff397819 */ /* 0x000fe40000011606 */
[----:B------:R-:W-:Y:S02]  /*3c8f0*/  SHF.R.U32.HI R6, RZ, 0x8, R19 ;  /* 0x00000008ff067819 */ /* 0x000fe40000011613 */
[----:B------:R-:W-:Y:S02]  /*3c900*/  SHF.R.U32.HI R16, RZ, 0x8, R50 ;  /* 0x00000008ff107819 */ /* 0x000fe40000011632 */
[----:B------:R-:W-:Y:S02]  /*3c910*/  LOP3.LUT R57, R57, 0xffff, RZ, 0xc0, !PT ;  /* 0x0000ffff39397812 */ /* 0x000fe400078ec0ff */
[----:B------:R-:W-:Y:S02]  /*3c920*/  LOP3.LUT R6, R6, 0xffff, RZ, 0xc0, !PT ;  /* 0x0000ffff06067812 */ /* 0x000fe400078ec0ff */
[----:B------:R-:W-:-:S02]  /*3c930*/  LOP3.LUT R24, R24, 0xffff, RZ, 0xc0, !PT ;  /* 0x0000ffff18187812 */ /* 0x000fc400078ec0ff */
[----:B------:R-:W-:Y:S02]  /*3c940*/  LOP3.LUT R16, R16, 0xffff, RZ, 0xc0, !PT ;  /* 0x0000ffff10107812 */ /* 0x000fe400078ec0ff */
[----:B------:R-:W-:Y:S02]  /*3c950*/  PRMT R57, R57, 0x3340, R6 ;  /* 0x0000334039397816 */ /* 0x000fe40000000006 */
[----:B------:R-:W-:Y:S02]  /*3c960*/  LOP3.LUT R49, R49, 0xffff, RZ, 0xc0, !PT ;  /* 0x0000ffff31317812 */ /* 0x000fe400078ec0ff */
[----:B------:R-:W-:Y:S02]  /*3c970*/  LOP3.LUT R6, R60, 0xffff, RZ, 0xc0, !PT ;  /* 0x0000ffff3c067812 */ /* 0x000fe400078ec0ff */
[----:B------:R-:W-:Y:S02]  /*3c980*/  LOP3.LUT R25, R25, 0xffff, RZ, 0xc0, !PT ;  /* 0x0000ffff19197812 */ /* 0x000fe400078ec0ff */
[----:B------:R-:W-:-:S02]  /*3c990*/  PRMT R24, R24, 0x3340, R16 ;  /* 0x0000334018187816 */ /* 0x000fc40000000010 */
[----:B------:R-:W-:Y:S02]  /*3c9a0*/  LOP3.LUT R29, R29, 0xffff, RZ, 0xc0, !PT ;  /* 0x0000ffff1d1d7812 */ /* 0x000fe400078ec0ff */
[----:B------:R-:W-:Y:S02]  /*3c9b0*/  SHF.R.U32.HI R60, RZ, 0x8, R7 ;  /* 0x00000008ff3c7819 */ /* 0x000fe40000011607 */
[----:B------:R-:W-:Y:S02]  /*3c9c0*/  PRMT R16, R7, 0x3340, R49 ;  /* 0x0000334007107816 */ /* 0x000fe40000000031 */
[----:B------:R-:W-:Y:S02]  /*3c9d0*/  SHF.R.U32.HI R7, RZ, 0x8, R6 ;  /* 0x00000008ff077819 */ /* 0x000fe40000011606 */
[----:B------:R-:W-:Y:S02]  /*3c9e0*/  LOP3.LUT R44, R44, 0xffff, RZ, 0xc0, !PT ;  /* 0x0000ffff2c2c7812 */ /* 0x000fe400078ec0ff */
[----:B------:R-:W-:-:S02]  /*3c9f0*/  PRMT R6, R6, 0x3340, R25 ;  /* 0x0000334006067816 */ /* 0x000fc40000000019 */
[----:B------:R-:W-:Y:S02]  /*3ca00*/  PRMT R17, R4, 0x3340, R29 ;  /* 0x0000334004117816 */ /* 0x000fe4000000001d */
[----:B------:R-:W-:Y:S01]  /*3ca10*/  SHF.R.U32.HI R19, RZ, 0x8, R4 ;  /* 0x00000008ff137819 */ /* 0x000fe20000011604 */
[----:B------:R0:W-:Y:S01]  /*3ca20*/  STL [R1+0xa0], R16 ;  /* 0x0000a01001007387 */ /* 0x0001e20000100800 */
[----:B------:R-:W-:Y:S02]  /*3ca30*/  SHF.R.U32.HI R4, RZ, 0x8, R5 ;  /* 0x00000008ff047819 */ /* 0x000fe40000011605 */
[----:B------:R-:W-:Y:S01]  /*3ca40*/  PRMT R5, R5, 0x3340, R44 ;  /* 0x0000334005057816 */ /* 0x000fe2000000002c */
[----:B------:R1:W-:Y:S01]  /*3ca50*/  STL [R1+0xd8], R6 ;  /* 0x0000d80601007387 */ /* 0x0003e20000100800 */
[----:B------:R-:W-:-:S03]  /*3ca60*/  LOP3.LUT R7, R7, 0xffff, RZ, 0xc0, !PT ;  /* 0x0000ffff07077812 */ /* 0x000fc600078ec0ff */
[----:B------:R1:W-:Y:S01]  /*3ca70*/  STL [R1+0xcc], R17 ;  /* 0x0000cc1101007387 */ /* 0x0003e20000100800 */
[----:B0-----:R-:W-:Y:S02]  /*3ca80*/  SHF.R.U32.HI R16, RZ, 0x8, R25 ;  /* 0x00000008ff107819 */ /* 0x001fe40000011619 */
[----:B-1----:R-:W-:Y:S01]  /*3ca90*/  SHF.R.U32.HI R6, RZ, 0x8, R29 ;  /* 0x00000008ff067819 */ /* 0x002fe2000001161d */
[----:B------:R0:W-:Y:S01]  /*3caa0*/  STL [R1+0xdc], R5 ;  /* 0x0000dc0501007387 */ /* 0x0001e20000100800 */
[----:B------:R-:W-:Y:S02]  /*3cab0*/  LOP3.LUT R16, R16, 0xffff, RZ, 0xc0, !PT ;  /* 0x0000ffff10107812 */ /* 0x000fe400078ec0ff */
[----:B------:R-:W-:Y:S02]  /*3cac0*/  SHF.R.U32.HI R17, RZ, 0x8, R44 ;  /* 0x00000008ff117819 */ /* 0x000fe4000001162c */
[----:B------:R-:W-:Y:S02]  /*3cad0*/  LOP3.LUT R6, R6, 0xffff, RZ, 0xc0, !PT ;  /* 0x0000ffff06067812 */ /* 0x000fe400078ec0ff */
[----:B------:R-:W-:-:S02]  /*3cae0*/  LOP3.LUT R4, R4, 0xffff, RZ, 0xc0, !PT ;  /* 0x0000ffff04047812 */ /* 0x000fc400078ec0ff */
[----:B------:R-:W-:Y:S02]  /*3caf0*/  LOP3.LUT R17, R17, 0xffff, RZ, 0xc0, !PT ;  /* 0x0000ffff11117812 */ /* 0x000fe400078ec0ff */
[----:B0-----:R-:W-:Y:S02]  /*3cb00*/  LOP3.LUT R5, R19, 0xffff, RZ, 0xc0, !PT ;  /* 0x0000ffff13057812 */ /* 0x001fe400078ec0ff */
[----:B------:R-:W-:Y:S02]  /*3cb10*/  PRMT R7, R7, 0x3340, R16 ;  /* 0x0000334007077816 */ /* 0x000fe40000000010 */
[----:B------:R-:W-:Y:S02]  /*3cb20*/  PRMT R5, R5, 0x3340, R6 ;  /* 0x0000334005057816 */ /* 0x000fe40000000006 */
[----:B------:R-:W-:Y:S01]  /*3cb30*/  PRMT R4, R4, 0x3340, R17 ;  /* 0x0000334004047816 */ /* 0x000fe20000000011 */
[----:B------:R3:W-:Y:S04]  /*3cb40*/  STL [R1+0x10], R7 ;  /* 0x0000100701007387 */ /* 0x0007e80000100800 */
[----:B------:R4:W-:Y:S04]  /*3cb50*/  STL [R1+0x14], R5 ;  /* 0x0000140501007387 */ /* 0x0009e80000100800 */
[----:B------:R0:W-:Y:S01]  /*3cb60*/  STL [R1+0x28], R4 ;  /* 0x0000280401007387 */ /* 0x0001e20000100800 */
[----:B--2---:R-:W-:-:S03]  /*3cb70*/  LOP3.LUT R6, R52, 0xffff, RZ, 0xc0, !PT ;  /* 0x0000ffff34067812 */ /* 0x004fc600078ec0ff */
[----:B------:R-:W2:Y:S01]  /*3cb80*/  LDL.LU R52, [R1+0x1e4] ;  /* 0x0001e40001347983 */ /* 0x000ea20000300800 */
[----:B---3--:R-:W-:-:S03]  /*3cb90*/  LOP3.LUT R7, R48, 0xffff, RZ, 0xc0, !PT ;  /* 0x0000ffff30077812 */ /* 0x008fc600078ec0ff */
[----:B------:R-:W3:Y:S01]  /*3cba0*/  LDL.LU R48, [R1+0x1e0] ;  /* 0x0001e00001307983 */ /* 0x000ee20000300800 */
[----:B----4-:R-:W-:-:S03]  /*3cbb0*/  LOP3.LUT R5, R53, 0xffff, RZ, 0xc0, !PT ;  /* 0x0000ffff35057812 */ /* 0x010fc600078ec0ff */
[----:B------:R-:W4:Y:S01]  /*3cbc0*/  LDL.LU R53, [R1+0x14c] ;  /* 0x00014c0001357983 */ /* 0x000f220000300800 */
[----:B0-----:R-:W-:-:S03]  /*3cbd0*/  LOP3.LUT R4, R61, 0xffff, RZ, 0xc0, !PT ;  /* 0x0000ffff3d047812 */ /* 0x001fc600078ec0ff */
[----:B------:R-:W4:Y:S01]  /*3cbe0*/  LDL.LU R61, [R1+0x148] ;  /* 0x00014800013d7983 */ /* 0x000f220000300800 */
[----:B------:R-:W-:Y:S02]  /*3cbf0*/  SHF.R.U32.HI R18, RZ, 0x8, R49 ;  /* 0x00000008ff127819 */ /* 0x000fe40000011631 */
[----:B------:R-:W-:Y:S02]  /*3cc00*/  LOP3.LUT R60, R60, 0xffff, RZ, 0xc0, !PT ;  /* 0x0000ffff3c3c7812 */ /* 0x000fe400078ec0ff */
[----:B------:R-:W-:Y:S02]  /*3cc10*/  LOP3.LUT R18, R18, 0xffff, RZ, 0xc0, !PT ;  /* 0x0000ffff12127812 */ /* 0x000fe400078ec0ff */
[----:B------:R-:W-:Y:S02]  /*3cc20*/  LOP3.LUT R43, R43, 0xffff, RZ, 0xc0, !PT ;  /* 0x0000ffff2b2b7812 */ /* 0x000fe400078ec0ff */
[----:B------:R-:W-:Y:S02]  /*3cc30*/  PRMT R60, R60, 0x3340, R18 ;  /* 0x000033403c3c7816 */ /* 0x000fe40000000012 */
[----:B------:R-:W-:-:S02]  /*3cc40*/  SHF.R.U32.HI R18, RZ, 0x8, R6 ;  /* 0x00000008ff127819 */ /* 0x000fc40000011606 */
[----:B------:R-:W-:Y:S02]  /*3cc50*/  PRMT R6, R6, 0x3340, R43 ;  /* 0x0000334006067816 */ /* 0x000fe4000000002b */
[----:B------:R-:W-:Y:S02]  /*3cc60*/  LOP3.LUT R30, R30, 0xffff, RZ, 0xc0, !PT ;  /* 0x0000ffff1e1e7812 */ /* 0x000fe400078ec0ff */
[----:B------:R-:W-:Y:S01]  /*3cc70*/  LOP3.LUT R31, R31, 0xffff, RZ, 0xc0, !PT ;  /* 0x0000ffff1f1f7812 */ /* 0x000fe200078ec0ff */
[----:B------:R0:W-:Y:S01]  /*3cc80*/  STL [R1+0xd0], R6 ;  /* 0x0000d00601007387 */ /* 0x0001e20000100800 */
[----:B------:R-:W-:Y:S02]  /*3cc90*/  LOP3.LUT R42, R42, 0xffff, RZ, 0xc0, !PT ;  /* 0x0000ffff2a2a7812 */ /* 0x000fe400078ec0ff */
[----:B------:R-:W-:Y:S02]  /*3cca0*/  SHF.R.U32.HI R25, RZ, 0x8, R5 ;  /* 0x00000008ff197819 */ /* 0x000fe40000011605 */
[----:B------:R-:W-:-:S02]  /*3ccb0*/  PRMT R17, R4, 0x3340, R31 ;  /* 0x0000334004117816 */ /* 0x000fc4000000001f */
[----:B0-----:R-:W-:Y:S02]  /*3ccc0*/  PRMT R6, R5, 0x3340, R30 ;  /* 0x0000334005067816 */ /* 0x001fe4000000001e */
[----:B------:R-:W-:Y:S02]  /*3ccd0*/  SHF.R.U32.HI R5, RZ, 0x8, R4 ;  /* 0x00000008ff057819 */ /* 0x000fe40000011604 */
[----:B------:R-:W-:Y:S02]  /*3cce0*/  SHF.R.U32.HI R4, RZ, 0x8, R7 ;  /* 0x00000008ff047819 */ /* 0x000fe40000011607 */
[----:B------:R-:W-:Y:S01]  /*3ccf0*/  PRMT R7, R7, 0x3340, R42 ;  /* 0x0000334007077816 */ /* 0x000fe2000000002a */
[----:B------:R0:W-:Y:S01]  /*3cd00*/  STL [R1+0xc8], R6 ;  /* 0x0000c80601007387 */ /* 0x0001e20000100800 */
[----:B------:R-:W-:Y:S02]  /*3cd10*/  SHF.R.U32.HI R19, RZ, 0x8, R43 ;  /* 0x00000008ff137819 */ /* 0x000fe4000001162b */
[----:B------:R-:W-:Y:S01]  /*3cd20*/  SHF.R.U32.HI R16, RZ, 0x8, R30 ;  /* 0x00000008ff107819 */ /* 0x000fe2000001161e */
[----:B------:R1:W-:Y:S01]  /*3cd30*/  STL [R1+0xbc], R17 ;  /* 0x0000bc1101007387 */ /* 0x0003e20000100800 */
[----:B------:R-:W-:-:S02]  /*3cd40*/  LOP3.LUT R18, R18, 0xffff, RZ, 0xc0, !PT ;  /* 0x0000ffff12127812 */ /* 0x000fc400078ec0ff */
[----:B------:R-:W-:Y:S01]  /*3cd50*/  LOP3.LUT R19, R19, 0xffff, RZ, 0xc0, !PT ;  /* 0x0000ffff13137812 */ /* 0x000fe200078ec0ff */
[----:B------:R1:W-:Y:S01]  /*3cd60*/  STL [R1+0xd4], R7 ;  /* 0x0000d40701007387 */ /* 0x0003e20000100800 */
[----:B0-----:R-:W-:Y:S02]  /*3cd70*/  SHF.R.U32.HI R6, RZ, 0x8, R31 ;  /* 0x00000008ff067819 */ /* 0x001fe4000001161f */
[----:B------:R-:W-:Y:S02]  /*3cd80*/  LOP3.LUT R16, R16, 0xffff, RZ, 0xc0, !PT ;  /* 0x0000ffff10107812 */ /* 0x000fe400078ec0ff */
[----:B-1----:R-:W-:Y:S02]  /*3cd90*/  SHF.R.U32.HI R17, RZ, 0x8, R42 ;  /* 0x00000008ff117819 */ /* 0x002fe4000001162a */
        /* <DEDUP_REMOVED lines=8> */
[----:B------:R-:W-:Y:S01]  /*3ce20*/  PRMT R4, R4, 0x3340, R17 ;  /* 0x0000334004047816 */ /* 0x000fe20000000011 */
[----:B------:R-:W-:Y:S04]  /*3ce30*/  STL [R1+0x1c], R18 ;  /* 0x00001c1201007387 */ /* 0x000fe80000100800 */
[----:B------:R3:W-:Y:S04]  /*3ce40*/  STL [R1+0x20], R7 ;  /* 0x0000200701007387 */ /* 0x0007e80000100800 */
[----:B------:R4:W-:Y:S04]  /*3ce50*/  STL [R1+0x24], R5 ;  /* 0x0000240501007387 */ /* 0x0009e80000100800 */
[----:B------:R0:W-:Y:S04]  /*3ce60*/  STL [R1+0x38], R4 ;  /* 0x0000380401007387 */ /* 0x0001e80000100800 */
[----:B------:R-:W4:Y:S04]  /*3ce70*/  LDL.LU R51, [R1+0x1ec] ;  /* 0x0001ec0001337983 */ /* 0x000f280000300800 */
[----:B------:R-:W4:Y:S01]  /*3ce80*/  LDL.LU R47, [R1+0x1e8] ;  /* 0x0001e800012f7983 */ /* 0x000f220000300800 */
        /* <DEDUP_REMOVED lines=8> */
[----:B------:R-:W-:Y:S02]  /*3cf10*/  LOP3.LUT R36, R36, 0xffff, RZ, 0xc0, !PT ;  /* 0x0000ffff24247812 */ /* 0x000fe400078ec0ff */
[----:B------:R-:W-:Y:S02]  /*3cf20*/  SHF.R.U32.HI R18, RZ, 0x8, R6 ;  /* 0x00000008ff127819 */ /* 0x000fe40000011606 */
[----:B------:R-:W-:Y:S02]  /*3cf30*/  PRMT R6, R6, 0x3340, R36 ;  /* 0x0000334006067816 */ /* 0x000fe40000000024 */
[----:B------:R-:W-:Y:S02]  /*3cf40*/  LOP3.LUT R32, R32, 0xffff, RZ, 0xc0, !PT ;  /* 0x0000ffff20207812 */ /* 0x000fe400078ec0ff */
[----:B------:R-:W-:Y:S01]  /*3cf50*/  LOP3.LUT R33, R33, 0xffff, RZ, 0xc0, !PT ;  /* 0x0000ffff21217812 */ /* 0x000fe200078ec0ff */
[----:B------:R0:W-:Y:S01]  /*3cf60*/  STL [R1+0xc0], R6 ;  /* 0x0000c00601007387 */ /* 0x0001e20000100800 */
[----:B------:R-:W-:-:S02]  /*3cf70*/  LOP3.LUT R34, R34, 0xffff, RZ, 0xc0, !PT ;  /* 0x0000ffff22227812 */ /* 0x000fc400078ec0ff */
[----:B------:R-:W-:Y:S02]  /*3cf80*/  SHF.R.U32.HI R25, RZ, 0x8, R5 ;  /* 0x00000008ff197819 */ /* 0x000fe40000011605 */
[----:B------:R-:W-:Y:S02]  /*3cf90*/  PRMT R17, R4, 0x3340, R33 ;  /* 0x0000334004117816 */ /* 0x000fe40000000021 */
[----:B0-----:R-:W-:Y:S02]  /*3cfa0*/  PRMT R6, R5, 0x3340, R32 ;  /* 0x0000334005067816 */ /* 0x001fe40000000020 */
[----:B------:R-:W-:Y:S02]  /*3cfb0*/  SHF.R.U32.HI R5, RZ, 0x8, R4 ;  /* 0x00000008ff057819 */ /* 0x000fe40000011604 */
[----:B------:R-:W-:Y:S02]  /*3cfc0*/  SHF.R.U32.HI R4, RZ, 0x8, R7 ;  /* 0x00000008ff047819 */ /* 0x000fe40000011607 */
[----:B------:R-:W-:Y:S01]  /*3cfd0*/  PRMT R7, R7, 0x3340, R34 ;  /* 0x0000334007077816 */ /* 0x000fe20000000022 */
[----:B------:R0:W-:Y:S01]  /*3cfe0*/  STL [R1+0xb8], R6 ;  /* 0x0000b80601007387 */ /* 0x0001e20000100800 */
[----:B------:R-:W-:-:S02]  /*3cff0*/  SHF.R.U32.HI R19, RZ, 0x8, R36 ;  /* 0x00000008ff137819 */ /* 0x000fc40000011624 */
[----:B------:R-:W-:Y:S01]  /*3d000*/  SHF.R.U32.HI R16, RZ, 0x8, R32 ;  /* 0x00000008ff107819 */ /* 0x000fe20000011620 */
[----:B------:R1:W-:Y:S01]  /*3d010*/  STL [R1+0xa4], R17 ;  /* 0x0000a41101007387 */ /* 0x0003e20000100800 */
[----:B------:R-:W-:Y:S02]  /*3d020*/  LOP3.LUT R18, R18, 0xffff, RZ, 0xc0, !PT ;  /* 0x0000ffff12127812 */ /* 0x000fe400078ec0ff */
[----:B------:R-:W-:Y:S01]  /*3d030*/  LOP3.LUT R19, R19, 0xffff, RZ, 0xc0, !PT ;  /* 0x0000ffff13137812 */ /* 0x000fe200078ec0ff */
[----:B------:R1:W-:Y:S01]  /*3d040*/  STL [R1+0xc4], R7 ;  /* 0x0000c40701007387 */ /* 0x0003e20000100800 */
[----:B0-----:R-:W-:Y:S02]  /*3d050*/  SHF.R.U32.HI R6, RZ, 0x8, R33 ;  /* 0x00000008ff067819 */ /* 0x001fe40000011621 */
[----:B------:R-:W-:Y:S02]  /*3d060*/  LOP3.LUT R16, R16, 0xffff, RZ, 0xc0, !PT ;  /* 0x0000ffff10107812 */ /* 0x000fe400078ec0ff */
[----:B-1----:R-:W-:-:S02]  /*3d070*/  SHF.R.U32.HI R17, RZ, 0x8, R34 ;  /* 0x00000008ff117819 */ /* 0x002fc40000011622 */
[----:B------:R-:W-:Y:S02]  /*3d080*/  LOP3.LUT R5, R5, 0xffff, RZ, 0xc0, !PT ;  /* 0x0000ffff05057812 */ /* 0x000fe400078ec0ff */
[----:B------:R-:W-:Y:S02]  /*3d090*/  LOP3.LUT R7, R25, 0xffff, RZ, 0xc0, !PT ;  /* 0x0000ffff19077812 */ /* 0x000fe400078ec0ff */
[----:B------:R-:W-:Y:S02]  /*3d0a0*/  LOP3.LUT R6, R6, 0xffff, RZ, 0xc0, !PT ;  /* 0x0000ffff06067812 */ /* 0x000fe400078ec0ff */
[----:B------:R-:W-:Y:S02]  /*3d0b0*/  LOP3.LUT R4, R4, 0xffff, RZ, 0xc0, !PT ;  /* 0x0000ffff04047812 */ /* 0x000fe400078ec0ff */
[----:B------:R-:W-:Y:S02]  /*3d0c0*/  LOP3.LUT R17, R17, 0xffff, RZ, 0xc0, !PT ;  /* 0x0000ffff11117812 */ /* 0x000fe400078ec0ff */
[----:B------:R-:W-:-:S02]  /*3d0d0*/  PRMT R18, R18, 0x3340, R19 ;  /* 0x0000334012127816 */ /* 0x000fc40000000013 */
[----:B------:R-:W-:Y:S02]  /*3d0e0*/  PRMT R7, R7, 0x3340, R16 ;  /* 0x0000334007077816 */ /* 0x000fe40000000010 */
[----:B------:R-:W-:Y:S02]  /*3d0f0*/  PRMT R5, R5, 0x3340, R6 ;  /* 0x0000334005057816 */ /* 0x000fe40000000006 */
[----:B------:R-:W-:Y:S01]  /*3d100*/  PRMT R4, R4, 0x3340, R17 ;  /* 0x0000334004047816 */ /* 0x000fe20000000011 */
[----:B------:R-:W-:Y:S04]  /*3d110*/  STL [R1+0x2c], R18 ;  /* 0x00002c1201007387 */ /* 0x000fe80000100800 */
[----:B------:R-:W-:Y:S04]  /*3d120*/  STL [R1+0x30], R7 ;  /* 0x0000300701007387 */ /* 0x000fe80000100800 */
[----:B------:R2:W-:Y:S04]  /*3d130*/  STL [R1+0x34], R5 ;  /* 0x0000340501007387 */ /* 0x0005e80000100800 */
[----:B------:R3:W-:Y:S01]  /*3d140*/  STL [R1+0x44], R4 ;  /* 0x0000440401007387 */ /* 0x0007e20000100800 */
[----:B------:R-:W-:-:S03]  /*3d150*/  LOP3.LUT R6, R51, 0xffff, RZ, 0xc0, !PT ;  /* 0x0000ffff33067812 */ /* 0x000fc600078ec0ff */
[----:B------:R-:W4:Y:S01]  /*3d160*/  LDL.LU R51, [R1+0x3d4] ;  /* 0x0003d40001337983 */ /* 0x000f220000300800 */
[----:B------:R-:W-:-:S03]  /*3d170*/  LOP3.LUT R17, R47, 0xffff, RZ, 0xc0, !PT ;  /* 0x0000ffff2f117812 */ /* 0x000fc600078ec0ff */
[----:B------:R-:W4:Y:S01]  /*3d180*/  LDL.LU R47, [R1+0x3d0] ;  /* 0x0003d000012f7983 */ /* 0x000f220000300800 */
[----:B--2---:R-:W-:-:S03]  /*3d190*/  LOP3.LUT R5, R52, 0xffff, RZ, 0xc0, !PT ;  /* 0x0000ffff34057812 */ /* 0x004fc600078ec0ff */
[----:B------:R-:W2:Y:S01]  /*3d1a0*/  LDL.LU R52, [R1+0x1d4] ;  /* 0x0001d40001347983 */ /* 0x000ea20000300800 */
[----:B---3--:R-:W-:-:S03]  /*3d1b0*/  LOP3.LUT R4, R48, 0xffff, RZ, 0xc0, !PT ;  /* 0x0000ffff30047812 */ /* 0x008fc600078ec0ff */
[----:B------:R-:W3:Y:S01]  /*3d1c0*/  LDL.LU R48, [R1+0x1d0] ;  /* 0x0001d00001307983 */ /* 0x000ee20000300800 */
[----:B----4-:R-:W-:-:S03]  /*3d1d0*/  LOP3.LUT R19, R53, 0xffff, RZ, 0xc0, !PT ;  /* 0x0000ffff35137812 */ /* 0x010fc600078ec0ff */
[----:B------:R-:W4:Y:S01]  /*3d1e0*/  LDL.LU R53, [R1+0x144] ;  /* 0x0001440001357983 */ /* 0x000f220000300800 */
[----:B------:R-:W-:-:S03]  /*3d1f0*/  LOP3.LUT R18, R61, 0xffff, RZ, 0xc0, !PT ;  /* 0x0000ffff3d127812 */ /* 0x000fc600078ec0ff */
[----:B------:R-:W3:Y:S01]  /*3d200*/  LDL.LU R61, [R1+0x140] ;  /* 0x00014000013d7983 */ /* 0x000ee20000300800 */
[----:B------:R-:W-:Y:S02]  /*3d210*/  SHF.R.U32.HI R25, RZ, 0x8, R6 ;  /* 0x00000008ff197819 */ /* 0x000fe40000011606 */
[----:B------:R-:W-:Y:S02]  /*3d220*/  PRMT R6, R6, 0x3340, R19 ;  /* 0x0000334006067816 */ /* 0x000fe40000000013 */
[----:B------:R-:W-:Y:S02]  /*3d230*/  LOP3.LUT R35, R35, 0xffff, RZ, 0xc0, !PT ;  /* 0x0000ffff23237812 */ /* 0x000fe400078ec0ff */
[----:B------:R-:W-:Y:S01]  /*3d240*/  LOP3.LUT R37, R37, 0xffff, RZ, 0xc0, !PT ;  /* 0x0000ffff25257812 */ /* 0x000fe200078ec0ff */
[----:B------:R0:W-:Y:S03]  /*3d250*/  STL [R1+0xb0], R6 ;  /* 0x0000b00601007387 */ /* 0x0001e60000100800 */
[----:B------:R-:W-:-:S02]  /*3d260*/  PRMT R29, R4, 0x3340, R37 ;  /* 0x00003340041d7816 */ /* 0x000fc40000000025 */
[----:B------:R-:W-:Y:S02]  /*3d270*/  SHF.R.U32.HI R19, RZ, 0x8, R19 ;  /* 0x00000008ff137819 */ /* 0x000fe40000011613 */
[----:B0-----:R-:W-:Y:S02]  /*3d280*/  PRMT R6, R5, 0x3340, R35 ;  /* 0x0000334005067816 */ /* 0x001fe40000000023 */
[----:B------:R-:W-:Y:S02]  /*3d290*/  SHF.R.U32.HI R7, RZ, 0x8, R5 ;  /* 0x00000008ff077819 */ /* 0x000fe40000011605 */
[----:B------:R-:W-:Y:S01]  /*3d2a0*/  SHF.R.U32.HI R16, RZ, 0x8, R35 ;  /* 0x00000008ff107819 */ /* 0x000fe20000011623 */
[----:B------:R0:W-:Y:S01]  /*3d2b0*/  STL [R1+0xac], R6 ;  /* 0x0000ac0601007387 */ /* 0x0001e20000100800 */
[----:B------:R-:W-:Y:S02]  /*3d2c0*/  SHF.R.U32.HI R5, RZ, 0x8, R4 ;  /* 0x00000008ff057819 */ /* 0x000fe40000011604 */
[----:B------:R-:W-:Y:S01]  /*3d2d0*/  SHF.R.U32.HI R4, RZ, 0x8, R17 ;  /* 0x00000008ff047819 */ /* 0x000fe20000011611 */
[----:B------:R1:W-:Y:S01]  /*3d2e0*/  STL [R1+0xa8], R29 ;  /* 0x0000a81d01007387 */ /* 0x0003e20000100800 */
[----:B------:R-:W-:-:S02]  /*3d2f0*/  LOP3.LUT R19, R19, 0xffff, RZ, 0xc0, !PT ;  /* 0x0000ffff13137812 */ /* 0x000fc400078ec0ff */
[----:B------:R-:W-:Y:S02]  /*3d300*/  LOP3.LUT R7, R7, 0xffff, RZ, 0xc0, !PT ;  /* 0x0000ffff07077812 */ /* 0x000fe400078ec0ff */
[----:B0-----:R-:W-:Y:S02]  /*3d310*/  SHF.R.U32.HI R6, RZ, 0x8, R37 ;  /* 0x00000008ff067819 */ /* 0x001fe40000011625 */
[--C-:B-1----:R-:W-:Y:S02]  /*3d320*/  PRMT R29, R17, 0x3340, R18.reuse ;  /* 0x00003340111d7816 */ /* 0x102fe40000000012 */
[----:B------:R-:W-:Y:S02]  /*3d330*/  SHF.R.U32.HI R17, RZ, 0x8, R18 ;  /* 0x00000008ff117819 */ /* 0x000fe40000011612 */
[----:B------:R-:W-:Y:S02]  /*3d340*/  LOP3.LUT R18, R25, 0xffff, RZ, 0xc0, !PT ;  /* 0x0000ffff19127812 */ /* 0x000fe400078ec0ff */
[----:B------:R-:W-:-:S02]  /*3d350*/  LOP3.LUT R16, R16, 0xffff, RZ, 0xc0, !PT ;  /* 0x0000ffff10107812 */ /* 0x000fc400078ec0ff */
[----:B------:R-:W-:Y:S02]  /*3d360*/  LOP3.LUT R5, R5, 0xffff, RZ, 0xc0, !PT ;  /* 0x0000ffff05057812 */ /* 0x000fe400078ec0ff */
[----:B------:R-:W-:Y:S02]  /*3d370*/  LOP3.LUT R6, R6, 0xffff, RZ, 0xc0, !PT ;  /* 0x0000ffff06067812 */ /* 0x000fe400078ec0ff */
[----:B------:R-:W-:Y:S02]  /*3d380*/  LOP3.LUT R4, R4, 0xffff, RZ, 0xc0, !PT ;  /* 0x0000ffff04047812 */ /* 0x000fe400078ec0ff */
[----:B------:R-:W-:Y:S02]  /*3d390*/  LOP3.LUT R17, R17, 0xffff, RZ, 0xc0, !PT ;  /* 0x0000ffff11117812 */ /* 0x000fe400078ec0ff */
[----:B------:R-:W-:Y:S02]  /*3d3a0*/  PRMT R18, R18, 0x3340, R19 ;  /* 0x0000334012127816 */ /* 0x000fe40000000013 */
[----:B------:R-:W-:-:S02]  /*3d3b0*/  PRMT R7, R7, 0x3340, R16 ;  /* 0x0000334007077816 */ /* 0x000fc40000000010 */
[----:B------:R-:W-:Y:S01]  /*3d3c0*/  PRMT R5, R5, 0x3340, R6 ;  /* 0x0000334005057816 */ /* 0x000fe20000000006 */
[----:B------:R0:W-:Y:S01]  /*3d3d0*/  STL [R1+0xb4], R29 ;  /* 0x0000b41d01007387 */ /* 0x0001e20000100800 */
[----:B------:R-:W-:-:S03]  /*3d3e0*/  PRMT R4, R4, 0x3340, R17 ;  /* 0x0000334004047816 */ /* 0x000fc60000000011 */
[----:B------:R-:W-:Y:S04]  /*3d3f0*/  STL [R1+0x3c], R18 ;  /* 0x00003c1201007387 */ /* 0x000fe80000100800 */
[----:B------:R-:W-:Y:S04]  /*3d400*/  STL [R1+0x40], R7 ;  /* 0x0000400701007387 */ /* 0x000fe80000100800 */
[----:B------:R2:W-:Y:S04]  /*3d410*/  STL [R1+0x48], R5 ;  /* 0x0000480501007387 */ /* 0x0005e80000100800 */
[----:B------:R3:W-:Y:S04]  /*3d420*/  STL [R1+0x58], R4 ;  /* 0x0000580401007387 */ /* 0x0007e80000100800 */
[----:B------:R-:W3:Y:S01]  /*3d430*/  LDL.LU R44, [R1+0x15c] ;  /* 0x00015c00012c7983 */ /* 0x000ee20000300800 */
[----:B------:R-:W-:-:S03]  /*3d440*/  LOP3.LUT R6, R51, 0xffff, RZ, 0xc0, !PT ;  /* 0x0000ffff33067812 */ /* 0x000fc600078ec0ff */
[----:B0-----:R-:W3:Y:S04]  /*3d450*/  LDL.LU R29, [R1+0x1f0] ;  /* 0x0001f000011d7983 */ /* 0x001ee80000300800 */
[----:B------:R-:W3:Y:S01]  /*3d460*/  LDL.LU R49, [R1+0x8c] ;  /* 0x00008c0001317983 */ /* 0x000ee20000300800 */
[----:B------:R-:W-:-:S03]  /*3d470*/  SHF.R.U32.HI R25, RZ, 0x8, R6 ;  /* 0x00000008ff197819 */ /* 0x000fc60000011606 */
[----:B------:R-:W3:Y:S01]  /*3d480*/  LDL.LU R45, [R1+0x1dc] ;  /* 0x0001dc00012d7983 */ /* 0x000ee20000300800 */
[----:B------:R-:W-:-:S03]  /*3d490*/  LOP3.LUT R17, R47, 0xffff, RZ, 0xc0, !PT ;  /* 0x0000ffff2f117812 */ /* 0x000fc600078ec0ff */
[----:B------:R-:W3:Y:S04]  /*3d4a0*/  LDL.LU R50, [R1+0x88] ;  /* 0x0000880001327983 */ /* 0x000ee80000300800 */
[----:B------:R-:W3:Y:S04]  /*3d4b0*/  LDL.LU R46, [R1+0x1cc] ;  /* 0x0001cc00012e7983 */ /* 0x000ee80000300800 */
[----:B------:R-:W3:Y:S04]  /*3d4c0*/  LDL.LU R51, [R1+0x84] ;  /* 0x0000840001337983 */ /* 0x000ee80000300800 */
[----:B------:R-:W3:Y:S01]  /*3d4d0*/  LDL.LU R47, [R1+0x1c8] ;  /* 0x0001c800012f7983 */ /* 0x000ee20000300800 */
[----:B--2---:R-:W-:-:S03]  /*3d4e0*/  LOP3.LUT R5, R52, 0xffff, RZ, 0xc0, !PT ;  /* 0x0000ffff34057812 */ /* 0x004fc600078ec0ff */
[----:B------:R-:W2:Y:S01]  /*3d4f0*/  LDL.LU R52, [R1+0x1d8] ;  /* 0x0001d80001347983 */ /* 0x000ea20000300800 */
[----:B----4-:R-:W-:-:S04]  /*3d500*/  LOP3.LUT R19, R53, 0xffff, RZ, 0xc0, !PT ;  /* 0x0000ffff35137812 */ /* 0x010fc800078ec0ff */
[----:B------:R-:W-:Y:S02]  /*3d510*/  PRMT R6, R6, 0x3340, R19 ;  /* 0x0000334006067816 */ /* 0x000fe40000000013 */
[----:B---3--:R-:W-:Y:S02]  /*3d520*/  LOP3.LUT R4, R48, 0xffff, RZ, 0xc0, !PT ;  /* 0x0000ffff30047812 */ /* 0x008fe400078ec0ff */
[----:B------:R-:W3:Y:S04]  /*3d530*/  LDL.LU R48, [R1+0x1c4] ;  /* 0x0001c40001307983 */ /* 0x000ee80000300800 */
[----:B------:R0:W-:Y:S04]  /*3d540*/  STL [R1+0x98], R6 ;  /* 0x0000980601007387 */ /* 0x0001e80000100800 */
[----:B------:R-:W4:Y:S01]  /*3d550*/  LDL.LU R53, [R1+0x1c0] ;  /* 0x0001c00001357983 */ /* 0x000f220000300800 */
[----:B------:R-:W-:-:S03]  /*3d560*/  LOP3.LUT R18, R61, 0xffff, RZ, 0xc0, !PT ;  /* 0x0000ffff3d127812 */ /* 0x000fc600078ec0ff */
[----:B------:R-:W4:Y:S01]  /*3d570*/  LDL.LU R61, [R1+0x164] ;  /* 0x00016400013d7983 */ /* 0x000f220000300800 */
[----:B------:R-:W-:Y:S02]  /*3d580*/  LOP3.LUT R39, R39, 0xffff, RZ, 0xc0, !PT ;  /* 0x0000ffff27277812 */ /* 0x000fe400078ec0ff */
[----:B------:R-:W-:Y:S02]  /*3d590*/  LOP3.LUT R41, R41, 0xffff, RZ, 0xc0, !PT ;  /* 0x0000ffff29297812 */ /* 0x000fe400078ec0ff */
[----:B0-----:R-:W-:Y:S02]  /*3d5a0*/  PRMT R6, R5, 0x3340, R39 ;  /* 0x0000334005067816 */ /* 0x001fe40000000027 */
[----:B------:R-:W-:Y:S02]  /*3d5b0*/  PRMT R30, R4, 0x3340, R41 ;  /* 0x00003340041e7816 */ /* 0x000fe40000000029 */
[----:B------:R-:W-:Y:S01]  /*3d5c0*/  SHF.R.U32.HI R7, RZ, 0x8, R5 ;  /* 0x00000008ff077819 */ /* 0x000fe20000011605 */
[----:B------:R0:W-:Y:S01]  /*3d5d0*/  STL [R1+0x94], R6 ;  /* 0x0000940601007387 */ /* 0x0001e20000100800 */
[----:B------:R-:W-:-:S02]  /*3d5e0*/  SHF.R.U32.HI R5, RZ, 0x8, R4 ;  /* 0x00000008ff057819 */ /* 0x000fc40000011604 */
[----:B------:R-:W-:Y:S01]  /*3d5f0*/  SHF.R.U32.HI R19, RZ, 0x8, R19 ;  /* 0x00000008ff137819 */ /* 0x000fe20000011613 */
[----:B------:R1:W-:Y:S01]  /*3d600*/  STL [R1+0x90], R30 ;  /* 0x0000901e01007387 */ /* 0x0003e20000100800 */
[----:B------:R-:W-:Y:S02]  /*3d610*/  SHF.R.U32.HI R4, RZ, 0x8, R17 ;  /* 0x00000008ff047819 */ /* 0x000fe40000011611 */
[----:B------:R-:W-:Y:S02]  /*3d620*/  SHF.R.U32.HI R16, RZ, 0x8, R39 ;  /* 0x00000008ff107819 */ /* 0x000fe40000011627 */
[----:B0-----:R-:W-:Y:S02]  /*3d630*/  SHF.R.U32.HI R6, RZ, 0x8, R41 ;  /* 0x00000008ff067819 */ /* 0x001fe40000011629 */
[--C-:B-1----:R-:W-:Y:S02]  /*3d640*/  PRMT R30, R17, 0x3340, R18.reuse ;  /* 0x00003340111e7816 */ /* 0x102fe40000000012 */
[----:B------:R-:W-:-:S02]  /*3d650*/  SHF.R.U32.HI R17, RZ, 0x8, R18 ;  /* 0x00000008ff117819 */ /* 0x000fc40000011612 */
[----:B------:R-:W-:Y:S02]  /*3d660*/  LOP3.LUT R18, R25, 0xffff, RZ, 0xc0, !PT ;  /* 0x0000ffff19127812 */ /* 0x000fe400078ec0ff */
[----:B------:R-:W-:Y:S02]  /*3d670*/  LOP3.LUT R19, R19, 0xffff, RZ, 0xc0, !PT ;  /* 0x0000ffff13137812 */ /* 0x000fe400078ec0ff */
[----:B------:R-:W-:Y:S02]  /*3d680*/  LOP3.LUT R5, R5, 0xffff, RZ, 0xc0, !PT ;  /* 0x0000ffff05057812 */ /* 0x000fe400078ec0ff */
[----:B------:R-:W-:Y:S02]  /*3d690*/  LOP3.LUT R6, R6, 0xffff, RZ, 0xc0, !PT ;  /* 0x0000ffff06067812 */ /* 0x000fe400078ec0ff */
[----:B------:R-:W-:Y:S02]  /*3d6a0*/  LOP3.LUT R4, R4, 0xffff, RZ, 0xc0, !PT ;  /* 0x0000ffff04047812 */ /* 0x000fe400078ec0ff */
[----:B------:R-:W-:-:S02]  /*3d6b0*/  LOP3.LUT R17, R17, 0xffff, RZ, 0xc0, !PT ;  /* 0x0000ffff11117812 */ /* 0x000fc400078ec0ff */
[----:B------:R-:W-:Y:S02]  /*3d6c0*/  LOP3.LUT R7, R7, 0xffff, RZ, 0xc0, !PT ;  /* 0x0000ffff07077812 */ /* 0x000fe400078ec0ff */
[----:B------:R-:W-:Y:S02]  /*3d6d0*/  LOP3.LUT R16, R16, 0xffff, RZ, 0xc0, !PT ;  /* 0x0000ffff10107812 */ /* 0x000fe400078ec0ff */
[----:B------:R-:W-:Y:S02]  /*3d6e0*/  PRMT R18, R18, 0x3340, R19 ;  /* 0x0000334012127816 */ /* 0x000fe40000000013 */
[----:B------:R-:W-:Y:S02]  /*3d6f0*/  PRMT R5, R5, 0x3340, R6 ;  /* 0x0000334005057816 */ /* 0x000fe40000000006 */
[----:B------:R-:W-:Y:S02]  /*3d700*/  PRMT R6, R4, 0x3340, R17 ;  /* 0x0000334004067816 */ /* 0x000fe40000000011 */
[----:B------:R-:W-:Y:S01]  /*3d710*/  PRMT R7, R7, 0x3340, R16 ;  /* 0x0000334007077816 */ /* 0x000fe20000000010 */
[----:B------:R-:W-:Y:S01]  /*3d720*/  STL [R1+0x9c], R30 ;  /* 0x00009c1e01007387 */ /* 0x000fe20000100800 */
[----:B------:R-:W-:-:S02]  /*3d730*/  LOP3.LUT R38, R38, 0xffff, RZ, 0xc0, !PT ;  /* 0x0000ffff26267812 */ /* 0x000fc400078ec0ff */
[----:B------:R-:W-:Y:S01]  /*3d740*/  LOP3.LUT R40, R40, 0xffff, RZ, 0xc0, !PT ;  /* 0x0000ffff28287812 */ /* 0x000fe200078ec0ff */
[----:B------:R-:W-:Y:S04]  /*3d750*/  STL [R1+0x50], R18 ;  /* 0x0000501201007387 */ /* 0x000fe80000100800 */
[----:B------:R-:W-:Y:S04]  /*3d760*/  STL [R1+0x54], R7 ;  /* 0x0000540701007387 */ /* 0x000fe80000100800 */
[----:B------:R0:W-:Y:S04]  /*3d770*/  STL [R1+0x5c], R5 ;  /* 0x00005c0501007387 */ /* 0x0001e80000100800 */
[----:B------:R1:W-:Y:S01]  /*3d780*/  STL [R1+0x78], R6 ;  /* 0x0000780601007387 */ /* 0x0003e20000100800 */
[----:B------:R-:W-:-:S02]  /*3d790*/  PRMT R4, R29, 0x5410, R44 ;  /* 0x000054101d047816 */ /* 0x000fc4000000002c */
[----:B0-----:R-:W-:Y:S02]  /*3d7a0*/  PRMT R5, R45, 0x5410, R49 ;  /* 0x000054102d057816 */ /* 0x001fe40000000031 */
[----:B-1----:R-:W-:Y:S02]  /*3d7b0*/  PRMT R6, R46, 0x5410, R50 ;  /* 0x000054102e067816 */ /* 0x002fe40000000032 */
[----:B------:R-:W-:Y:S02]  /*3d7c0*/  PRMT R7, R47, 0x5410, R51 ;  /* 0x000054102f077816 */ /* 0x000fe40000000033 */
[----:B--2---:R-:W-:-:S04]  /*3d7d0*/  LOP3.LUT R17, R52, 0xffff, RZ, 0xc0, !PT ;  /* 0x0000ffff34117812 */ /* 0x004fc800078ec0ff */
[----:B------:R-:W-:Y:S02]  /*3d7e0*/  SHF.R.U32.HI R30, RZ, 0x8, R17 ;  /* 0x00000008ff1e7819 */ /* 0x000fe40000011611 */
[----:B---3--:R-:W-:-:S04]  /*3d7f0*/  LOP3.LUT R16, R48, 0xffff, RZ, 0xc0, !PT ;  /* 0x0000ffff30107812 */ /* 0x008fc800078ec0ff */
[----:B------:R-:W-:Y:S02]  /*3d800*/  PRMT R29, R16, 0x3340, R38 ;  /* 0x00003340101d7816 */ /* 0x000fe40000000026 */
[----:B----4-:R-:W-:Y:S02]  /*3d810*/  LOP3.LUT R19, R53, 0xffff, RZ, 0xc0, !PT ;  /* 0x0000ffff35137812 */ /* 0x010fe400078ec0ff */
[----:B------:R-:W-:-:S04]  /*3d820*/  LOP3.LUT R25, R61, 0xffff, RZ, 0xc0, !PT ;  /* 0x0000ffff3d197812 */ /* 0x000fc800078ec0ff */
[----:B------:R-:W-:Y:S02]  /*3d830*/  PRMT R18, R17, 0x3340, R25 ;  /* 0x0000334011127816 */ /* 0x000fe40000000019 */
[----:B------:R-:W-:Y:S02]  /*3d840*/  SHF.R.U32.HI R17, RZ, 0x8, R16 ;  /* 0x00000008ff117819 */ /* 0x000fe40000011610 */
[----:B------:R-:W-:Y:S01]  /*3d850*/  SHF.R.U32.HI R16, RZ, 0x8, R19 ;  /* 0x00000008ff107819 */ /* 0x000fe20000011613 */
[----:B------:R0:W-:Y:S01]  /*3d860*/  STL [R1+0x8c], R18 ;  /* 0x00008c1201007387 */ /* 0x0001e20000100800 */
[----:B------:R-:W-:-:S03]  /*3d870*/  PRMT R19, R19, 0x3340, R40 ;  /* 0x0000334013137816 */ /* 0x000fc60000000028 */
[----:B------:R-:W-:Y:S01]  /*3d880*/  STL [R1+0x88], R29 ;  /* 0x0000881d01007387 */ /* 0x000fe20000100800 */
[----:B0-----:R-:W-:-:S03]  /*3d890*/  SHF.R.U32.HI R18, RZ, 0x8, R38 ;  /* 0x00000008ff127819 */ /* 0x001fc60000011626 */
[----:B------:R-:W2:Y:S04]  /*3d8a0*/  LDL.LU R38, [R1+0x158] ;  /* 0x0001580001267983 */ /* 0x000ea80000300800 */
[----:B------:R-:W2:Y:S04]  /*3d8b0*/  LDL.LU R36, [R1+0x1f4] ;  /* 0x0001f40001247983 */ /* 0x000ea80000300800 */
[----:B------:R0:W-:Y:S04]  /*3d8c0*/  STL [R1+0x84], R19 ;  /* 0x0000841301007387 */ /* 0x0001e80000100800 */
[----:B------:R-:W3:Y:S04]  /*3d8d0*/  LDL.LU R44, [R1+0xc] ;  /* 0x00000c00012c7983 */ /* 0x000ee80000300800 */
[----:B------:R-:W3:Y:S04]  /*3d8e0*/  LDL.LU R45, [R1+0x1b8] ;  /* 0x0001b800012d7983 */ /* 0x000ee80000300800 */
[----:B------:R-:W4:Y:S04]  /*3d8f0*/  LDL.LU R52, [R1+0x1b4] ;  /* 0x0001b40001347983 */ /* 0x000f280000300800 */
[----:B------:R-:W2:Y:S01]  /*3d900*/  LDL.LU R53, [R1+0x1b0] ;  /* 0x0001b00001357983 */ /* 0x000ea20000300800 */
[----:B------:R-:W-:-:S02]  /*3d910*/  SHF.R.U32.HI R25, RZ, 0x8, R25 ;  /* 0x00000008ff197819 */ /* 0x000fc40000011619 */
[----:B0-----:R-:W-:Y:S01]  /*3d920*/  LOP3.LUT R19, R30, 0xffff, RZ, 0xc0, !PT ;  /* 0x0000ffff1e137812 */ /* 0x001fe200078ec0ff */
[----:B------:R-:W3:Y:S01]  /*3d930*/  LDL.LU R46, [R1+0x134] ;  /* 0x00013400012e7983 */ /* 0x000ee20000300800 */
[----:B------:R-:W-:-:S04]  /*3d940*/  LOP3.LUT R25, R25, 0xffff, RZ, 0xc0, !PT ;  /* 0x0000ffff19197812 */ /* 0x000fc800078ec0ff */
[----:B------:R-:W-:-:S05]  /*3d950*/  PRMT R19, R19, 0x3340, R25 ;  /* 0x0000334013137816 */ /* 0x000fca0000000019 */
[----:B------:R2:W-:Y:S04]  /*3d960*/  STL [R1+0x60], R19 ;  /* 0x0000601301007387 */ /* 0x0005e80000100800 */
[----:B------:R-:W3:Y:S01]  /*3d970*/  LDL.LU R47, [R1+0x1bc] ;  /* 0x0001bc00012f7983 */ /* 0x000ee20000300800 */
[----:B------:R-:W0:Y:S01]  /*3d980*/  S2R R61, SR_TID.X ;  /* 0x00000000003d7919 */ /* 0x000e220000002100 */
[----:B------:R-:W-:Y:S02]  /*3d990*/  UMOV UR4, 0x400 ;  /* 0x0000040000047882 */ /* 0x000fe40000000000 */
[----:B------:R-:W-:Y:S01]  /*3d9a0*/  ULEA UR4, UR5, UR4, 0x18 ;  /* 0x0000000405047291 */ /* 0x000fe2000f8ec0ff */
[----:B------:R-:W-:Y:S01]  /*3d9b0*/  LOP3.LUT R17, R17, 0xffff, RZ, 0xc0, !PT ;  /* 0x0000ffff11117812 */ /* 0x000fe200078ec0ff */
[----:B------:R-:W1:Y:S01]  /*3d9c0*/  LDCU UR5, c[0x0][0x3b8] ;  /* 0x00007700ff0577ac */ /* 0x000e620008000800 */
[----:B------:R-:W-:-:S02]  /*3d9d0*/  LOP3.LUT R18, R18, 0xffff, RZ, 0xc0, !PT ;  /* 0x0000ffff12127812 */ /* 0x000fc400078ec0ff */
[----:B------:R-:W-:Y:S02]  /*3d9e0*/  SHF.R.U32.HI R29, RZ, 0x8, R40 ;  /* 0x00000008ff1d7819 */ /* 0x000fe40000011628 */
[----:B------:R-:W-:Y:S02]  /*3d9f0*/  PRMT R17, R17, 0x3340, R18 ;  /* 0x0000334011117816 */ /* 0x000fe40000000012 */
[----:B------:R-:W-:Y:S02]  /*3da00*/  LOP3.LUT R16, R16, 0xffff, RZ, 0xc0, !PT ;  /* 0x0000ffff10107812 */ /* 0x000fe400078ec0ff */
[----:B------:R-:W-:Y:S01]  /*3da10*/  LOP3.LUT R29, R29, 0xffff, RZ, 0xc0, !PT ;  /* 0x0000ffff1d1d7812 */ /* 0x000fe200078ec0ff */
[----:B------:R-:W-:Y:S04]  /*3da20*/  STL [R1+0x64], R17 ;  /* 0x0000641101007387 */ /* 0x000fe80000100800 */
[----:B------:R-:W3:Y:S01]  /*3da30*/  LDL.LU R41, [R1+0x8] ;  /* 0x0000080001297983 */ /* 0x000ee20000300800 */
[----:B0-----:R-:W-:-:S03]  /*3da40*/  LOP3.LUT R61, R61, 0x1f, RZ, 0xc0, !PT ;  /* 0x0000001f3d3d7812 */ /* 0x001fc600078ec0ff */
[----:B------:R-:W3:Y:S01]  /*3da50*/  LDL.LU R39, [R1+0x1a8] ;  /* 0x0001a80001277983 */ /* 0x000ee20000300800 */
[----:B------:R-:W-:-:S03]  /*3da60*/  LEA R61, R61, UR4, 0x4 ;  /* 0x000000043d3d7c11 */ /* 0x000fc6000f8e20ff */
[----:B------:R-:W3:Y:S01]  /*3da70*/  LDL.LU R37, [R1+0x4] ;  /* 0x0000040001257983 */ /* 0x000ee20000300800 */
[----:B------:R-:W-:Y:S01]  /*3da80*/  PRMT R16, R16, 0x3340, R29 ;  /* 0x0000334010107816 */ /* 0x000fe2000000001d */
[----:B------:R-:W0:Y:S02]  /*3da90*/  LDCU UR4, c[0x0][0x3b4] ;  /* 0x00007680ff0477ac */ /* 0x000e240008000800 */
[----:B------:R-:W-:Y:S04]  /*3daa0*/  STSM.16.M88.4 [R61], R4 ;  /* 0x000000043d007844 */ /* 0x000fe80000000200 */
[----:B------:R-:W3:Y:S04]  /*3dab0*/  LDL.LU R35, [R1+0x1a4] ;  /* 0x0001a40001237983 */ /* 0x000ee80000300800 */
[----:B------:R-:W3:Y:S04]  /*3dac0*/  LDL.LU R34, [R1] ;  /* 0x0000000001227983 */ /* 0x000ee80000300800 */
[----:B------:R-:W3:Y:S04]  /*3dad0*/  LDL.LU R33, [R1+0x1a0] ;  /* 0x0001a00001217983 */ /* 0x000ee80000300800 */
[----:B------:R-:W3:Y:S04]  /*3dae0*/  LDL.LU R32, [R1+0x120] ;  /* 0x0001200001207983 */ /* 0x000ee80000300800 */
[----:B------:R-:W3:Y:S04]  /*3daf0*/  LDL.LU R42, [R1+0x1ac] ;  /* 0x0001ac00012a7983 */ /* 0x000ee80000300800 */
[----:B------:R0:W-:Y:S04]  /*3db00*/  STL [R1+0x68], R16 ;  /* 0x0000681001007387 */ /* 0x0001e80000100800 */
[----:B------:R-:W3:Y:S04]  /*3db10*/  LDL.LU R31, [R1+0x108] ;  /* 0x00010800011f7983 */ /* 0x000ee80000300800 */
[----:B------:R-:W3:Y:S04]  /*3db20*/  LDL.LU R43, [R1+0x188] ;  /* 0x00018800012b7983 */ /* 0x000ee80000300800 */
[----:B------:R-:W3:Y:S04]  /*3db30*/  LDL.LU R49, [R1+0x104] ;  /* 0x0001040001317983 */ /* 0x000ee80000300800 */
[----:B------:R-:W3:Y:S04]  /*3db40*/  LDL.LU R50, [R1+0x184] ;  /* 0x0001840001327983 */ /* 0x000ee80000300800 */
[----:B------:R-:W3:Y:S04]  /*3db50*/  LDL.LU R51, [R1+0x100] ;  /* 0x0001000001337983 */ /* 0x000ee80000300800 */
[----:B------:R-:W3:Y:S01]  /*3db60*/  LDL.LU R48, [R1+0x180] ;  /* 0x0001800001307983 */ /* 0x000ee20000300800 */
[----:B----4-:R-:W-:-:S02]  /*3db70*/  PRMT R18, R52, 0x5410, R55 ;  /* 0x0000541034127816 */ /* 0x010fc40000000037 */
[----:B--2---:R-:W-:Y:S01]  /*3db80*/  PRMT R19, R53, 0x5410, R54 ;  /* 0x0000541035137816 */ /* 0x004fe20000000036 */
[----:B------:R-:W-:Y:S01]  /*3db90*/  NOP ;  /* 0x0000000000007918 */ /* 0x000fe20000000000 */
[----:B------:R-:W2:Y:S01]  /*3dba0*/  LDS.128 R52, [R61] ;  /* 0x000000003d347984 */ /* 0x000ea20000000c00 */
[----:B0-----:R-:W-:Y:S02]  /*3dbb0*/  PRMT R16, R36, 0x5410, R38 ;  /* 0x0000541024107816 */ /* 0x001fe40000000026 */
[----:B---3--:R-:W-:Y:S01]  /*3dbc0*/  PRMT R17, R45, 0x5410, R44 ;  /* 0x000054102d117816 */ /* 0x008fe2000000002c */
[----:B------:R-:W3:Y:S01]  /*3dbd0*/  LDL.LU R36, [R1+0x10c] ;  /* 0x00010c0001247983 */ /* 0x000ee20000300800 */
[----:B------:R-:W-:-:S03]  /*3dbe0*/  NOP ;  /* 0x0000000000007918 */ /* 0x000fc60000000000 */
[----:B------:R-:W3:Y:S01]  /*3dbf0*/  LDL.LU R44, [R1+0x18c] ;  /* 0x00018c00012c7983 */ /* 0x000ee20000300800 */
[----:B------:R-:W-:-:S03]  /*3dc00*/  PRMT R4, R47, 0x5410, R46 ;  /* 0x000054102f047816 */ /* 0x000fc6000000002e */
[----:B--2---:R-:W-:Y:S04]  /*3dc10*/  STL [R1+0x1584], R55 ;  /* 0x0015843701007387 */ /* 0x004fe80000100800 */
[----:B------:R-:W-:Y:S04]  /*3dc20*/  STL [R1+0x1588], R54 ;  /* 0x0015883601007387 */ /* 0x000fe80000100800 */
[----:B------:R-:W-:Y:S04]  /*3dc30*/  STL.64 [R1+0x1598], R52 ;  /* 0x0015983401007387 */ /* 0x000fe80000100a00 */
[----:B------:R-:W2:Y:S04]  /*3dc40*/  LDL.LU R45, [R1+0x178] ;  /* 0x00017800012d7983 */ /* 0x000ea80000300800 */
[----:B------:R-:W4:Y:S04]  /*3dc50*/  LDL.LU R46, [R1+0x174] ;  /* 0x00017400012e7983 */ /* 0x000f280000300800 */
[----:B------:R-:W4:Y:S04]  /*3dc60*/  LDL.LU R47, [R1+0x170] ;  /* 0x00017000012f7983 */ /* 0x000f280000300800 */
[----:B------:R-:W-:Y:S01]  /*3dc70*/  STSM.16.M88.4 [R61], R16 ;  /* 0x000000103d007844 */ /* 0x000fe20000000200 */
[----:B------:R-:W-:-:S03]  /*3dc80*/  NOP ;  /* 0x0000000000007918 */ /* 0x000fc60000000000 */
[----:B------:R-:W0:Y:S01]  /*3dc90*/  LDS.128 R16, [R61] ;  /* 0x000000003d107984 */ /* 0x000e220000000c00 */
[----:B------:R-:W-:Y:S02]  /*3dca0*/  PRMT R5, R39, 0x5410, R41 ;  /* 0x0000541027057816 */ /* 0x000fe40000000029 */
[----:B------:R-:W-:Y:S02]  /*3dcb0*/  PRMT R6, R35, 0x5410, R37 ;  /* 0x0000541023067816 */ /* 0x000fe40000000025 */
[----:B------:R-:W-:Y:S01]  /*3dcc0*/  PRMT R7, R33, 0x5410, R34 ;  /* 0x0000541021077816 */ /* 0x000fe20000000022 */
[----:B------:R-:W-:-:S04]  /*3dcd0*/  NOP ;  /* 0x0000000000007918 */ /* 0x000fc80000000000 */
[----:B------:R1:W-:Y:S02]  /*3dce0*/  STSM.16.M88.4 [R61], R4 ;  /* 0x000000043d007844 */ /* 0x0003e40000000200 */
[----:B-1----:R-:W-:Y:S02]  /*3dcf0*/  PRMT R6, R50, 0x5410, R49 ;  /* 0x0000541032067816 */ /* 0x002fe40000000031 */
[----:B------:R-:W-:Y:S01]  /*3dd00*/  PRMT R7, R48, 0x5410, R51 ;  /* 0x0000541030077816 */ /* 0x000fe20000000033 */
[----:B------:R-:W-:Y:S01]  /*3dd10*/  NOP ;  /* 0x0000000000007918 */ /* 0x000fe20000000000 */
[----:B------:R-:W1:Y:S01]  /*3dd20*/  LDS.128 R48, [R61] ;  /* 0x000000003d307984 */ /* 0x000e620000000c00 */
[----:B------:R-:W-:-:S03]  /*3dd30*/  PRMT R4, R42, 0x5410, R32 ;  /* 0x000054102a047816 */ /* 0x000fc60000000020 */
[----:B0-----:R-:W-:Y:S01]  /*3dd40*/  STL.64 [R1], R16 ;  /* 0x0000001001007387 */ /* 0x001fe20000100a00 */
[----:B------:R-:W-:Y:S01]  /*3dd50*/  PRMT R5, R43, 0x5410, R31 ;  /* 0x000054102b057816 */ /* 0x000fe2000000001f */
[----:B------:R-:W-:Y:S02]  /*3dd60*/  NOP ;  /* 0x0000000000007918 */ /* 0x000fe40000000000 */
[----:B------:R-:W-:Y:S04]  /*3dd70*/  STL.64 [R1+0x8], R18 ;  /* 0x0000081201007387 */ /* 0x000fe80000100a00 */
[----:B------:R-:W4:Y:S04]  /*3dd80*/  LDL.LU R41, [R1+0x17c] ;  /* 0x00017c0001297983 */ /* 0x000f280000300800 */
[----:B------:R-:W4:Y:S04]  /*3dd90*/  LDL.LU R42, [R1+0x150] ;  /* 0x00015000012a7983 */ /* 0x000f280000300800 */
[----:B------:R-:W4:Y:S04]  /*3dda0*/  LDL.LU R31, [R1+0x13c] ;  /* 0x00013c00011f7983 */ /* 0x000f280000300800 */
[----:B------:R-:W4:Y:S04]  /*3ddb0*/  LDL.LU R43, [R1+0x138] ;  /* 0x00013800012b7983 */ /* 0x000f280000300800 */
[----:B------:R3:W-:Y:S04]  /*3ddc0*/  STSM.16.M88.4 [R61], R4 ;  /* 0x000000043d007844 */ /* 0x0007e80000000200 */
[----:B-1----:R-:W-:Y:S04]  /*3ddd0*/  STL [R1+0x1580], R48 ;  /* 0x0015803001007387 */ /* 0x002fe80000100800 */
[----:B------:R-:W-:Y:S04]  /*3dde0*/  STL [R1+0x157c], R49 ;  /* 0x00157c3101007387 */ /* 0x000fe80000100800 */
[----:B------:R-:W-:Y:S04]  /*3ddf0*/  STL [R1+0x1578], R50 ;  /* 0x0015783201007387 */ /* 0x000fe80000100800 */
[----:B------:R-:W-:Y:S04]  /*3de00*/  STL [R1+0x1574], R51 ;  /* 0x0015743301007387 */ /* 0x000fe80000100800 */
[----:B------:R-:W4:Y:S04]  /*3de10*/  LDL.LU R38, [R1+0x154] ;  /* 0x0001540001267983 */ /* 0x000f280000300800 */
[----:B------:R-:W4:Y:S04]  /*3de20*/  LDL.LU R39, [R1+0x12c] ;  /* 0x00012c0001277983 */ /* 0x000f280000300800 */
[----:B------:R-:W4:Y:S01]  /*3de30*/  LDL.LU R37, [R1+0x128] ;  /* 0x0001280001257983 */ /* 0x000f220000300800 */
[----:B---3--:R-:W-:-:S03]  /*3de40*/  PRMT R4, R44, 0x5410, R36 ;  /* 0x000054102c047816 */ /* 0x008fc60000000024 */
[----:B------:R-:W3:Y:S04]  /*3de50*/  LDL.LU R36, [R1+0x124] ;  /* 0x0001240001247983 */ /* 0x000ee80000300800 */
[----:B------:R-:W3:Y:S04]  /*3de60*/  LDL.LU R35, [R1+0x130] ;  /* 0x0001300001237983 */ /* 0x000ee80000300800 */
[----:B------:R-:W3:Y:S04]  /*3de70*/  LDL.LU R34, [R1+0xf4] ;  /* 0x0000f40001227983 */ /* 0x000ee80000300800 */
[----:B------:R-:W3:Y:S04]  /*3de80*/  LDL.LU R33, [R1+0xec] ;  /* 0x0000ec0001217983 */ /* 0x000ee80000300800 */
[----:B------:R-:W3:Y:S01]  /*3de90*/  LDL.LU R32, [R1+0xe8] ;  /* 0x0000e80001207983 */ /* 0x000ee20000300800 */
[----:B--2---:R-:W-:-:S02]  /*3dea0*/  PRMT R5, R45, 0x5410, R28 ;  /* 0x000054102d057816 */ /* 0x004fc4000000001c */
[----:B----4-:R-:W-:Y:S02]  /*3deb0*/  PRMT R6, R46, 0x5410, R27 ;  /* 0x000054102e067816 */ /* 0x010fe4000000001b */
[----:B------:R-:W-:Y:S01]  /*3dec0*/  PRMT R7, R47, 0x5410, R26 ;  /* 0x000054102f077816 */ /* 0x000fe2000000001a */
[----:B------:R-:W-:Y:S01]  /*3ded0*/  NOP ;  /* 0x0000000000007918 */ /* 0x000fe20000000000 */
[----:B------:R-:W0:Y:S01]  /*3dee0*/  LDS.128 R44, [R61] ;  /* 0x000000003d2c7984 */ /* 0x000e220000000c00 */
[----:B------:R-:W-:-:S03]  /*3def0*/  NOP ;  /* 0x0000000000007918 */ /* 0x000fc60000000000 */
[----:B0-----:R-:W-:Y:S04]  /*3df00*/  STL.64 [R1+0x1590], R44 ;  /* 0x0015902c01007387 */ /* 0x001fe80000100a00 */
[----:B------:R-:W-:Y:S04]  /*3df10*/  STL [R1+0x1570], R47 ;  /* 0x0015702f01007387 */ /* 0x000fe80000100800 */
[----:B------:R-:W2:Y:S04]  /*3df20*/  LDL.LU R55, [R1+0xf8] ;  /* 0x0000f80001377983 */ /* 0x000ea80000300800 */
[----:B------:R0:W-:Y:S04]  /*3df30*/  STSM.16.M88.4 [R61], R4 ;  /* 0x000000043d007844 */ /* 0x0001e80000000200 */
[----:B------:R-:W4:Y:S04]  /*3df40*/  LDL.LU R29, [R1+0x4c] ;  /* 0x00004c00011d7983 */ /* 0x000f280000300800 */
[----:B------:R-:W4:Y:S01]  /*3df50*/  LDL.LU R30, [R1+0x6c] ;  /* 0x00006c00011e7983 */ /* 0x000f220000300800 */
[----:B0-----:R-:W-:-:S02]  /*3df60*/  PRMT R4, R41, 0x5410, R21 ;  /* 0x0000541029047816 */ /* 0x001fc40000000015 */
[----:B------:R-:W-:Y:S02]  /*3df70*/  PRMT R5, R42, 0x5410, R23 ;  /* 0x000054102a057816 */ /* 0x000fe40000000017 */
[----:B------:R-:W-:Y:S01]  /*3df80*/  PRMT R7, R43, 0x5410, R20 ;  /* 0x000054102b077816 */ /* 0x000fe20000000014 */
[----:B------:R-:W-:Y:S01]  /*3df90*/  NOP ;  /* 0x0000000000007918 */ /* 0x000fe20000000000 */
[----:B------:R-:W0:Y:S01]  /*3dfa0*/  LDS.128 R40, [R61] ;  /* 0x000000003d287984 */ /* 0x000e220000000c00 */
[----:B------:R-:W-:Y:S01]  /*3dfb0*/  PRMT R6, R31, 0x5410, R22 ;  /* 0x000054101f067816 */ /* 0x000fe20000000016 */
[----:B------:R-:W-:-:S04]  /*3dfc0*/  NOP ;  /* 0x0000000000007918 */ /* 0x000fc80000000000 */
[----:B------:R1:W-:Y:S04]  /*3dfd0*/  STSM.16.M88.4 [R61], R4 ;  /* 0x000000043d007844 */ /* 0x0003e80000000200 */
[----:B------:R-:W4:Y:S01]  /*3dfe0*/  LDL.LU R31, [R1+0x70] ;  /* 0x00007000011f7983 */ /* 0x000f220000300800 */
[----:B-1----:R-:W-:Y:S02]  /*3dff0*/  PRMT R4, R38, 0x5410, R11 ;  /* 0x0000541026047816 */ /* 0x002fe4000000000b */
[----:B------:R-:W-:Y:S02]  /*3e000*/  PRMT R5, R39, 0x5410, R12 ;  /* 0x0000541027057816 */ /* 0x000fe4000000000c */
[----:B------:R-:W-:Y:S01]  /*3e010*/  PRMT R6, R37, 0x5410, R10 ;  /* 0x0000541025067816 */ /* 0x000fe2000000000a */
[----:B0-----:R-:W-:Y:S04]  /*3e020*/  STL [R1+0x156c], R42 ;  /* 0x00156c2a01007387 */ /* 0x001fe80000100800 */
[----:B------:R-:W-:Y:S04]  /*3e030*/  STL [R1+0x1568], R43 ;  /* 0x0015682b01007387 */ /* 0x000fe80000100800 */
[----:B------:R-:W4:Y:S04]  /*3e040*/  LDL.LU R50, [R1+0xe4] ;  /* 0x0000e40001327983 */ /* 0x000f280000300800 */
[----:B------:R-:W4:Y:S04]  /*3e050*/  LDL.LU R49, [R1+0x74] ;  /* 0x0000740001317983 */ /* 0x000f280000300800 */
[----:B------:R-:W4:Y:S04]  /*3e060*/  LDL.LU R48, [R1+0x7c] ;  /* 0x00007c0001307983 */ /* 0x000f280000300800 */
[----:B------:R-:W4:Y:S01]  /*3e070*/  LDL.LU R25, [R1+0x80] ;  /* 0x0000800001197983 */ /* 0x000f220000300800 */
[----:B---3--:R-:W-:Y:S01]  /*3e080*/  PRMT R7, R36, 0x5410, R9 ;  /* 0x0000541024077816 */ /* 0x008fe20000000009 */
[----:B------:R-:W-:-:S02]  /*3e090*/  NOP ;  /* 0x0000000000007918 */ /* 0x000fc40000000000 */
[----:B------:R-:W0:Y:S01]  /*3e0a0*/  LDS.128 R36, [R61] ;  /* 0x000000003d247984 */ /* 0x000e220000000c00 */
[----:B------:R-:W-:-:S03]  /*3e0b0*/  NOP ;  /* 0x0000000000007918 */ /* 0x000fc60000000000 */
[----:B------:R1:W-:Y:S02]  /*3e0c0*/  STSM.16.M88.4 [R61], R4 ;  /* 0x000000043d007844 */ /* 0x0003e40000000200 */
[----:B-1----:R-:W-:Y:S02]  /*3e0d0*/  PRMT R6, R33, 0x5410, R3 ;  /* 0x0000541021067816 */ /* 0x002fe40000000003 */
[----:B------:R-:W-:Y:S01]  /*3e0e0*/  PRMT R4, R35, 0x5410, R0 ;  /* 0x0000541023047816 */ /* 0x000fe20000000000 */
        /* <DEDUP_REMOVED lines=14> */
[----:B--2---:R-:W-:-:S03]  /*3e1d0*/  PRMT R12, R55, 0x5410, R15 ;  /* 0x00005410370c7816 */ /* 0x004fc6000000000f */
[----:B------:R-:W2:Y:S01]  /*3e1e0*/  LDL.LU R55, [R1+0xbc] ;  /* 0x0000bc0001377983 */ /* 0x000ea20000300800 */
[----:B------:R-:W-:Y:S02]  /*3e1f0*/  PRMT R5, R34, 0x5410, R8 ;  /* 0x0000541022057816 */ /* 0x000fe40000000008 */
[----:B------:R-:W-:Y:S01]  /*3e200*/  PRMT R7, R32, 0x5410, R2 ;  /* 0x0000541020077816 */ /* 0x000fe20000000002 */
[----:B------:R-:W-:Y:S01]  /*3e210*/  NOP ;  /* 0x0000000000007918 */ /* 0x000fe20000000000 */
[----:B------:R-:W1:Y:S01]  /*3e220*/  LDS.128 R32, [R61] ;  /* 0x000000003d207984 */ /* 0x000e620000000c00 */
[----:B------:R-:W-:Y:S01]  /*3e230*/  NOP ;  /* 0x0000000000007918 */ /* 0x000fe20000000000 */
[----:B----4-:R-:W-:Y:S02]  /*3e240*/  PRMT R13, R29, 0x5410, R13 ;  /* 0x000054101d0d7816 */ /* 0x010fe4000000000d */
[----:B------:R3:W-:Y:S01]  /*3e250*/  STSM.16.M88.4 [R61], R4 ;  /* 0x000000043d007844 */ /* 0x0007e20000000200 */
[----:B------:R-:W-:-:S03]  /*3e260*/  PRMT R14, R30, 0x5410, R14 ;  /* 0x000054101e0e7816 */ /* 0x000fc6000000000e */
[----:B------:R-:W4:Y:S04]  /*3e270*/  LDL.LU R42, [R1+0x38] ;  /* 0x00003800012a7983 */ /* 0x000f280000300800 */
[----:B------:R-:W4:Y:S04]  /*3e280*/  LDL.LU R47, [R1+0xd4] ;  /* 0x0000d400012f7983 */ /* 0x000f280000300800 */
[----:B------:R-:W4:Y:S04]  /*3e290*/  LDL.LU R44, [R1+0x2c] ;  /* 0x00002c00012c7983 */ /* 0x000f280000300800 */
[----:B------:R-:W4:Y:S04]  /*3e2a0*/  LDL.LU R45, [R1+0xc0] ;  /* 0x0000c000012d7983 */ /* 0x000f280000300800 */
[----:B------:R-:W4:Y:S01]  /*3e2b0*/  LDL.LU R51, [R1+0x30] ;  /* 0x0000300001337983 */ /* 0x000f220000300800 */
[----:B------:R-:W-:Y:S01]  /*3e2c0*/  PRMT R15, R31, 0x5410, R56 ;  /* 0x000054101f0f7816 */ /* 0x000fe20000000038 */
[----:B------:R-:W-:-:S02]  /*3e2d0*/  NOP ;  /* 0x0000000000007918 */ /* 0x000fc40000000000 */
[----:B------:R-:W0:Y:S01]  /*3e2e0*/  LDS.128 R28, [R61] ;  /* 0x000000003d1c7984 */ /* 0x000e220000000c00 */
[----:B------:R-:W-:-:S03]  /*3e2f0*/  NOP ;  /* 0x0000000000007918 */ /* 0x000fc60000000000 */
[----:B------:R-:W-:Y:S01]  /*3e300*/  STSM.16.M88.4 [R61], R12 ;  /* 0x0000000c3d007844 */ /* 0x000fe20000000200 */
[----:B------:R-:W-:Y:S01]  /*3e310*/  NOP ;  /* 0x0000000000007918 */ /* 0x000fe20000000000 */
[----:B------:R-:W-:Y:S02]  /*3e320*/  PRMT R8, R50, 0x5410, R58 ;  /* 0x0000541032087816 */ /* 0x000fe4000000003a */
[----:B------:R-:W4:Y:S01]  /*3e330*/  LDL.LU R50, [R1+0xb8] ;  /* 0x0000b80001327983 */ /* 0x000f220000300800 */
[----:B------:R-:W-:-:S03]  /*3e340*/  PRMT R9, R49, 0x5410, R24 ;  /* 0x0000541031097816 */ /* 0x000fc60000000018 */
[----:B------:R-:W4:Y:S01]  /*3e350*/  LDL.LU R49, [R1+0x34] ;  /* 0x0000340001317983 */ /* 0x000f220000300800 */
[----:B------:R-:W-:-:S03]  /*3e360*/  PRMT R10, R48, 0x5410, R57 ;  /* 0x00005410300a7816 */ /* 0x000fc60000000039 */
[----:B------:R-:W4:Y:S01]  /*3e370*/  LDL.LU R48, [R1+0xa4] ;  /* 0x0000a40001307983 */ /* 0x000f220000300800 */
[----:B------:R-:W-:-:S03]  /*3e380*/  PRMT R11, R25, 0x5410, R59 ;  /* 0x00005410190b7816 */ /* 0x000fc6000000003b */
[----:B------:R-:W0:Y:S01]  /*3e390*/  LDS.128 R24, [R61] ;  /* 0x000000003d187984 */ /* 0x000e220000000c00 */
[----:B------:R-:W-:-:S03]  /*3e3a0*/  NOP ;  /* 0x0000000000007918 */ /* 0x000fc60000000000 */
[----:B------:R-:W-:Y:S01]  /*3e3b0*/  STSM.16.M88.4 [R61], R8 ;  /* 0x000000083d007844 */ /* 0x000fe20000000200 */
[----:B---3--:R-:W-:Y:S02]  /*3e3c0*/  PRMT R4, R0, 0x5410, R3 ;  /* 0x0000541000047816 */ /* 0x008fe40000000003 */
[----:B------:R-:W-:Y:S02]  /*3e3d0*/  PRMT R5, R43, 0x5410, R60 ;  /* 0x000054102b057816 */ /* 0x000fe4000000003c */
[----:B------:R-:W-:Y:S02]  /*3e3e0*/  PRMT R6, R22, 0x5410, R20 ;  /* 0x0000541016067816 */ /* 0x000fe40000000014 */
[----:B------:R-:W-:Y:S01]  /*3e3f0*/  PRMT R7, R21, 0x5410, R23 ;  /* 0x0000541015077816 */ /* 0x000fe20000000017 */
[----:B------:R-:W-:Y:S01]  /*3e400*/  NOP ;  /* 0x0000000000007918 */ /* 0x000fe20000000000 */
[----:B------:R-:W3:Y:S01]  /*3e410*/  LDS.128 R20, [R61] ;  /* 0x000000003d147984 */ /* 0x000ee20000000c00 */
[----:B------:R-:W-:-:S03]  /*3e420*/  NOP ;  /* 0x0000000000007918 */ /* 0x000fc60000000000 */
[----:B------:R0:W-:Y:S02]  /*3e430*/  STSM.16.M88.4 [R61], R4 ;  /* 0x000000043d007844 */ /* 0x0001e40000000200 */
[----:B0-----:R-:W-:Y:S02]  /*3e440*/  PRMT R6, R53, 0x5410, R52 ;  /* 0x0000541035067816 */ /* 0x001fe40000000034 */
[----:B------:R-:W3:Y:S04]  /*3e450*/  LDL.LU R52, [R1+0x44] ;  /* 0x0000440001347983 */ /* 0x000ee80000300800 */
[----:B------:R-:W3:Y:S01]  /*3e460*/  LDL.LU R53, [R1+0xc4] ;  /* 0x0000c40001357983 */ /* 0x000ee20000300800 */
[----:B--2---:R-:W-:-:S03]  /*3e470*/  PRMT R7, R55, 0x5410, R54 ;  /* 0x0000541037077816 */ /* 0x004fc60000000036 */
[----:B------:R-:W2:Y:S04]  /*3e480*/  LDL.LU R54, [R1+0x3c] ;  /* 0x00003c0001367983 */ /* 0x000ea80000300800 */
[----:B------:R-:W2:Y:S01]  /*3e490*/  LDL.LU R55, [R1+0xb0] ;  /* 0x0000b00001377983 */ /* 0x000ea20000300800 */
[----:B------:R-:W-:Y:S02]  /*3e4a0*/  PRMT R4, R17, 0x5410, R16 ;  /* 0x0000541011047816 */ /* 0x000fe40000000010 */
[----:B------:R-:W-:Y:S01]  /*3e4b0*/  PRMT R5, R19, 0x5410, R18 ;  /* 0x0000541013057816 */ /* 0x000fe20000000012 */
[----:B------:R-:W-:Y:S01]  /*3e4c0*/  NOP ;  /* 0x0000000000007918 */ /* 0x000fe20000000000 */
[----:B------:R-:W0:Y:S01]  /*3e4d0*/  LDS.128 R16, [R61] ;  /* 0x000000003d107984 */ /* 0x000e220000000c00 */
[----:B------:R-:W-:-:S03]  /*3e4e0*/  NOP ;  /* 0x0000000000007918 */ /* 0x000fc60000000000 */
[----:B------:R-:W2:Y:S04]  /*3e4f0*/  LDL.LU R10, [R1+0x40] ;  /* 0x00004000010a7983 */ /* 0x000ea80000300800 */
[----:B------:R4:W-:Y:S01]  /*3e500*/  STSM.16.M88.4 [R61], R4 ;  /* 0x000000043d007844 */ /* 0x0009e20000000200 */
[----:B------:R-:W-:-:S03]  /*3e510*/  NOP ;  /* 0x0000000000007918 */ /* 0x000fc60000000000 */
[----:B------:R-:W2:Y:S04]  /*3e520*/  LDL.LU R11, [R1+0xac] ;  /* 0x0000ac00010b7983 */ /* 0x000ea80000300800 */
[----:B------:R-:W2:Y:S04]  /*3e530*/  LDL.LU R59, [R1+0x48] ;  /* 0x00004800013b7983 */ /* 0x000ea80000300800 */
[----:B------:R-:W0:Y:S01]  /*3e540*/  LDS.128 R12, [R61] ;  /* 0x000000003d0c7984 */ /* 0x000e220000000c00 */
[----:B----4-:R-:W-:-:S03]  /*3e550*/  PRMT R4, R47, 0x5410, R42 ;  /* 0x000054102f047816 */ /* 0x010fc6000000002a */
[----:B------:R-:W4:Y:S01]  /*3e560*/  LDL.LU R47, [R1+0xa8] ;  /* 0x0000a800012f7983 */ /* 0x000f220000300800 */
[----:B------:R-:W-:-:S03]  /*3e570*/  PRMT R5, R45, 0x5410, R44 ;  /* 0x000054102d057816 */ /* 0x000fc6000000002c */
        /* <DEDUP_REMOVED lines=8> */
[----:B------:R-:W-:-:S03]  /*3e600*/  PRMT R6, R50, 0x5410, R51 ;  /* 0x0000541032067816 */ /* 0x000fc60000000033 */
[----:B------:R-:W4:Y:S04]  /*3e610*/  LDL R43, [R1+0x758] ;  /* 0x00075800012b7983 */ /* 0x000f280000100800 */
[----:B------:R-:W4:Y:S01]  /*3e620*/  LDL R42, [R1+0x778] ;  /* 0x00077800012a7983 */ /* 0x000f220000100800 */
[----:B------:R-:W-:Y:S01]  /*3e630*/  PRMT R7, R48, 0x5410, R49 ;  /* 0x0000541030077816 */ /* 0x000fe20000000031 */
[----:B------:R-:W-:-:S04]  /*3e640*/  NOP ;  /* 0x0000000000007918 */ /* 0x000fc80000000000 */
[----:B------:R3:W-:Y:S04]  /*3e650*/  STSM.16.M88.4 [R61], R4 ;  /* 0x000000043d007844 */ /* 0x0007e80000000200 */
[----:B------:R-:W4:Y:S01]  /*3e660*/  LDL.LU R49, [R1+0x78] ;  /* 0x0000780001317983 */ /* 0x000f220000300800 */
[----:B---3--:R-:W-:-:S03]  /*3e670*/  PRMT R4, R53, 0x5410, R52 ;  /* 0x0000541035047816 */ /* 0x008fc60000000034 */
[----:B------:R-:W3:Y:S04]  /*3e680*/  LDL.LU R52, [R1+0x9c] ;  /* 0x00009c0001347983 */ /* 0x000ee80000300800 */
[----:B------:R-:W3:Y:S04]  /*3e690*/  LDL.LU R51, [R1+0x60] ;  /* 0x0000600001337983 */ /* 0x000ee80000300800 */
[----:B------:R-:W3:Y:S04]  /*3e6a0*/  LDL.LU R53, [R1+0x8c] ;  /* 0x00008c0001357983 */ /* 0x000ee80000300800 */
[----:B------:R-:W3:Y:S01]  /*3e6b0*/  LDL.LU R50, [R1+0x64] ;  /* 0x0000640001327983 */ /* 0x000ee20000300800 */
[----:B--2---:R-:W-:-:S03]  /*3e6c0*/  PRMT R5, R55, 0x5410, R54 ;  /* 0x0000541037057816 */ /* 0x004fc60000000036 */
[----:B------:R-:W2:Y:S04]  /*3e6d0*/  LDL.LU R54, [R1+0x88] ;  /* 0x0000880001367983 */ /* 0x000ea80000300800 */
[----:B------:R-:W2:Y:S04]  /*3e6e0*/  LDL.LU R48, [R1+0x68] ;  /* 0x0000680001307983 */ /* 0x000ea80000300800 */
[----:B------:R-:W2:Y:S01]  /*3e6f0*/  LDL.LU R55, [R1+0x84] ;  /* 0x0000840001377983 */ /* 0x000ea20000300800 */
[----:B------:R-:W-:Y:S01]  /*3e700*/  PRMT R6, R11, 0x5410, R10 ;  /* 0x000054100b067816 */ /* 0x000fe2000000000a */
[----:B------:R-:W-:-:S02]  /*3e710*/  NOP ;  /* 0x0000000000007918 */ /* 0x000fc40000000000 */
[----:B------:R-:W0:Y:S01]  /*3e720*/  LDS.128 R8, [R61] ;  /* 0x000000003d087984 */ /* 0x000e220000000c00 */
[----:B----4-:R-:W-:Y:S01]  /*3e730*/  PRMT R7, R47, 0x5410, R59 ;  /* 0x000054102f077816 */ /* 0x010fe2000000003b */
[----:B------:R-:W-:Y:S01]  /*3e740*/  NOP ;  /* 0x0000000000007918 */ /* 0x000fe20000000000 */
[----:B------:R-:W-:-:S03]  /*3e750*/  PRMT R56, R56, 0x5410, R57 ;  /* 0x0000541038387816 */ /* 0x000fc60000000039 */
[----:B------:R-:W-:Y:S01]  /*3e760*/  STSM.16.M88.4 [R61], R4 ;  /* 0x000000043d007844 */ /* 0x000fe20000000200 */
[----:B------:R-:W-:Y:S01]  /*3e770*/  NOP ;  /* 0x0000000000007918 */ /* 0x000fe20000000000 */
[----:B------:R-:W-:Y:S02]  /*3e780*/  PRMT R57, R2, 0x5410, R58 ;  /* 0x0000541002397816 */ /* 0x000fe4000000003a */
[----:B------:R-:W4:Y:S04]  /*3e790*/  LDS.128 R4, [R61] ;  /* 0x000000003d047984 */ /* 0x000f280000000c00 */
[----:B------:R-:W4:Y:S01]  /*3e7a0*/  LDL R47, [R1+0x768] ;  /* 0x00076800012f7983 */ /* 0x000f220000100800 */
[----:B------:R-:W-:Y:S02]  /*3e7b0*/  PRMT R58, R0, 0x5410, R3 ;  /* 0x00005410003a7816 */ /* 0x000fe40000000003 */
[----:B------:R-:W-:Y:S01]  /*3e7c0*/  PRMT R59, R45, 0x5410, R44 ;  /* 0x000054102d3b7816 */ /* 0x000fe2000000002c */
[----:B------:R-:W-:-:S04]  /*3e7d0*/  NOP ;  /* 0x0000000000007918 */ /* 0x000fc80000000000 */
[----:B------:R-:W-:Y:S01]  /*3e7e0*/  STSM.16.M88.4 [R61], R56 ;  /* 0x000000383d007844 */ /* 0x000fe20000000200 */
[----:B------:R-:W-:-:S03]  /*3e7f0*/  NOP ;  /* 0x0000000000007918 */ /* 0x000fc60000000000 */
[----:B------:R-:W0:Y:S01]  /*3e800*/  LDS.128 R56, [R61] ;  /* 0x000000003d387984 */ /* 0x000e220000000c00 */
[----:B---3--:R-:W-:Y:S02]  /*3e810*/  PRMT R52, R52, 0x5410, R49 ;  /* 0x0000541034347816 */ /* 0x008fe40000000031 */
[----:B------:R-:W-:Y:S02]  /*3e820*/  PRMT R53, R53, 0x5410, R51 ;  /* 0x0000541035357816 */ /* 0x000fe40000000033 */
[----:B--2---:R-:W-:Y:S02]  /*3e830*/  PRMT R54, R54, 0x5410, R50 ;  /* 0x0000541036367816 */ /* 0x004fe40000000032 */
[----:B------:R-:W-:Y:S01]  /*3e840*/  PRMT R55, R55, 0x5410, R48 ;  /* 0x0000541037377816 */ /* 0x000fe20000000030 */
[----:B------:R-:W-:-:S04]  /*3e850*/  NOP ;  /* 0x0000000000007918 */ /* 0x000fc80000000000 */
[----:B------:R2:W-:Y:S04]  /*3e860*/  STSM.16.M88.4 [R61], R52 ;  /* 0x000000343d007844 */ /* 0x0005e80000000200 */
[----:B--2---:R-:W2:Y:S01]  /*3e870*/  LDL.LU.64 R52, [R1+0x1598] ;  /* 0x0015980001347983 */ /* 0x004ea20000300a00 */
[C---:B------:R-:W-:Y:S01]  /*3e880*/  ISETP.GE.AND P5, PT, R42.reuse, UR12, PT ;  /* 0x0000000c2a007c0c */ /* 0x040fe2000bfa6270 */
[----:B------:R-:W3:Y:S01]  /*3e890*/  LDCU.64 UR12, c[0x0][0x390] ;  /* 0x00007200ff0c77ac */ /* 0x000ee20008000a00 */
[----:B------:R-:W-:Y:S02]  /*3e8a0*/  IMAD R2, R42, UR4, RZ ;  /* 0x000000042a027c24 */ /* 0x000fe4000f8e02ff */
[----:B------:R-:W-:Y:S01]  /*3e8b0*/  IMAD R49, R43, UR5, RZ ;  /* 0x000000052b317c24 */ /* 0x000fe2000f8e02ff */
[----:B------:R-:W0:Y:S02]  /*3e8c0*/  LDCU.64 UR4, c[0x0][0x398] ;  /* 0x00007300ff0477ac */ /* 0x000e240008000a00 */
[----:B------:R-:W-:-:S02]  /*3e8d0*/  IADD3 R0, P6, PT, R2, UR8, RZ ;  /* 0x0000000802007c10 */ /* 0x000fc4000ffde0ff */
[----:B------:R-:W-:Y:S02]  /*3e8e0*/  ISETP.LT.AND P5, PT, R43, UR27, !P5 ;  /* 0x0000001b2b007c0c */ /* 0x000fe4000efa1270 */
[----:B------:R-:W-:Y:S01]  /*3e8f0*/  LEA.HI.X.SX32 R2, R2, UR9, 0x1, P6 ;  /* 0x0000000902027c11 */ /* 0x000fe2000b0f0eff */
[----:B------:R-:W0:Y:S01]  /*3e900*/  LDCU.64 UR8, c[0x0][0x398] ;  /* 0x00007300ff0877ac */ /* 0x000e220008000a00 */
[----:B------:R-:W-:Y:S02]  /*3e910*/  SHF.R.S32.HI R48, RZ, 0x1f, R49 ;  /* 0x0000001fff307819 */ /* 0x000fe40000011431 */
[----:B------:R-:W-:-:S05]  /*3e920*/  IADD3 R50, P6, PT, R49, R0, RZ ;  /* 0x0000000031327210 */ /* 0x000fca0007fde0ff */
[----:B------:R-:W-:Y:S02]  /*3e930*/  IMAD.X R51, R48, 0x1, R2, P6 ;  /* 0x0000000130337824 */ /* 0x000fe400030e0602 */
[C---:B----4-:R-:W-:Y:S01]  /*3e940*/  IMAD R60, R47.reuse, UR10, RZ ;  /* 0x0000000a2f3c7c24 */ /* 0x050fe2000f8e02ff */
[----:B------:R-:W-:Y:S01]  /*3e950*/  ISETP.GE.AND P4, PT, R47, UR18, PT ;  /* 0x000000122f007c0c */ /* 0x000fe2000bf86270 */
[----:B------:R-:W4:Y:S03]  /*3e960*/  LDCU.64 UR10, c[0x0][0x398] ;  /* 0x00007300ff0a77ac */ /* 0x000f260008000a00 */
[C---:B---3--:R-:W-:Y:S01]  /*3e970*/  IADD3 R3, P6, PT, R60.reuse, UR12, RZ ;  /* 0x0000000c3c037c10 */ /* 0x048fe2000ffde0ff */
[----:B------:R-:W3:Y:S01]  /*3e980*/  LDCU.64 UR18, c[0x0][0x398] ;  /* 0x00007300ff1277ac */ /* 0x000ee20008000a00 */
[----:B------:R-:W-:Y:S02]  /*3e990*/  ISETP.LT.AND P4, PT, R43, UR29, !P4 ;  /* 0x0000001d2b007c0c */ /* 0x000fe4000e781270 */
[----:B------:R-:W-:Y:S01]  /*3e9a0*/  LEA.HI.X.SX32 R60, R60, UR13, 0x1, P6 ;  /* 0x0000000d3c3c7c11 */ /* 0x000fe2000b0f0eff */
[----:B------:R-:W0:Y:S01]  /*3e9b0*/  LDCU.64 UR12, c[0x0][0x398] ;  /* 0x00007300ff0c77ac */ /* 0x000e220008000a00 */
[----:B------:R-:W-:Y:S01]  /*3e9c0*/  NOP ;  /* 0x0000000000007918 */ /* 0x000fe20000000000 */
[----:B--2---:R-:W-:-:S05]  /*3e9d0*/  PRMT R44, R52, 0x7770, RZ ;  /* 0x00007770342c7816 */ /* 0x004fca00000000ff */
[----:B------:R2:W-:Y:S01]  /*3e9e0*/  @P5 STG.E.U8 desc[UR6][R50.64], R44 ;  /* 0x0000002c32005986 */ /* 0x0005e2000c101106 */
[----:B0-----:R-:W-:Y:S01]  /*3e9f0*/  ISETP.LT.AND P5, PT, R42, UR4, !P2 ;  /* 0x000000042a007c0c */ /* 0x001fe2000d7a1270 */
[----:B------:R-:W0:Y:S01]  /*3ea00*/  LDCU UR4, c[0x0][0x3b8] ;  /* 0x00007700ff0477ac */ /* 0x000e220008000800 */
[C---:B--2---:R-:W-:Y:S01]  /*3ea10*/  IADD3 R44, P6, PT, R49.reuse, R3, RZ ;  /* 0x00000003312c7210 */ /* 0x044fe20007fde0ff */
[----:B------:R-:W-:Y:S01]  /*3ea20*/  VIADD R49, R49, UR14 ;  /* 0x0000000e31317c36 */ /* 0x000fe20008000000 */
[----:B------:R-:W-:-:S03]  /*3ea30*/  PRMT R50, R52, 0x7771, RZ ;  /* 0x0000777134327816 */ /* 0x000fc600000000ff */
[----:B------:R-:W-:Y:S01]  /*3ea40*/  IMAD.X R45, R48, 0x1, R60, P6 ;  /* 0x00000001302d7824 */ /* 0x000fe200030e063c */
[----:B------:R-:W-:Y:S02]  /*3ea50*/  SHF.R.S32.HI R48, RZ, 0x1f, R49 ;  /* 0x0000001fff307819 */ /* 0x000fe40000011431 */
[----:B------:R-:W-:Y:S01]  /*3ea60*/  IADD3 R54, P6, PT, R49, R0, RZ ;  /* 0x0000000031367210 */ /* 0x000fe20007fde0ff */
[----:B------:R-:W-:Y:S01]  /*3ea70*/  VIADD R51, R43, 0x4 ;  /* 0x000000042b337836 */ /* 0x000fe20000000000 */
[----:B------:R2:W-:Y:S03]  /*3ea80*/  @P4 STG.E.U8 desc[UR6][R44.64], R50 ;  /* 0x000000322c004986 */ /* 0x0005e6000c101106 */
[----:B------:R-:W-:Y:S01]  /*3ea90*/  IMAD.X R55, R48, 0x1, R2, P6 ;  /* 0x0000000130377824 */ /* 0x000fe200030e0602 */
[----:B------:R-:W-:Y:S01]  /*3eaa0*/  ISETP.LT.AND P2, PT, R47, UR8, !P2 ;  /* 0x000000082f007c0c */ /* 0x000fe2000d741270 */
[----:B------:R-:W0:Y:S01]  /*3eab0*/  LDCU UR8, c[0x0][0x3b8] ;  /* 0x00007700ff0877ac */ /* 0x000e220008000800 */
[----:B------:R-:W-:Y:S01]  /*3eac0*/  ISETP.GE.AND P4, PT, R51, UR15, PT ;  /* 0x0000000f33007c0c */ /* 0x000fe2000bf86270 */
[----:B------:R-:W0:Y:S01]  /*3ead0*/  LDCU.64 UR14, c[0x0][0x398] ;  /* 0x00007300ff0e77ac */ /* 0x000e220008000a00 */
[C---:B--2---:R-:W-:Y:S01]  /*3eae0*/  PRMT R50, R52.reuse, 0x7772, RZ ;  /* 0x0000777234327816 */ /* 0x044fe200000000ff */
[----:B------:R-:W2:Y:S04]  /*3eaf0*/  LDL.LU.64 R44, [R1+0x1590] ;  /* 0x00159000012c7983 */ /* 0x000ea80000300a00 */
[----:B------:R0:W-:Y:S01]  /*3eb00*/  @P5 STG.E.U8 desc[UR6][R54.64], R50 ;  /* 0x0000003236005986 */ /* 0x0001e2000c101106 */
[----:B------:R-:W-:-:S02]  /*3eb10*/  PRMT R52, R52, 0x7773, RZ ;  /* 0x0000777334347816 */ /* 0x000fc400000000ff */
[----:B----4-:R-:W-:Y:S01]  /*3eb20*/  ISETP.LT.AND P5, PT, R42, UR10, !P0 ;  /* 0x0000000a2a007c0c */ /* 0x010fe2000c7a1270 */
[----:B------:R-:W4:Y:S01]  /*3eb30*/  LDCU UR10, c[0x0][0x39c] ;  /* 0x00007380ff0a77ac */ /* 0x000f220008000800 */
[C---:B0-----:R-:W-:Y:S01]  /*3eb40*/  IADD3 R50, P6, PT, R49.reuse, R3, RZ ;  /* 0x0000000331327210 */ /* 0x041fe20007fde0ff */
[----:B------:R-:W-:-:S04]  /*3eb50*/  VIADD R49, R49, UR16 ;  /* 0x0000001031317c36 */ /* 0x000fc80008000000 */
[----:B------:R-:W-:Y:S01]  /*3eb60*/  IMAD.X R51, R48, 0x1, R60, P6 ;  /* 0x0000000130337824 */ /* 0x000fe200030e063c */
[----:B------:R-:W-:Y:S02]  /*3eb70*/  SHF.R.S32.HI R48, RZ, 0x1f, R49 ;  /* 0x0000001fff307819 */ /* 0x000fe40000011431 */
[----:B------:R-:W-:Y:S02]  /*3eb80*/  IADD3 R54, P6, PT, R49, R0, RZ ;  /* 0x0000000031367210 */ /* 0x000fe40007fde0ff */
[----:B------:R0:W-:Y:S03]  /*3eb90*/  @P2 STG.E.U8 desc[UR6][R50.64], R52 ;  /* 0x0000003432002986 */ /* 0x0001e6000c101106 */
[----:B------:R-:W-:Y:S01]  /*3eba0*/  IMAD.X R55, R48, 0x1, R2, P6 ;  /* 0x0000000130377824 */ /* 0x000fe200030e0602 */
[----:B------:R-:W-:Y:S01]  /*3ebb0*/  ISETP.LT.AND P0, PT, R47, UR14, !P0 ;  /* 0x0000000e2f007c0c */ /* 0x000fe2000c701270 */
[----:B------:R-:W1:Y:S01]  /*3ebc0*/  LDCU UR14, c[0x0][0x398] ;  /* 0x00007300ff0e77ac */ /* 0x000e620008000800 */
[----:B0-----:R-:W-:Y:S01]  /*3ebd0*/  VIADD R52, R43, 0x5 ;  /* 0x000000052b347836 */ /* 0x001fe20000000000 */
[----:B------:R-:W-:-:S04]  /*3ebe0*/  PRMT R50, R53, 0x7770, RZ ;  /* 0x0000777035327816 */ /* 0x000fc800000000ff */
[----:B------:R-:W-:Y:S01]  /*3ebf0*/  ISETP.GE.AND P2, PT, R52, UR17, PT ;  /* 0x0000001134007c0c */ /* 0x000fe2000bf46270 */
[----:B------:R-:W0:Y:S01]  /*3ec00*/  LDCU.64 UR16, c[0x0][0x398] ;  /* 0x00007300ff1077ac */ /* 0x000e220008000a00 */
[----:B------:R1:W-:Y:S01]  /*3ec10*/  @P5 STG.E.U8 desc[UR6][R54.64], R50 ;  /* 0x0000003236005986 */ /* 0x0003e2000c101106 */
[C---:B------:R-:W-:Y:S01]  /*3ec20*/  VIADD R52, R49.reuse, UR4 ;  /* 0x0000000431347c36 */ /* 0x040fe20008000000 */
[----:B-1----:R-:W-:Y:S01]  /*3ec30*/  IADD3 R54, P6, PT, R49, R3, RZ ;  /* 0x0000000331367210 */ /* 0x002fe20007fde0ff */
[----:B------:R-:W1:Y:S04]  /*3ec40*/  LDCU UR4, c[0x0][0x3b8] ;  /* 0x00007700ff0477ac */ /* 0x000e680008000800 */
[----:B------:R-:W-:Y:S01]  /*3ec50*/  IMAD.X R55, R48, 0x1, R60, P6 ;  /* 0x0000000130377824 */ /* 0x000fe200030e063c */
[----:B------:R-:W-:-:S02]  /*3ec60*/  PRMT R48, R53, 0x7771, RZ ;  /* 0x0000777135307816 */ /* 0x000fc400000000ff */
[----:B------:R-:W-:Y:S02]  /*3ec70*/  SHF.R.S32.HI R49, RZ, 0x1f, R52 ;  /* 0x0000001fff317819 */ /* 0x000fe40000011434 */
[----:B------:R-:W-:Y:S01]  /*3ec80*/  IADD3 R50, P6, PT, R52, R0, RZ ;  /* 0x0000000034327210 */ /* 0x000fe20007fde0ff */
[----:B------:R1:W-:Y:S01]  /*3ec90*/  @P0 STG.E.U8 desc[UR6][R54.64], R48 ;  /* 0x0000003036000986 */ /* 0x0003e2000c101106 */
[----:B------:R-:W-:Y:S01]  /*3eca0*/  ISETP.LT.AND P5, PT, R42, UR12, !P3 ;  /* 0x0000000c2a007c0c */ /* 0x000fe2000dfa1270 */
[----:B------:R-:W3:Y:S01]  /*3ecb0*/  LDCU UR12, c[0x0][0x39c] ;  /* 0x00007380ff0c77ac */ /* 0x000ee20008000800 */
[----:B0-----:R-:W-:Y:S01]  /*3ecc0*/  ISETP.LT.AND P3, PT, R47, UR16, !P3 ;  /* 0x000000102f007c0c */ /* 0x001fe2000df61270 */
[----:B------:R-:W-:Y:S01]  /*3ecd0*/  IMAD.X R51, R49, 0x1, R2, P6 ;  /* 0x0000000131337824 */ /* 0x000fe200030e0602 */
[----:B------:R-:W0:Y:S01]  /*3ece0*/  LDCU UR16, c[0x0][0x398] ;  /* 0x00007300ff1077ac */ /* 0x000e220008000800 */
[----:B-1----:R-:W-:-:S05]  /*3ecf0*/  VIADD R54, R43, 0x6 ;  /* 0x000000062b367836 */ /* 0x002fca0000000000 */
[----:B----4-:R-:W-:Y:S01]  /*3ed00*/  ISETP.GE.AND P0, PT, R54, UR10, PT ;  /* 0x0000000a36007c0c */ /* 0x010fe2000bf06270 */
[----:B------:R-:W1:Y:S01]  /*3ed10*/  LDCU UR10, c[0x0][0x39c] ;  /* 0x00007380ff0a77ac */ /* 0x000e620008000800 */
[C---:B------:R-:W-:Y:S02]  /*3ed20*/  IADD3 R54, P6, PT, R52.reuse, R3, RZ ;  /* 0x0000000334367210 */ /* 0x040fe40007fde0ff */
[C---:B------:R-:W-:Y:S02]  /*3ed30*/  PRMT R48, R53.reuse, 0x7772, RZ ;  /* 0x0000777235307816 */ /* 0x040fe400000000ff */
[----:B------:R-:W-:Y:S01]  /*3ed40*/  PRMT R53, R53, 0x7773, RZ ;  /* 0x0000777335357816 */ /* 0x000fe200000000ff */
[----:B------:R-:W-:Y:S02]  /*3ed50*/  IMAD.X R55, R49, 0x1, R60, P6 ;  /* 0x0000000131377824 */ /* 0x000fe400030e063c */
[----:B------:R-:W-:Y:S04]  /*3ed60*/  @P5 STG.E.U8 desc[UR6][R50.64], R48 ;  /* 0x0000003032005986 */ /* 0x000fe8000c101106 */
[----:B------:R4:W-:Y:S04]  /*3ed70*/  @P3 STG.E.U8 desc[UR6][R54.64], R53 ;  /* 0x0000003536003986 */ /* 0x0009e8000c101106 */
[----:B----4-:R-:W4:Y:S01]  /*3ed80*/  LDL.LU R54, [R1+0x1588] ;  /* 0x0015880001367983 */ /* 0x010f220000300800 */
[----:B------:R-:W-:Y:S01]  /*3ed90*/  VIADD R48, R52, UR8 ;  /* 0x0000000834307c36 */ /* 0x000fe20008000000 */
[----:B---3--:R-:W-:Y:S01]  /*3eda0*/  ISETP.LT.AND P5, PT, R42, UR18, !P4 ;  /* 0x000000122a007c0c */ /* 0x008fe2000e7a1270 */
[----:B------:R-:W-:Y:S01]  /*3edb0*/  VIADD R51, R43, 0x7 ;  /* 0x000000072b337836 */ /* 0x000fe20000000000 */
[----:B------:R-:W3:Y:S02]  /*3edc0*/  LDCU UR8, c[0x0][0x3b8] ;  /* 0x00007700ff0877ac */ /* 0x000ee40008000800 */
[----:B------:R-:W-:-:S02]  /*3edd0*/  SHF.R.S32.HI R50, RZ, 0x1f, R48 ;  /* 0x0000001fff327819 */ /* 0x000fc40000011430 */
[----:B------:R-:W-:Y:S01]  /*3ede0*/  IADD3 R52, P6, PT, R48, R0, RZ ;  /* 0x0000000030347210 */ /* 0x000fe20007fde0ff */
[----:B------:R-:W0:Y:S01]  /*3edf0*/  LDCU UR18, c[0x0][0x398] ;  /* 0x00007300ff1277ac */ /* 0x000e220008000800 */
[----:B------:R-:W-:-:S03]  /*3ee00*/  ISETP.LT.AND P4, PT, R47, UR22, !P4 ;  /* 0x000000162f007c0c */ /* 0x000fc6000e781270 */
[----:B------:R-:W-:Y:S01]  /*3ee10*/  IMAD.X R53, R50, 0x1, R2, P6 ;  /* 0x0000000132357824 */ /* 0x000fe200030e0602 */
[----:B------:R-:W-:Y:S01]  /*3ee20*/  ISETP.GE.AND P3, PT, R51, UR12, PT ;  /* 0x0000000c33007c0c */ /* 0x000fe2000bf66270 */
[----:B------:R-:W0:Y:S01]  /*3ee30*/  LDCU UR12, c[0x0][0x398] ;  /* 0x00007300ff0c77ac */ /* 0x000e220008000800 */
[----:B----4-:R-:W-:-:S05]  /*3ee40*/  PRMT R49, R54, 0x7770, RZ ;  /* 0x0000777036317816 */ /* 0x010fca00000000ff */
[----:B------:R4:W-:Y:S01]  /*3ee50*/  @P5 STG.E.U8 desc[UR6][R52.64], R49 ;  /* 0x0000003134005986 */ /* 0x0009e2000c101106 */
[----:B------:R-:W-:Y:S02]  /*3ee60*/  PRMT R51, R54, 0x7771, RZ ;  /* 0x0000777136337816 */ /* 0x000fe400000000ff */
[C---:B----4-:R-:W-:Y:S01]  /*3ee70*/  IADD3 R52, P6, PT, R48.reuse, R3, RZ ;  /* 0x0000000330347210 */ /* 0x050fe20007fde0ff */
[----:B------:R-:W-:Y:S01]  /*3ee80*/  VIADD R48, R48, UR4 ;  /* 0x0000000430307c36 */ /* 0x000fe20008000000 */
[----:B------:R-:W-:Y:S01]  /*3ee90*/  ISETP.LT.AND P5, PT, R47, UR24, !P2 ;  /* 0x000000182f007c0c */ /* 0x000fe2000d7a1270 */
[----:B------:R-:W-:Y:S01]  /*3eea0*/  VIADD R49, R43, 0x8 ;  /* 0x000000082b317836 */ /* 0x000fe20000000000 */
[----:B------:R-:W4:Y:S01]  /*3eeb0*/  LDCU UR4, c[0x0][0x3b8] ;  /* 0x00007700ff0477ac */ /* 0x000f220008000800 */
[----:B------:R-:W-:Y:S01]  /*3eec0*/  IMAD.X R53, R50, 0x1, R60, P6 ;  /* 0x0000000132357824 */ /* 0x000fe200030e063c */
[----:B------:R-:W-:Y:S02]  /*3eed0*/  SHF.R.S32.HI R55, RZ, 0x1f, R48 ;  /* 0x0000001fff377819 */ /* 0x000fe40000011430 */
[----:B------:R-:W-:-:S02]  /*3eee0*/  IADD3 R50, P6, PT, R48, R0, RZ ;  /* 0x0000000030327210 */ /* 0x000fc40007fde0ff */
[----:B------:R0:W-:Y:S02]  /*3eef0*/  @P4 STG.E.U8 desc[UR6][R52.64], R51 ;  /* 0x0000003334004986 */ /* 0x0001e4000c101106 */
[----:B0-----:R-:W-:Y:S01]  /*3ef00*/  IADD3 R52, P4, PT, R48, R3, RZ ;  /* 0x0000000330347210 */ /* 0x001fe20007f9e0ff */
[----:B------:R-:W-:-:S04]  /*3ef10*/  IMAD.X R51, R55, 0x1, R2, P6 ;  /* 0x0000000137337824 */ /* 0x000fc800030e0602 */
[----:B------:R-:W-:Y:S02]  /*3ef20*/  IMAD.X R53, R55, 0x1, R60, P4 ;  /* 0x0000000137357824 */ /* 0x000fe400020e063c */
[----:B------:R-:W2:Y:S01]  /*3ef30*/  LDL.LU R55, [R1+0x1584] ;  /* 0x0015840001377983 */ /* 0x000ea20000300800 */
[----:B------:R-:W-:Y:S01]  /*3ef40*/  ISETP.LT.AND P2, PT, R42, UR20, !P2 ;  /* 0x000000142a007c0c */ /* 0x000fe2000d741270 */
[----:B------:R-:W0:Y:S01]  /*3ef50*/  LDCU UR20, c[0x0][0x398] ;  /* 0x00007300ff1477ac */ /* 0x000e220008000800 */
[----:B-1----:R-:W-:Y:S02]  /*3ef60*/  ISETP.GE.AND P6, PT, R49, UR10, PT ;  /* 0x0000000a31007c0c */ /* 0x002fe4000bfc6270 */
[C---:B------:R-:W-:Y:S01]  /*3ef70*/  PRMT R49, R54.reuse, 0x7772, RZ ;  /* 0x0000777236317816 */ /* 0x040fe200000000ff */
[----:B------:R-:W1:Y:S01]  /*3ef80*/  LDCU UR10, c[0x0][0x39c] ;  /* 0x00007380ff0a77ac */ /* 0x000e620008000800 */
[----:B------:R-:W-:Y:S02]  /*3ef90*/  PRMT R54, R54, 0x7773, RZ ;  /* 0x0000777336367816 */ /* 0x000fe400000000ff */
[----:B------:R-:W-:-:S05]  /*3efa0*/  ISETP.LT.AND P4, PT, R42, UR26, !P0 ;  /* 0x0000001a2a007c0c */ /* 0x000fca000c781270 */
[----:B------:R-:W-:Y:S04]  /*3efb0*/  @P2 STG.E.U8 desc[UR6][R50.64], R49 ;  /* 0x0000003132002986 */ /* 0x000fe8000c101106 */
[----:B------:R3:W-:Y:S01]  /*3efc0*/  @P5 STG.E.U8 desc[UR6][R52.64], R54 ;  /* 0x0000003634005986 */ /* 0x0007e2000c101106 */
[----:B------:R-:W-:Y:S01]  /*3efd0*/  ISETP.LT.AND P2, PT, R47, UR28, !P0 ;  /* 0x0000001c2f007c0c */ /* 0x000fe2000c741270 */
[----:B---3--:R-:W-:Y:S01]  /*3efe0*/  VIADD R54, R48, UR8 ;  /* 0x0000000830367c36 */ /* 0x008fe20008000000 */
[----:B------:R-:W3:Y:S04]  /*3eff0*/  LDCU UR8, c[0x0][0x3b8] ;  /* 0x00007700ff0877ac */ /* 0x000ee80008000800 */
[----:B------:R-:W-:-:S02]  /*3f000*/  SHF.R.S32.HI R53, RZ, 0x1f, R54 ;  /* 0x0000001fff357819 */ /* 0x000fc40000011436 */
[----:B------:R-:W-:-:S05]  /*3f010*/  IADD3 R50, P0, PT, R54, R0, RZ ;  /* 0x0000000036327210 */ /* 0x000fca0007f1e0ff */
[----:B------:R-:W-:Y:S01]  /*3f020*/  IMAD.X R51, R53, 0x1, R2, P0 ;  /* 0x0000000135337824 */ /* 0x000fe200000e0602 */
[----:B--2---:R-:W-:-:S05]  /*3f030*/  PRMT R49, R55, 0x7770, RZ ;  /* 0x0000777037317816 */ /* 0x004fca00000000ff */
[----:B------:R2:W-:Y:S04]  /*3f040*/  @P4 STG.E.U8 desc[UR6][R50.64], R49 ;  /* 0x0000003132004986 */ /* 0x0005e8000c101106 */
[----:B--2---:R-:W2:Y:S01]  /*3f050*/  LDL.LU R49, [R1] ;  /* 0x0000000001317983 */ /* 0x004ea20000300800 */
[----:B------:R-:W-:Y:S01]  /*3f060*/  VIADD R48, R43, 0x9 ;  /* 0x000000092b307836 */ /* 0x000fe20000000000 */
[----:B------:R-:W-:-:S04]  /*3f070*/  IADD3 R52, P5, PT, R54, R3, RZ ;  /* 0x0000000336347210 */ /* 0x000fc80007fbe0ff */
[----:B-1----:R-:W-:Y:S01]  /*3f080*/  ISETP.GE.AND P0, PT, R48, UR10, PT ;  /* 0x0000000a30007c0c */ /* 0x002fe2000bf06270 */
[----:B------:R-:W1:Y:S01]  /*3f090*/  LDCU UR10, c[0x0][0x39c] ;  /* 0x00007380ff0a77ac */ /* 0x000e620008000800 */
[----:B------:R-:W-:Y:S01]  /*3f0a0*/  IMAD.X R53, R53, 0x1, R60, P5 ;  /* 0x0000000135357824 */ /* 0x000fe200028e063c */
[----:B------:R-:W-:Y:S01]  /*3f0b0*/  PRMT R48, R55, 0x7771, RZ ;  /* 0x0000777137307816 */ /* 0x000fe200000000ff */
[----:B----4-:R-:W-:Y:S01]  /*3f0c0*/  VIADD R54, R54, UR4 ;  /* 0x0000000436367c36 */ /* 0x010fe20008000000 */
[----:B------:R-:W-:Y:S01]  /*3f0d0*/  ISETP.LT.AND P4, PT, R42, UR12, !P3 ;  /* 0x0000000c2a007c0c */ /* 0x000fe2000df81270 */
[----:B------:R-:W4:Y:S02]  /*3f0e0*/  LDCU UR4, c[0x0][0x3b8] ;  /* 0x00007700ff0477ac */ /* 0x000f240008000800 */
[----:B------:R0:W-:Y:S01]  /*3f0f0*/  @P2 STG.E.U8 desc[UR6][R52.64], R48 ;  /* 0x0000003034002986 */ /* 0x0001e2000c101106 */
[C---:B------:R-:W-:Y:S01]  /*3f100*/  IADD3 R50, P2, PT, R54.reuse, R0, RZ ;  /* 0x0000000036327210 */ /* 0x040fe20007f5e0ff */
[----:B------:R-:W2:Y:S01]  /*3f110*/  LDCU UR12, c[0x0][0x398] ;  /* 0x00007300ff0c77ac */ /* 0x000ea20008000800 */
[----:B------:R-:W-:Y:S01]  /*3f120*/  ISETP.LT.AND P3, PT, R47, UR14, !P3 ;  /* 0x0000000e2f007c0c */ /* 0x000fe2000df61270 */
[----:B------:R-:W2:Y:S01]  /*3f130*/  LDCU UR14, c[0x0][0x398] ;  /* 0x00007300ff0e77ac */ /* 0x000ea20008000800 */
[----:B0-----:R-:W-:Y:S01]  /*3f140*/  SHF.R.S32.HI R53, RZ, 0x1f, R54 ;  /* 0x0000001fff357819 */ /* 0x001fe20000011436 */
[----:B------:R-:W-:Y:S01]  /*3f150*/  VIADD R48, R43, 0xa ;  /* 0x0000000a2b307836 */ /* 0x000fe20000000000 */
[----:B------:R-:W-:-:S03]  /*3f160*/  IADD3 R52, P5, PT, R54, R3, RZ ;  /* 0x0000000336347210 */ /* 0x000fc60007fbe0ff */
[----:B------:R-:W-:Y:S01]  /*3f170*/  IMAD.X R51, R53, 0x1, R2, P2 ;  /* 0x0000000135337824 */ /* 0x000fe200010e0602 */
[----:B-1----:R-:W-:Y:S01]  /*3f180*/  ISETP.GE.AND P2, PT, R48, UR10, PT ;  /* 0x0000000a30007c0c */ /* 0x002fe2000bf46270 */
[----:B------:R-:W0:Y:S01]  /*3f190*/  LDCU UR10, c[0x0][0x39c] ;  /* 0x00007380ff0a77ac */ /* 0x000e220008000800 */
[----:B------:R-:W-:Y:S01]  /*3f1a0*/  PRMT R48, R55, 0x7772, RZ ;  /* 0x0000777237307816 */ /* 0x000fe200000000ff */
[----:B------:R-:W-:Y:S01]  /*3f1b0*/  IMAD.X R53, R53, 0x1, R60, P5 ;  /* 0x0000000135357824 */ /* 0x000fe200028e063c */
[----:B------:R-:W-:-:S03]  /*3f1c0*/  PRMT R55, R55, 0x7773, RZ ;  /* 0x0000777337377816 */ /* 0x000fc600000000ff */
[----:B------:R3:W-:Y:S01]  /*3f1d0*/  @P4 STG.E.U8 desc[UR6][R50.64], R48 ;  /* 0x0000003032004986 */ /* 0x0007e2000c101106 */
[----:B------:R-:W-:Y:S01]  /*3f1e0*/  ISETP.LT.AND P4, PT, R42, UR16, !P6 ;  /* 0x000000102a007c0c */ /* 0x000fe2000f781270 */
[----:B------:R-:W1:Y:S02]  /*3f1f0*/  LDCU UR16, c[0x0][0x398] ;  /* 0x00007300ff1077ac */ /* 0x000e640008000800 */
[----:B------:R0:W-:Y:S01]  /*3f200*/  @P3 STG.E.U8 desc[UR6][R52.64], R55 ;  /* 0x0000003734003986 */ /* 0x0001e2000c101106 */
[----:B---3--:R-:W-:Y:S02]  /*3f210*/  VIADD R48, R54, UR8 ;  /* 0x0000000836307c36 */ /* 0x008fe40008000000 */
[----:B------:R-:W-:Y:S01]  /*3f220*/  VIADD R50, R43, 0xb ;  /* 0x0000000b2b327836 */ /* 0x000fe20000000000 */
[----:B------:R-:W-:Y:S01]  /*3f230*/  ISETP.LT.AND P6, PT, R47, UR18, !P6 ;  /* 0x000000122f007c0c */ /* 0x000fe2000f7c1270 */
[----:B------:R-:W3:Y:S01]  /*3f240*/  LDCU UR8, c[0x0][0x3b8] ;  /* 0x00007700ff0877ac */ /* 0x000ee20008000800 */
[----:B0-----:R-:W-:-:S02]  /*3f250*/  SHF.R.S32.HI R53, RZ, 0x1f, R48 ;  /* 0x0000001fff357819 */ /* 0x001fc40000011430 */
[----:B------:R-:W-:Y:S01]  /*3f260*/  IADD3 R54, P3, PT, R48, R0, RZ ;  /* 0x0000000030367210 */ /* 0x000fe20007f7e0ff */
[----:B------:R-:W0:Y:S04]  /*3f270*/  LDCU UR18, c[0x0][0x398] ;  /* 0x00007300ff1277ac */ /* 0x000e280008000800 */
[----:B------:R-:W-:Y:S01]  /*3f280*/  IMAD.X R55, R53, 0x1, R2, P3 ;  /* 0x0000000135377824 */ /* 0x000fe200018e0602 */
[----:B------:R-:W-:Y:S01]  /*3f290*/  ISETP.GE.AND P3, PT, R50, UR10, PT ;  /* 0x0000000a32007c0c */ /* 0x000fe2000bf66270 */
[----:B------:R-:W0:Y:S01]  /*3f2a0*/  LDCU UR10, c[0x0][0x39c] ;  /* 0x00007380ff0a77ac */ /* 0x000e220008000800 */
[----:B--2---:R-:W-:-:S05]  /*3f2b0*/  PRMT R50, R49, 0x7770, RZ ;  /* 0x0000777031327816 */ /* 0x004fca00000000ff */
[----:B------:R2:W-:Y:S04]  /*3f2c0*/  @P4 STG.E.U8 desc[UR6][R54.64], R50 ;  /* 0x0000003236004986 */ /* 0x0005e8000c101106 */
[----:B--2---:R-:W2:Y:S01]  /*3f2d0*/  LDL.LU R50, [R1+0x4] ;  /* 0x0000040001327983 */ /* 0x004ea20000300800 */
[C---:B------:R-:W-:Y:S01]  /*3f2e0*/  IADD3 R52, P5, PT, R48.reuse, R3, RZ ;  /* 0x0000000330347210 */ /* 0x040fe20007fbe0ff */
[----:B----4-:R-:W-:Y:S01]  /*3f2f0*/  VIADD R48, R48, UR4 ;  /* 0x0000000430307c36 */ /* 0x010fe20008000000 */
[----:B------:R-:W-:Y:S01]  /*3f300*/  PRMT R51, R49, 0x7771, RZ ;  /* 0x0000777131337816 */ /* 0x000fe200000000ff */
[----:B------:R-:W4:Y:S02]  /*3f310*/  LDCU UR4, c[0x0][0x3b8] ;  /* 0x00007700ff0477ac */ /* 0x000f240008000800 */
[----:B------:R-:W-:Y:S01]  /*3f320*/  IMAD.X R53, R53, 0x1, R60, P5 ;  /* 0x0000000135357824 */ /* 0x000fe200028e063c */
[----:B------:R-:W-:Y:S01]  /*3f330*/  ISETP.LT.AND P5, PT, R42, UR12, !P0 ;  /* 0x0000000c2a007c0c */ /* 0x000fe2000c7a1270 */
[----:B------:R-:W0:Y:S01]  /*3f340*/  LDCU UR12, c[0x0][0x398] ;  /* 0x00007300ff0c77ac */ /* 0x000e220008000800 */
[----:B------:R-:W-:-:S02]  /*3f350*/  ISETP.LT.AND P4, PT, R47, UR14, !P0 ;  /* 0x0000000e2f007c0c */ /* 0x000fc4000c781270 */
[----:B------:R1:W-:Y:S01]  /*3f360*/  @P6 STG.E.U8 desc[UR6][R52.64], R51 ;  /* 0x0000003334006986 */ /* 0x0003e2000c101106 */
[C---:B------:R-:W-:Y:S01]  /*3f370*/  IADD3 R54, P0, PT, R48.reuse, R0, RZ ;  /* 0x0000000030367210 */ /* 0x040fe20007f1e0ff */
[----:B------:R-:W2:Y:S01]  /*3f380*/  LDCU UR14, c[0x0][0x398] ;  /* 0x00007300ff0e77ac */ /* 0x000ea20008000800 */
[----:B-1----:R-:W-:Y:S01]  /*3f390*/  SHF.R.S32.HI R53, RZ, 0x1f, R48 ;  /* 0x0000001fff357819 */ /* 0x002fe20000011430 */
[----:B------:R-:W-:Y:S01]  /*3f3a0*/  VIADD R51, R43, 0xc ;  /* 0x0000000c2b337836 */ /* 0x000fe20000000000 */
[----:B------:R-:W-:-:S03]  /*3f3b0*/  IADD3 R52, P6, PT, R48, R3, RZ ;  /* 0x0000000330347210 */ /* 0x000fc60007fde0ff */
[----:B------:R-:W-:Y:S01]  /*3f3c0*/  IMAD.X R55, R53, 0x1, R2, P0 ;  /* 0x0000000135377824 */ /* 0x000fe200000e0602 */
[----:B0-----:R-:W-:Y:S01]  /*3f3d0*/  ISETP.GE.AND P0, PT, R51, UR10, PT ;  /* 0x0000000a33007c0c */ /* 0x001fe2000bf06270 */
[----:B------:R-:W0:Y:S01]  /*3f3e0*/  LDCU UR10, c[0x0][0x39c] ;  /* 0x00007380ff0a77ac */ /* 0x000e220008000800 */
[----:B------:R-:W-:Y:S01]  /*3f3f0*/  PRMT R51, R49, 0x7772, RZ ;  /* 0x0000777231337816 */ /* 0x000fe200000000ff */
[----:B------:R-:W-:Y:S01]  /*3f400*/  IMAD.X R53, R53, 0x1, R60, P6 ;  /* 0x0000000135357824 */ /* 0x000fe200030e063c */
[----:B------:R-:W-:Y:S01]  /*3f410*/  PRMT R49, R49, 0x7773, RZ ;  /* 0x0000777331317816 */ /* 0x000fe200000000ff */
[----:B---3--:R-:W-:Y:S01]  /*3f420*/  VIADD R48, R48, UR8 ;  /* 0x0000000830307c36 */ /* 0x008fe20008000000 */
[----:B------:R-:W1:Y:S01]  /*3f430*/  LDCU UR8, c[0x0][0x3b8] ;  /* 0x00007700ff0877ac */ /* 0x000e620008000800 */
[----:B------:R3:W-:Y:S01]  /*3f440*/  @P5 STG.E.U8 desc[UR6][R54.64], R51 ;  /* 0x0000003336005986 */ /* 0x0007e2000c101106 */
[----:B------:R-:W-:Y:S01]  /*3f450*/  ISETP.LT.AND P5, PT, R42, UR16, !P2 ;  /* 0x000000102a007c0c */ /* 0x000fe2000d7a1270 */
[----:B------:R-:W0:Y:S02]  /*3f460*/  LDCU UR16, c[0x0][0x398] ;  /* 0x00007300ff1077ac */ /* 0x000e240008000800 */
[----:B------:R4:W-:Y:S01]  /*3f470*/  @P4 STG.E.U8 desc[UR6][R52.64], R49 ;  /* 0x0000003134004986 */ /* 0x0009e2000c101106 */
[----:B------:R-:W-:Y:S01]  /*3f480*/  ISETP.LT.AND P4, PT, R47, UR18, !P2 ;  /* 0x000000122f007c0c */ /* 0x000fe2000d781270 */
[----:B------:R-:W1:Y:S01]  /*3f490*/  LDCU UR18, c[0x0][0x398] ;  /* 0x00007300ff1277ac */ /* 0x000e620008000800 */
[----:B---3--:R-:W-:-:S02]  /*3f4a0*/  IADD3 R54, P2, PT, R48, R0, RZ ;  /* 0x0000000030367210 */ /* 0x008fc40007f5e0ff */
[----:B----4-:R-:W-:Y:S01]  /*3f4b0*/  SHF.R.S32.HI R53, RZ, 0x1f, R48 ;  /* 0x0000001fff357819 */ /* 0x010fe20000011430 */
[----:B------:R-:W-:-:S04]  /*3f4c0*/  VIADD R49, R43, 0xd ;  /* 0x0000000d2b317836 */ /* 0x000fc80000000000 */
[----:B------:R-:W-:Y:S01]  /*3f4d0*/  IMAD.X R55, R53, 0x1, R2, P2 ;  /* 0x0000000135377824 */ /* 0x000fe200010e0602 */
[----:B0-----:R-:W-:Y:S01]  /*3f4e0*/  ISETP.GE.AND P2, PT, R49, UR10, PT ;  /* 0x0000000a31007c0c */ /* 0x001fe2000bf46270 */
[----:B------:R-:W0:Y:S01]  /*3f4f0*/  LDCU UR10, c[0x0][0x39c] ;  /* 0x00007380ff0a77ac */ /* 0x000e220008000800 */
[----:B--2---:R-:W-:-:S05]  /*3f500*/  PRMT R49, R50, 0x7770, RZ ;  /* 0x0000777032317816 */ /* 0x004fca00000000ff */
[----:B------:R2:W-:Y:S04]  /*3f510*/  @P5 STG.E.U8 desc[UR6][R54.64], R49 ;  /* 0x0000003136005986 */ /* 0x0005e8000c101106 */
[----:B--2---:R-:W2:Y:S01]  /*3f520*/  LDL.LU R49, [R1+0x8] ;  /* 0x0000080001317983 */ /* 0x004ea20000300800 */
[-C--:B------:R-:W-:Y:S02]  /*3f530*/  IADD3 R52, P6, PT, R48, R3.reuse, RZ ;  /* 0x0000000330347210 */ /* 0x080fe40007fde0ff */
[----:B------:R-:W-:Y:S01]  /*3f540*/  PRMT R51, R50, 0x7771, RZ ;  /* 0x0000777132337816 */ /* 0x000fe200000000ff */
[----:B------:R-:W-:Y:S01]  /*3f550*/  VIADD R48, R48, UR4 ;  /* 0x0000000430307c36 */ /* 0x000fe20008000000 */
[----:B------:R-:W-:Y:S01]  /*3f560*/  ISETP.LT.AND P5, PT, R42, UR12, !P3 ;  /* 0x0000000c2a007c0c */ /* 0x000fe2000dfa1270 */
[----:B------:R-:W-:Y:S01]  /*3f570*/  IMAD.X R53, R53, 0x1, R60, P6 ;  /* 0x0000000135357824 */ /* 0x000fe200030e063c */
[----:B------:R-:W3:Y:S04]  /*3f580*/  LDCU UR4, c[0x0][0x3b8] ;  /* 0x00007700ff0477ac */ /* 0x000ee80008000800 */
[----:B------:R4:W-:Y:S01]  /*3f590*/  @P4 STG.E.U8 desc[UR6][R52.64], R51 ;  /* 0x0000003334004986 */ /* 0x0009e2000c101106 */
[----:B------:R-:W-:Y:S01]  /*3f5a0*/  ISETP.LT.AND P4, PT, R47, UR14, !P3 ;  /* 0x0000000e2f007c0c */ /* 0x000fe2000df81270 */
[----:B------:R-:W1:Y:S01]  /*3f5b0*/  LDCU UR12, c[0x0][0x398] ;  /* 0x00007300ff0c77ac */ /* 0x000e620008000800 */
[C---:B------:R-:W-:Y:S01]  /*3f5c0*/  IADD3 R54, P3, PT, R48.reuse, R0, RZ ;  /* 0x0000000030367210 */ /* 0x040fe20007f7e0ff */
[----:B------:R-:W1:Y:S01]  /*3f5d0*/  LDCU UR14, c[0x0][0x398] ;  /* 0x00007300ff0e77ac */ /* 0x000e620008000800 */
[----:B----4-:R-:W-:Y:S01]  /*3f5e0*/  SHF.R.S32.HI R53, RZ, 0x1f, R48 ;  /* 0x0000001fff357819 */ /* 0x010fe20000011430 */
[----:B------:R-:W-:Y:S01]  /*3f5f0*/  VIADD R51, R43, 0xe ;  /* 0x0000000e2b337836 */ /* 0x000fe20000000000 */
[----:B------:R-:W-:-:S03]  /*3f600*/  IADD3 R52, P6, PT, R48, R3, RZ ;  /* 0x0000000330347210 */ /* 0x000fc60007fde0ff */
[----:B------:R-:W-:Y:S01]  /*3f610*/  IMAD.X R55, R53, 0x1, R2, P3 ;  /* 0x0000000135377824 */ /* 0x000fe200018e0602 */
[----:B0-----:R-:W-:Y:S01]  /*3f620*/  ISETP.GE.AND P3, PT, R51, UR10, PT ;  /* 0x0000000a33007c0c */ /* 0x001fe2000bf66270 */
[----:B------:R-:W0:Y:S01]  /*3f630*/  LDCU UR10, c[0x0][0x39c] ;  /* 0x00007380ff0a77ac */ /* 0x000e220008000800 */
[C---:B------:R-:W-:Y:S01]  /*3f640*/  PRMT R51, R50.reuse, 0x7772, RZ ;  /* 0x0000777232337816 */ /* 0x040fe200000000ff */
[----:B------:R-:W-:Y:S01]  /*3f650*/  IMAD.X R53, R53, 0x1, R60, P6 ;  /* 0x0000000135357824 */ /* 0x000fe200030e063c */
[----:B------:R-:W-:Y:S01]  /*3f660*/  PRMT R50, R50, 0x7773, RZ ;  /* 0x0000777332327816 */ /* 0x000fe200000000ff */
[----:B-1----:R-:W-:Y:S01]  /*3f670*/  VIADD R48, R48, UR8 ;  /* 0x0000000830307c36 */ /* 0x002fe20008000000 */
[----:B------:R-:W1:Y:S01]  /*3f680*/  LDCU UR8, c[0x0][0x3b8] ;  /* 0x00007700ff0877ac */ /* 0x000e620008000800 */
[----:B------:R4:W-:Y:S01]  /*3f690*/  @P5 STG.E.U8 desc[UR6][R54.64], R51 ;  /* 0x0000003336005986 */ /* 0x0009e2000c101106 */
[----:B------:R-:W-:Y:S01]  /*3f6a0*/  ISETP.LT.AND P5, PT, R42, UR16, !P0 ;  /* 0x000000102a007c0c */ /* 0x000fe2000c7a1270 */
[----:B------:R-:W0:Y:S02]  /*3f6b0*/  LDCU UR16, c[0x0][0x398] ;  /* 0x00007300ff1077ac */ /* 0x000e240008000800 */
[----:B------:R3:W-:Y:S01]  /*3f6c0*/  @P4 STG.E.U8 desc[UR6][R52.64], R50 ;  /* 0x0000003234004986 */ /* 0x0007e2000c101106 */
[----:B------:R-:W-:Y:S01]  /*3f6d0*/  ISETP.LT.AND P4, PT, R47, UR18, !P0 ;  /* 0x000000122f007c0c */ /* 0x000fe2000c781270 */
[----:B------:R-:W1:Y:S01]  /*3f6e0*/  LDCU UR18, c[0x0][0x398] ;  /* 0x00007300ff1277ac */ /* 0x000e620008000800 */
[----:B----4-:R-:W-:-:S02]  /*3f6f0*/  IADD3 R54, P0, PT, R48, R0, RZ ;  /* 0x0000000030367210 */ /* 0x010fc40007f1e0ff */
[----:B---3--:R-:W-:Y:S01]  /*3f700*/  SHF.R.S32.HI R53, RZ, 0x1f, R48 ;  /* 0x0000001fff357819 */ /* 0x008fe20000011430 */
[----:B------:R-:W-:-:S04]  /*3f710*/  VIADD R50, R43, 0xf ;  /* 0x0000000f2b327836 */ /* 0x000fc80000000000 */
[----:B------:R-:W-:Y:S01]  /*3f720*/  IMAD.X R55, R53, 0x1, R2, P0 ;  /* 0x0000000135377824 */ /* 0x000fe200000e0602 */
[----:B0-----:R-:W-:Y:S01]  /*3f730*/  ISETP.GE.AND P0, PT, R50, UR10, PT ;  /* 0x0000000a32007c0c */ /* 0x001fe2000bf06270 */
[----:B------:R-:W0:Y:S01]  /*3f740*/  LDCU UR10, c[0x0][0x39c] ;  /* 0x00007380ff0a77ac */ /* 0x000e220008000800 */
[----:B--2---:R-:W-:-:S05]  /*3f750*/  PRMT R50, R49, 0x7770, RZ ;  /* 0x0000777031327816 */ /* 0x004fca00000000ff */
[----:B------:R2:W-:Y:S04]  /*3f760*/  @P5 STG.E.U8 desc[UR6][R54.64], R50 ;  /* 0x0000003236005986 */ /* 0x0005e8000c101106 */
[----:B--2---:R-:W2:Y:S01]  /*3f770*/  LDL.LU R50, [R1+0xc] ;  /* 0x00000c0001327983 */ /* 0x004ea20000300800 */
[CC--:B------:R-:W-:Y:S02]  /*3f780*/  IADD3 R52, P6, PT, R48.reuse, R3.reuse, RZ ;  /* 0x0000000330347210 */ /* 0x0c0fe40007fde0ff */
        /* <DEDUP_REMOVED lines=16> */
[----:B------:R-:W-:Y:S01]  /*3f890*/  PRMT R51, R49, 0x7772, RZ ;  /* 0x0000777231337816 */ /* 0x000fe200000000ff */
[----:B------:R-:W-:Y:S01]  /*3f8a0*/  IMAD.X R53, R53, 0x1, R60, P6 ;  /* 0x0000000135357824 */ /* 0x000fe200030e063c */
[----:B------:R-:W-:-:S03]  /*3f8b0*/  PRMT R49, R49, 0x7773, RZ ;  /* 0x0000777331317816 */ /* 0x000fc600000000ff */
[----:B------:R-:W-:Y:S04]  /*3f8c0*/  @P5 STG.E.U8 desc[UR6][R54.64], R51 ;  /* 0x0000003336005986 */ /* 0x000fe8000c101106 */
[----:B------:R4:W-:Y:S01]  /*3f8d0*/  @P4 STG.E.U8 desc[UR6][R52.64], R49 ;  /* 0x0000003134004986 */ /* 0x0009e2000c101106 */
[----:B------:R-:W-:Y:S01]  /*3f8e0*/  ISETP.LT.AND P5, PT, R42, UR16, !P3 ;  /* 0x000000102a007c0c */ /* 0x000fe2000dfa1270 */
[----:B------:R-:W0:Y:S01]  /*3f8f0*/  LDCU UR16, c[0x0][0x398] ;  /* 0x00007300ff1077ac */ /* 0x000e220008000800 */
[----:B-1----:R-:W-:Y:S01]  /*3f900*/  ISETP.LT.AND P4, PT, R47, UR18, !P3 ;  /* 0x000000122f007c0c */ /* 0x002fe2000df81270 */
[----:B------:R-:W1:Y:S01]  /*3f910*/  LDCU UR18, c[0x0][0x398] ;  /* 0x00007300ff1277ac */ /* 0x000e620008000800 */
[----:B----4-:R-:W-:Y:S01]  /*3f920*/  VIADD R49, R48, UR8 ;  /* 0x0000000830317c36 */ /* 0x010fe20008000000 */
[----:B------:R-:W4:Y:S01]  /*3f930*/  LDCU UR8, c[0x0][0x3b8] ;  /* 0x00007700ff0877ac */ /* 0x000f220008000800 */
[----:B------:R-:W-:-:S03]  /*3f940*/  VIADD R48, R43, 0x11 ;  /* 0x000000112b307836 */ /* 0x000fc60000000000 */
[----:B------:R-:W-:Y:S02]  /*3f950*/  SHF.R.S32.HI R53, RZ, 0x1f, R49 ;  /* 0x0000001fff357819 */ /* 0x000fe40000011431 */
[----:B------:R-:W-:-:S05]  /*3f960*/  IADD3 R54, P3, PT, R49, R0, RZ ;  /* 0x0000000031367210 */ /* 0x000fca0007f7e0ff */
        /* <DEDUP_REMOVED lines=8> */
[----:B---3--:R-:W-:Y:S01]  /*3f9f0*/  VIADD R49, R49, UR4 ;  /* 0x0000000431317c36 */ /* 0x008fe20008000000 */
[----:B------:R-:W-:Y:S01]  /*3fa00*/  ISETP.LT.AND P5, PT, R42, UR12, !P0 ;  /* 0x0000000c2a007c0c */ /* 0x000fe2000c7a1270 */
[----:B------:R-:W-:Y:S01]  /*3fa10*/  IMAD.X R53, R53, 0x1, R60, P6 ;  /* 0x0000000135357824 */ /* 0x000fe200030e063c */
[----:B------:R-:W3:Y:S04]  /*3fa20*/  LDCU UR4, c[0x0][0x3b8] ;  /* 0x00007700ff0477ac */ /* 0x000ee80008000800 */
[----:B------:R0:W-:Y:S01]  /*3fa30*/  @P4 STG.E.U8 desc[UR6][R52.64], R51 ;  /* 0x0000003334004986 */ /* 0x0001e2000c101106 */
[----:B------:R-:W-:Y:S01]  /*3fa40*/  ISETP.LT.AND P4, PT, R47, UR14, !P0 ;  /* 0x0000000e2f007c0c */ /* 0x000fe2000c781270 */
[----:B------:R-:W1:Y:S01]  /*3fa50*/  LDCU UR12, c[0x0][0x398] ;  /* 0x00007300ff0c77ac */ /* 0x000e620008000800 */
[----:B------:R-:W-:Y:S01]  /*3fa60*/  IADD3 R54, P0, PT, R49, R0, RZ ;  /* 0x0000000031367210 */ /* 0x000fe20007f1e0ff */
[----:B------:R-:W1:Y:S01]  /*3fa70*/  LDCU UR14, c[0x0][0x398] ;  /* 0x00007300ff0e77ac */ /* 0x000e620008000800 */
[----:B0-----:R-:W-:Y:S01]  /*3fa80*/  SHF.R.S32.HI R53, RZ, 0x1f, R49 ;  /* 0x0000001fff357819 */ /* 0x001fe20000011431 */
[----:B------:R-:W-:Y:S01]  /*3fa90*/  VIADD R51, R43, 0x12 ;  /* 0x000000122b337836 */ /* 0x000fe20000000000 */
[----:B------:R-:W-:-:S03]  /*3faa0*/  IADD3 R52, P6, PT, R49, R3, RZ ;  /* 0x0000000331347210 */ /* 0x000fc60007fde0ff */
[----:B------:R-:W-:Y:S01]  /*3fab0*/  IMAD.X R55, R53, 0x1, R2, P0 ;  /* 0x0000000135377824 */ /* 0x000fe200000e0602 */
[----:B------:R-:W-:Y:S01]  /*3fac0*/  ISETP.GE.AND P0, PT, R51, UR10, PT ;  /* 0x0000000a33007c0c */ /* 0x000fe2000bf06270 */
[----:B------:R-:W0:Y:S01]  /*3fad0*/  LDCU UR10, c[0x0][0x39c] ;  /* 0x00007380ff0a77ac */ /* 0x000e220008000800 */
[C---:B------:R-:W-:Y:S01]  /*3fae0*/  PRMT R51, R50.reuse, 0x7772, RZ ;  /* 0x0000777232337816 */ /* 0x040fe200000000ff */
        /* <DEDUP_REMOVED lines=72> */
[----:B------:R-:W-:Y:S01]  /*3ff70*/  IMAD.X R53, R53, 0x1, R60, P6 ;  /* 0x0000000135357824 */ /* 0x000fe200030e063c */
[C---:B------:R-:W-:Y:S01]  /*3ff80*/  PRMT R51, R49.reuse, 0x7772, RZ ;  /* 0x0000777231337816 */ /* 0x040fe200000000ff */
[----:B------:R-:W0:Y:S01]  /*3ff90*/  LDCU UR10, c[0x0][0x39c] ;  /* 0x00007380ff0a77ac */ /* 0x000e220008000800 */
[----:B------:R-:W-:-:S03]  /*3ffa0*/  PRMT R49, R49, 0x7773, RZ ;  /* 0x0000777331317816 */ /* 0x000fc600000000ff */
[----:B------:R4:W-:Y:S01]  /*3ffb0*/  @P5 STG.E.U8 desc[UR6][R54.64], R51 ;  /* 0x0000003336005986 */ /* 0x0009e2000c101106 */
[----:B------:R-:W-:Y:S01]  /*3ffc0*/  ISETP.LT.AND P5, PT, R42, UR16, !P3 ;  /* 0x000000102a007c0c */ /* 0x000fe2000dfa1270 */
[----:B------:R-:W0:Y:S02]  /*3ffd0*/  LDCU UR16, c[0x0][0x398] ;  /* 0x00007300ff1077ac */ /* 0x000e240008000800 */
[----:B------:R3:W-:Y:S01]  /*3ffe0*/  @P4 STG.E.U8 desc[UR6][R52.64], R49 ;  /* 0x0000003134004986 */ /* 0x0007e2000c101106 */
[----:B-1----:R-:W-:Y:S01]  /*3fff0*/  ISETP.LT.AND P4, PT, R47, UR18, !P3 ;  /* 0x000000122f007c0c */ /* 0x002fe2000df81270 */
[----:B------:R-:W1:Y:S01]  /*40000*/  LDCU UR18, c[0x0][0x398] ;  /* 0x00007300ff1277ac */ /* 0x000e620008000800 */
[----:B----4-:R-:W-:Y:S01]  /*40010*/  VIADD R54, R48, UR8 ;  /* 0x0000000830367c36 */ /* 0x010fe20008000000 */
[----:B------:R-:W4:Y:S04]  /*40020*/  LDCU UR8, c[0x0][0x3b8] ;  /* 0x00007700ff0877ac */ /* 0x000f280008000800 */
[----:B---3--:R-:W-:-:S02]  /*40030*/  SHF.R.S32.HI R49, RZ, 0x1f, R54 ;  /* 0x0000001fff317819 */ /* 0x008fc40000011436 */
[----:B------:R-:W-:-:S05]  /*40040*/  IADD3 R52, P3, PT, R54, R0, RZ ;  /* 0x0000000036347210 */ /* 0x000fca0007f7e0ff */
[----:B------:R-:W-:Y:S01]  /*40050*/  IMAD.X R53, R49, 0x1, R2, P3 ;  /* 0x0000000131357824 */ /* 0x000fe200018e0602 */
[----:B--2---:R-:W-:-:S05]  /*40060*/  PRMT R51, R50, 0x7770, RZ ;  /* 0x0000777032337816 */ /* 0x004fca00000000ff */
[----:B------:R2:W-:Y:S04]  /*40070*/  @P5 STG.E.U8 desc[UR6][R52.64], R51 ;  /* 0x0000003334005986 */ /* 0x0005e8000c101106 */
[----:B--2---:R-:W2:Y:S01]  /*40080*/  LDL.LU R51, [R1+0x1574] ;  /* 0x0015740001337983 */ /* 0x004ea20000300800 */
[----:B------:R-:W-:Y:S01]  /*40090*/  VIADD R55, R43, 0x17 ;  /* 0x000000172b377836 */ /* 0x000fe20000000000 */
[----:B------:R-:W-:-:S04]  /*400a0*/  IADD3 R48, P6, PT, R54, R3, RZ ;  /* 0x0000000336307210 */ /* 0x000fc80007fde0ff */
[----:B0-----:R-:W-:Y:S01]  /*400b0*/  ISETP.GE.AND P3, PT, R55, UR10, PT ;  /* 0x0000000a37007c0c */ /* 0x001fe2000bf66270 */
[----:B------:R-:W0:Y:S01]  /*400c0*/  LDCU UR10, c[0x0][0x39c] ;  /* 0x00007380ff0a77ac */ /* 0x000e220008000800 */
[----:B------:R-:W-:Y:S01]  /*400d0*/  IMAD.X R49, R49, 0x1, R60, P6 ;  /* 0x0000000131317824 */ /* 0x000fe200030e063c */
[----:B------:R-:W-:Y:S01]  /*400e0*/  PRMT R55, R50, 0x7771, RZ ;  /* 0x0000777132377816 */ /* 0x000fe200000000ff */
[----:B------:R-:W-:Y:S01]  /*400f0*/  VIADD R54, R54, UR4 ;  /* 0x0000000436367c36 */ /* 0x000fe20008000000 */
[----:B------:R-:W-:Y:S01]  /*40100*/  ISETP.LT.AND P5, PT, R42, UR12, !P0 ;  /* 0x0000000c2a007c0c */ /* 0x000fe2000c7a1270 */
[----:B------:R-:W3:Y:S02]  /*40110*/  LDCU UR4, c[0x0][0x3b8] ;  /* 0x00007700ff0477ac */ /* 0x000ee40008000800 */
        /* <DEDUP_REMOVED lines=13> */
[----:B------:R-:W-:Y:S01]  /*401f0*/  PRMT R50, R50, 0x7773, RZ ;  /* 0x0000777332327816 */ /* 0x000fe200000000ff */
[----:B----4-:R-:W-:Y:S01]  /*40200*/  VIADD R54, R54, UR8 ;  /* 0x0000000836367c36 */ /* 0x010fe20008000000 */
[----:B------:R-:W4:Y:S01]  /*40210*/  LDCU UR8, c[0x0][0x3b8] ;  /* 0x00007700ff0877ac */ /* 0x000f220008000800 */
[----:B------:R0:W-:Y:S01]  /*40220*/  @P5 STG.E.U8 desc[UR6][R52.64], R55 ;  /* 0x0000003734005986 */ /* 0x0001e2000c101106 */
[----:B------:R-:W-:Y:S01]  /*40230*/  ISETP.LT.AND P5, PT, R42, UR16, !P2 ;  /* 0x000000102a007c0c */ /* 0x000fe2000d7a1270 */
[----:B------:R-:W2:Y:S02]  /*40240*/  LDCU UR16, c[0x0][0x398] ;  /* 0x00007300ff1077ac */ /* 0x000ea40008000800 */
[----:B------:R3:W-:Y:S01]  /*40250*/  @P4 STG.E.U8 desc[UR6][R48.64], R50 ;  /* 0x0000003230004986 */ /* 0x0007e2000c101106 */
[----:B-1----:R-:W-:Y:S01]  /*40260*/  ISETP.LT.AND P4, PT, R47, UR18, !P2 ;  /* 0x000000122f007c0c */ /* 0x002fe2000d781270 */
[----:B------:R-:W1:Y:S01]  /*40270*/  LDCU UR18, c[0x0][0x398] ;  /* 0x00007300ff1277ac */ /* 0x000e620008000800 */
[----:B0-----:R-:W-:-:S02]  /*40280*/  IADD3 R52, P2, PT, R54, R0, RZ ;  /* 0x0000000036347210 */ /* 0x001fc40007f5e0ff */
[----:B---3--:R-:W-:Y:S01]  /*40290*/  SHF.R.S32.HI R49, RZ, 0x1f, R54 ;  /* 0x0000001fff317819 */ /* 0x008fe20000011436 */
[----:B------:R-:W-:Y:S01]  /*402a0*/  VIADD R50, R43, 0x19 ;  /* 0x000000192b327836 */ /* 0x000fe20000000000 */
[----:B------:R-:W-:-:S03]  /*402b0*/  IADD3 R48, P6, PT, R54, R3, RZ ;  /* 0x0000000336307210 */ /* 0x000fc60007fde0ff */
[C---:B------:R-:W-:Y:S01]  /*402c0*/  IMAD.X R53, R49.reuse, 0x1, R2, P2 ;  /* 0x0000000131357824 */ /* 0x040fe200010e0602 */
[----:B------:R-:W-:Y:S01]  /*402d0*/  ISETP.GE.AND P2, PT, R50, UR10, PT ;  /* 0x0000000a32007c0c */ /* 0x000fe2000bf46270 */
[----:B------:R-:W0:Y:S01]  /*402e0*/  LDCU UR10, c[0x0][0x39c] ;  /* 0x00007380ff0a77ac */ /* 0x000e220008000800 */
[----:B------:R-:W-:Y:S02]  /*402f0*/  IMAD.X R49, R49, 0x1, R60, P6 ;  /* 0x0000000131317824 */ /* 0x000fe400030e063c */
[----:B------:R-:W-:Y:S01]  /*40300*/  VIADD R54, R54, UR4 ;  /* 0x0000000436367c36 */ /* 0x000fe20008000000 */
[----:B------:R-:W3:Y:S01]  /*40310*/  LDCU UR4, c[0x0][0x3b8] ;  /* 0x00007700ff0477ac */ /* 0x000ee20008000800 */
[C---:B--2---:R-:W-:Y:S02]  /*40320*/  PRMT R55, R51.reuse, 0x7770, RZ ;  /* 0x0000777033377816 */ /* 0x044fe400000000ff */
[----:B------:R-:W-:-:S03]  /*40330*/  PRMT R50, R51, 0x7771, RZ ;  /* 0x0000777133327816 */ /* 0x000fc600000000ff */
[----:B------:R2:W-:Y:S01]  /*40340*/  @P5 STG.E.U8 desc[UR6][R52.64], R55 ;  /* 0x0000003734005986 */ /* 0x0005e2000c101106 */
[----:B------:R-:W-:Y:S01]  /*40350*/  ISETP.LT.AND P5, PT, R42, UR12, !P3 ;  /* 0x0000000c2a007c0c */ /* 0x000fe2000dfa1270 */
[----:B------:R-:W0:Y:S02]  /*40360*/  LDCU UR12, c[0x0][0x398] ;  /* 0x00007300ff0c77ac */ /* 0x000e240008000800 */
[----:B------:R1:W-:Y:S01]  /*40370*/  @P4 STG.E.U8 desc[UR6][R48.64], R50 ;  /* 0x0000003230004986 */ /* 0x0003e2000c101106 */
[----:B------:R-:W-:Y:S01]  /*40380*/  ISETP.LT.AND P4, PT, R47, UR14, !P3 ;  /* 0x0000000e2f007c0c */ /* 0x000fe2000df81270 */
[----:B------:R-:W3:Y:S01]  /*40390*/  LDCU UR14, c[0x0][0x398] ;  /* 0x00007300ff0e77ac */ /* 0x000ee20008000800 */
[C---:B--2---:R-:W-:Y:S02]  /*403a0*/  IADD3 R52, P3, PT, R54.reuse, R0, RZ ;  /* 0x0000000036347210 */ /* 0x044fe40007f7e0ff */
        /* <DEDUP_REMOVED lines=9> */
[----:B----4-:R-:W-:Y:S01]  /*40440*/  VIADD R54, R54, UR8 ;  /* 0x0000000836367c36 */ /* 0x010fe20008000000 */
[----:B------:R-:W1:Y:S01]  /*40450*/  LDCU UR8, c[0x0][0x3b8] ;  /* 0x00007700ff0877ac */ /* 0x000e620008000800 */
[----:B------:R2:W-:Y:S01]  /*40460*/  @P5 STG.E.U8 desc[UR6][R52.64], R50 ;  /* 0x0000003234005986 */ /* 0x0005e2000c101106 */
[----:B------:R-:W-:Y:S01]  /*40470*/  ISETP.LT.AND P5, PT, R42, UR16, !P0 ;  /* 0x000000102a007c0c */ /* 0x000fe2000c7a1270 */
[----:B------:R-:W4:Y:S02]  /*40480*/  LDCU UR16, c[0x0][0x398] ;  /* 0x00007300ff1077ac */ /* 0x000f240008000800 */
[----:B------:R0:W-:Y:S01]  /*40490*/  @P4 STG.E.U8 desc[UR6][R48.64], R51 ;  /* 0x0000003330004986 */ /* 0x0001e2000c101106 */
[----:B------:R-:W-:Y:S01]  /*404a0*/  ISETP.LT.AND P4, PT, R47, UR18, !P0 ;  /* 0x000000122f007c0c */ /* 0x000fe2000c781270 */
[----:B------:R-:W1:Y:S01]  /*404b0*/  LDCU UR18, c[0x0][0x398] ;  /* 0x00007300ff1277ac */ /* 0x000e620008000800 */
[----:B--2---:R-:W-:Y:S01]  /*404c0*/  IADD3 R50, P0, PT, R54, R0, RZ ;  /* 0x0000000036327210 */ /* 0x004fe20007f1e0ff */
[----:B------:R-:W-:Y:S01]  /*404d0*/  VIADD R52, R43, 0x1b ;  /* 0x0000001b2b347836 */ /* 0x000fe20000000000 */
[----:B0-----:R-:W-:-:S02]  /*404e0*/  SHF.R.S32.HI R49, RZ, 0x1f, R54 ;  /* 0x0000001fff317819 */ /* 0x001fc40000011436 */
[----:B------:R-:W-:-:S03]  /*404f0*/  IADD3 R48, P6, PT, R54, R3, RZ ;  /* 0x0000000336307210 */ /* 0x000fc60007fde0ff */
[C---:B------:R-:W-:Y:S01]  /*40500*/  IMAD.X R51, R49.reuse, 0x1, R2, P0 ;  /* 0x0000000131337824 */ /* 0x040fe200000e0602 */
[----:B------:R-:W-:Y:S01]  /*40510*/  ISETP.GE.AND P0, PT, R52, UR10, PT ;  /* 0x0000000a34007c0c */ /* 0x000fe2000bf06270 */
[----:B------:R-:W0:Y:S01]  /*40520*/  LDCU UR10, c[0x0][0x39c] ;  /* 0x00007380ff0a77ac */ /* 0x000e220008000800 */
[C---:B------:R-:W-:Y:S01]  /*40530*/  PRMT R53, R44.reuse, 0x7770, RZ ;  /* 0x000077702c357816 */ /* 0x040fe200000000ff */
[----:B------:R-:W-:Y:S01]  /*40540*/  IMAD.X R49, R49, 0x1, R60, P6 ;  /* 0x0000000131317824 */ /* 0x000fe200030e063c */
[----:B------:R-:W-:Y:S01]  /*40550*/  PRMT R52, R44, 0x7771, RZ ;  /* 0x000077712c347816 */ /* 0x000fe200000000ff */
[----:B---3--:R-:W-:Y:S01]  /*40560*/  VIADD R54, R54, UR4 ;  /* 0x0000000436367c36 */ /* 0x008fe20008000000 */
[----:B------:R-:W2:Y:S01]  /*40570*/  LDCU UR4, c[0x0][0x3b8] ;  /* 0x00007700ff0477ac */ /* 0x000ea20008000800 */
[----:B------:R3:W-:Y:S01]  /*40580*/  @P5 STG.E.U8 desc[UR6][R50.64], R53 ;  /* 0x0000003532005986 */ /* 0x0007e2000c101106 */
[----:B------:R-:W-:Y:S01]  /*40590*/  ISETP.LT.AND P5, PT, R42, UR12, !P2 ;  /* 0x0000000c2a007c0c */ /* 0x000fe2000d7a1270 */
[----:B------:R-:W0:Y:S02]  /*405a0*/  LDCU UR12, c[0x0][0x398] ;  /* 0x00007300ff0c77ac */ /* 0x000e240008000800 */
[----:B------:R1:W-:Y:S01]  /*405b0*/  @P4 STG.E.U8 desc[UR6][R48.64], R52 ;  /* 0x0000003430004986 */ /* 0x0003e2000c101106 */
[----:B------:R-:W-:Y:S01]  /*405c0*/  ISETP.LT.AND P4, PT, R47, UR14, !P2 ;  /* 0x0000000e2f007c0c */ /* 0x000fe2000d781270 */
[----:B------:R-:W2:Y:S01]  /*405d0*/  LDCU UR14, c[0x0][0x398] ;  /* 0x00007300ff0e77ac */ /* 0x000ea20008000800 */
[----:B---3--:R-:W-:-:S02]  /*405e0*/  IADD3 R50, P2, PT, R54, R0, RZ ;  /* 0x0000000036327210 */ /* 0x008fc40007f5e0ff */
[----:B-1----:R-:W-:Y:S01]  /*405f0*/  SHF.R.S32.HI R49, RZ, 0x1f, R54 ;  /* 0x0000001fff317819 */ /* 0x002fe20000011436 */
[----:B------:R-:W-:Y:S01]  /*40600*/  VIADD R52, R43, 0x1c ;  /* 0x0000001c2b347836 */ /* 0x000fe20000000000 */
[----:B------:R-:W-:-:S03]  /*40610*/  IADD3 R48, P6, PT, R54, R3, RZ ;  /* 0x0000000336307210 */ /* 0x000fc60007fde0ff */
[C---:B------:R-:W-:Y:S01]  /*40620*/  IMAD.X R51, R49.reuse, 0x1, R2, P2 ;  /* 0x0000000131337824 */ /* 0x040fe200010e0602 */
[----:B0-----:R-:W-:Y:S01]  /*40630*/  ISETP.GE.AND P2, PT, R52, UR10, PT ;  /* 0x0000000a34007c0c */ /* 0x001fe2000bf46270 */
[----:B------:R-:W0:Y:S01]  /*40640*/  LDCU UR10, c[0x0][0x39c] ;  /* 0x00007380ff0a77ac */ /* 0x000e220008000800 */
[C---:B------:R-:W-:Y:S01]  /*40650*/  PRMT R52, R44.reuse, 0x7772, RZ ;  /* 0x000077722c347816 */ /* 0x040fe200000000ff */
[----:B------:R-:W-:Y:S01]  /*40660*/  IMAD.X R49, R49, 0x1, R60, P6 ;  /* 0x0000000131317824 */ /* 0x000fe200030e063c */
[----:B------:R-:W-:-:S03]  /*40670*/  PRMT R44, R44, 0x7773, RZ ;  /* 0x000077732c2c7816 */ /* 0x000fc600000000ff */
[----:B------:R-:W-:Y:S04]  /*40680*/  @P5 STG.E.U8 desc[UR6][R50.64], R52 ;  /* 0x0000003432005986 */ /* 0x000fe8000c101106 */
[----:B------:R1:W-:Y:S01]  /*40690*/  @P4 STG.E.U8 desc[UR6][R48.64], R44 ;  /* 0x0000002c30004986 */ /* 0x0003e2000c101106 */
[----:B----4-:R-:W-:Y:S01]  /*406a0*/  ISETP.LT.AND P5, PT, R42, UR16, !P3 ;  /* 0x000000102a007c0c */ /* 0x010fe2000dfa1270 */
[----:B------:R-:W3:Y:S01]  /*406b0*/  LDCU UR16, c[0x0][0x398] ;  /* 0x00007300ff1077ac */ /* 0x000ee20008000800 */
[----:B------:R-:W-:Y:S02]  /*406c0*/  ISETP.LT.AND P4, PT, R47, UR18, !P3 ;  /* 0x000000122f007c0c */ /* 0x000fe4000df81270 */
[----:B------:R-:W-:Y:S01]  /*406d0*/  PRMT R53, R45, 0x7770, RZ ;  /* 0x000077702d357816 */ /* 0x000fe200000000ff */
[----:B------:R-:W4:Y:S01]  /*406e0*/  LDCU UR18, c[0x0][0x398] ;  /* 0x00007300ff1277ac */ /* 0x000f220008000800 */
[----:B-1----:R-:W-:Y:S01]  /*406f0*/  VIADD R44, R54, UR8 ;  /* 0x00000008362c7c36 */ /* 0x002fe20008000000 */
[----:B------:R-:W1:Y:S01]  /*40700*/  LDCU UR8, c[0x0][0x3b8] ;  /* 0x00007700ff0877ac */ /* 0x000e620008000800 */
[----:B------:R-:W-:-:S03]  /*40710*/  VIADD R52, R43, 0x1d ;  /* 0x0000001d2b347836 */ /* 0x000fc60000000000 */
[----:B------:R-:W-:Y:S02]  /*40720*/  SHF.R.S32.HI R49, RZ, 0x1f, R44 ;  /* 0x0000001fff317819 */ /* 0x000fe4000001142c */
[C---:B------:R-:W-:Y:S02]  /*40730*/  IADD3 R50, P3, PT, R44.reuse, R0, RZ ;  /* 0x000000002c327210 */ /* 0x040fe40007f7e0ff */
[----:B------:R-:W-:-:S03]  /*40740*/  IADD3 R48, P6, PT, R44, R3, RZ ;  /* 0x000000032c307210 */ /* 0x000fc60007fde0ff */
[C---:B------:R-:W-:Y:S01]  /*40750*/  IMAD.X R51, R49.reuse, 0x1, R2, P3 ;  /* 0x0000000131337824 */ /* 0x040fe200018e0602 */
[----:B0-----:R-:W-:Y:S01]  /*40760*/  ISETP.GE.AND P3, PT, R52, UR10, PT ;  /* 0x0000000a34007c0c */ /* 0x001fe2000bf66270 */
[----:B------:R-:W0:Y:S01]  /*40770*/  LDCU UR10, c[0x0][0x39c] ;  /* 0x00007380ff0a77ac */ /* 0x000e220008000800 */
[----:B------:R-:W-:Y:S01]  /*40780*/  IMAD.X R49, R49, 0x1, R60, P6 ;  /* 0x0000000131317824 */ /* 0x000fe200030e063c */
[C---:B------:R-:W-:Y:S01]  /*40790*/  PRMT R52, R45.reuse, 0x7771, RZ ;  /* 0x000077712d347816 */ /* 0x040fe200000000ff */
[----:B--2---:R-:W-:Y:S01]  /*407a0*/  VIADD R44, R44, UR4 ;  /* 0x000000042c2c7c36 */ /* 0x004fe20008000000 */
[----:B------:R2:W-:Y:S01]  /*407b0*/  @P5 STG.E.U8 desc[UR6][R50.64], R53 ;  /* 0x0000003532005986 */ /* 0x0005e2000c101106 */
[----:B------:R-:W-:Y:S02]  /*407c0*/  ISETP.LT.AND P5, PT, R42, UR12, !P0 ;  /* 0x0000000c2a007c0c */ /* 0x000fe4000c7a1270 */
[----:B------:R-:W-:Y:S01]  /*407d0*/  PRMT R55, R45, 0x7773, RZ ;  /* 0x000077732d377816 */ /* 0x000fe200000000ff */
[----:B------:R0:W-:Y:S01]  /*407e0*/  @P4 STG.E.U8 desc[UR6][R48.64], R52 ;  /* 0x0000003430004986 */ /* 0x0001e2000c101106 */
[----:B------:R-:W-:Y:S01]  /*407f0*/  ISETP.LT.AND P4, PT, R47, UR14, !P0 ;  /* 0x0000000e2f007c0c */ /* 0x000fe2000c781270 */
[C---:B------:R-:W-:Y:S01]  /*40800*/  VIADD R54, R43.reuse, 0x1f ;  /* 0x0000001f2b367836 */ /* 0x040fe20000000000 */
[----:B------:R-:W3:Y:S01]  /*40810*/  LDCU UR4, c[0x0][0x3b8] ;  /* 0x00007700ff0477ac */ /* 0x000ee20008000800 */
[----:B------:R-:W3:Y:S01]  /*40820*/  LDCU UR12, c[0x0][0x398] ;  /* 0x00007300ff0c77ac */ /* 0x000ee20008000800 */
[C---:B--2---:R-:W-:Y:S01]  /*40830*/  IADD3 R50, P0, PT, R44.reuse, R0, RZ ;  /* 0x000000002c327210 */ /* 0x044fe20007f1e0ff */
[C---:B-1----:R-:W-:Y:S01]  /*40840*/  VIADD R53, R44.reuse, UR8 ;  /* 0x000000082c357c36 */ /* 0x042fe20008000000 */
[----:B------:R-:W1:Y:S01]  /*40850*/  LDCU UR14, c[0x0][0x398] ;  /* 0x00007300ff0e77ac */ /* 0x000e620008000800 */
[----:B0-----:R-:W-:Y:S01]  /*40860*/  SHF.R.S32.HI R49, RZ, 0x1f, R44 ;  /* 0x0000001fff317819 */ /* 0x001fe2000001142c */
[----:B------:R-:W-:Y:S01]  /*40870*/  VIADD R52, R43, 0x1e ;  /* 0x0000001e2b347836 */ /* 0x000fe20000000000 */
[----:B------:R-:W-:Y:S01]  /*40880*/  IADD3 R48, P6, PT, R44, R3, RZ ;  /* 0x000000032c307210 */ /* 0x000fe20007fde0ff */
[----:B------:R-:W0:Y:S02]  /*40890*/  LDCU UR8, c[0x0][0x3b8] ;  /* 0x00007700ff0877ac */ /* 0x000e240008000800 */
[----:B------:R-:W-:Y:S01]  /*408a0*/  IMAD.X R51, R49, 0x1, R2, P0 ;  /* 0x0000000131337824 */ /* 0x000fe200000e0602 */
[----:B------:R-:W-:Y:S01]  /*408b0*/  ISETP.GE.AND P0, PT, R52, UR10, PT ;  /* 0x0000000a34007c0c */ /* 0x000fe2000bf06270 */
[----:B------:R-:W2:Y:S01]  /*408c0*/  LDCU UR10, c[0x0][0x39c] ;  /* 0x00007380ff0a77ac */ /* 0x000ea20008000800 */
[----:B------:R-:W-:Y:S01]  /*408d0*/  PRMT R52, R45, 0x7772, RZ ;  /* 0x000077722d347816 */ /* 0x000fe200000000ff */
[----:B------:R-:W-:Y:S01]  /*408e0*/  IMAD.X R49, R49, 0x1, R60, P6 ;  /* 0x0000000131317824 */ /* 0x000fe200030e063c */
[----:B------:R-:W-:-:S03]  /*408f0*/  SHF.R.S32.HI R45, RZ, 0x1f, R53 ;  /* 0x0000001fff2d7819 */ /* 0x000fc60000011435 */
[----:B------:R-:W-:Y:S01]  /*40900*/  @P5 STG.E.U8 desc[UR6][R50.64], R52 ;  /* 0x0000003432005986 */ /* 0x000fe2000c101106 */
[----:B---3--:R-:W-:Y:S01]  /*40910*/  ISETP.LT.AND P5, PT, R42, UR16, !P2 ;  /* 0x000000102a007c0c */ /* 0x008fe2000d7a1270 */
[----:B------:R-:W3:Y:S02]  /*40920*/  LDCU UR16, c[0x0][0x398] ;  /* 0x00007300ff1077ac */ /* 0x000ee40008000800 */
[----:B------:R0:W-:Y:S01]  /*40930*/  @P4 STG.E.U8 desc[UR6][R48.64], R55 ;  /* 0x0000003730004986 */ /* 0x0001e2000c101106 */
[----:B----4-:R-:W-:Y:S01]  /*40940*/  ISETP.LT.AND P4, PT, R47, UR18, !P2 ;  /* 0x000000122f007c0c */ /* 0x010fe2000d781270 */
[----:B------:R-:W4:Y:S02]  /*40950*/  LDCU UR18, c[0x0][0x398] ;  /* 0x00007300ff1277ac */ /* 0x000f240008000800 */
[----:B------:R-:W3:Y:S01]  /*40960*/  LDL.LU R47, [R1+0x1570] ;  /* 0x00157000012f7983 */ /* 0x000ee20000300800 */
[----:B0-----:R-:W-:-:S05]  /*40970*/  IADD3 R48, P2, PT, R53, R0, RZ ;  /* 0x0000000035307210 */ /* 0x001fca0007f5e0ff */
[----:B------:R-:W-:Y:S01]  /*40980*/  IMAD.X R49, R45, 0x1, R2, P2 ;  /* 0x000000012d317824 */ /* 0x000fe200010e0602 */
[----:B--2---:R-:W-:Y:S02]  /*40990*/  ISETP.GE.AND P2, PT, R54, UR10, PT ;  /* 0x0000000a36007c0c */ /* 0x004fe4000bf46270 */
[C---:B------:R-:W-:Y:S01]  /*409a0*/  IADD3 R44, P6, PT, R53.reuse, R3, RZ ;  /* 0x00000003352c7210 */ /* 0x040fe20007fde0ff */
[----:B------:R-:W1:Y:S01]  /*409b0*/  LDL.LU R54, [R1+0x768] ;  /* 0x0007680001367983 */ /* 0x000e620000300800 */
[C---:B------:R-:W-:Y:S01]  /*409c0*/  PRMT R51, R46.reuse, 0x7770, RZ ;  /* 0x000077702e337816 */ /* 0x040fe200000000ff */
[----:B------:R-:W-:Y:S01]  /*409d0*/  VIADD R50, R53, UR4 ;  /* 0x0000000435327c36 */ /* 0x000fe20008000000 */
[----:B------:R-:W-:Y:S01]  /*409e0*/  PRMT R55, R46, 0x7771, RZ ;  /* 0x000077712e377816 */ /* 0x000fe200000000ff */
[----:B------:R-:W-:Y:S01]  /*409f0*/  IMAD.X R45, R45, 0x1, R60, P6 ;  /* 0x000000012d2d7824 */ /* 0x000fe200030e063c */
[----:B------:R-:W0:Y:S01]  /*40a00*/  LDCU UR4, c[0x0][0x3b8] ;  /* 0x00007700ff0477ac */ /* 0x000e220008000800 */
[----:B------:R-:W-:Y:S01]  /*40a10*/  @P5 STG.E.U8 desc[UR6][R48.64], R51 ;  /* 0x0000003330005986 */ /* 0x000fe2000c101106 */
[----:B------:R-:W-:-:S02]  /*40a20*/  ISETP.LT.AND P5, PT, R42, UR12, !P3 ;  /* 0x0000000c2a007c0c */ /* 0x000fc4000dfa1270 */
[----:B------:R-:W-:Y:S01]  /*40a30*/  SHF.R.S32.HI R53, RZ, 0x1f, R50 ;  /* 0x0000001fff357819 */ /* 0x000fe20000011432 */
[----:B------:R2:W-:Y:S01]  /*40a40*/  @P4 STG.E.U8 desc[UR6][R44.64], R55 ;  /* 0x000000372c004986 */ /* 0x0005e2000c101106 */
[----:B------:R-:W0:Y:S01]  /*40a50*/  LDCU UR12, c[0x0][0x398] ;  /* 0x00007300ff0c77ac */ /* 0x000e220008000800 */
[----:B------:R-:W0:Y:S01]  /*40a60*/  LDCU UR10, c[0x0][0x39c] ;  /* 0x00007380ff0a77ac */ /* 0x000e220008000800 */
[----:B--2---:R-:W-:Y:S02]  /*40a70*/  IADD3 R44, P6, PT, R50, R3, RZ ;  /* 0x00000003322c7210 */ /* 0x004fe40007fde0ff */
[----:B------:R-:W-:-:S03]  /*40a80*/  PRMT R51, R46, 0x7772, RZ ;  /* 0x000077722e337816 */ /* 0x000fc600000000ff */
[----:B------:R-:W-:Y:S01]  /*40a90*/  IMAD.X R45, R53, 0x1, R60, P6 ;  /* 0x00000001352d7824 */ /* 0x000fe200030e063c */
[----:B-1----:R-:W-:Y:S01]  /*40aa0*/  ISETP.LT.AND P4, PT, R54, UR14, !P3 ;  /* 0x0000000e36007c0c */ /* 0x002fe2000df81270 */
[----:B------:R-:W1:Y:S01]  /*40ab0*/  LDCU UR14, c[0x0][0x398] ;  /* 0x00007300ff0e77ac */ /* 0x000e620008000800 */
[C---:B------:R-:W-:Y:S01]  /*40ac0*/  IADD3 R48, P3, PT, R50.reuse, R0, RZ ;  /* 0x0000000032307210 */ /* 0x040fe20007f7e0ff */
[----:B------:R-:W-:Y:S02]  /*40ad0*/  VIADD R50, R50, UR8 ;  /* 0x0000000832327c36 */ /* 0x000fe40008000000 */
[----:B------:R-:W-:Y:S01]  /*40ae0*/  VIADD R52, R43, 0x20 ;  /* 0x000000202b347836 */ /* 0x000fe20000000000 */
[----:B------:R-:W2:Y:S01]  /*40af0*/  LDCU UR8, c[0x0][0x3b8] ;  /* 0x00007700ff0877ac */ /* 0x000ea20008000800 */
[----:B------:R-:W-:Y:S01]  /*40b00*/  IMAD.X R49, R53, 0x1, R2, P3 ;  /* 0x0000000135317824 */ /* 0x000fe200018e0602 */
[----:B------:R-:W-:-:S04]  /*40b10*/  PRMT R53, R46, 0x7773, RZ ;  /* 0x000077732e357816 */ /* 0x000fc800000000ff */
[----:B------:R1:W-:Y:S01]  /*40b20*/  @P5 STG.E.U8 desc[UR6][R48.64], R51 ;  /* 0x0000003330005986 */ /* 0x0003e2000c101106 */
[----:B---3--:R-:W-:Y:S02]  /*40b30*/  ISETP.LT.AND P5, PT, R42, UR16, !P0 ;  /* 0x000000102a007c0c */ /* 0x008fe4000c7a1270 */
[----:B------:R-:W-:Y:S01]  /*40b40*/  SHF.R.S32.HI R55, RZ, 0x1f, R50 ;  /* 0x0000001fff377819 */ /* 0x000fe20000011432 */
[----:B------:R3:W-:Y:S01]  /*40b50*/  @P4 STG.E.U8 desc[UR6][R44.64], R53 ;  /* 0x000000352c004986 */ /* 0x0007e2000c101106 */
[----:B----4-:R-:W-:Y:S02]  /*40b60*/  ISETP.LT.AND P4, PT, R54, UR18, !P0 ;  /* 0x0000001236007c0c */ /* 0x010fe4000c781270 */
[----:B0-----:R-:W-:Y:S01]  /*40b70*/  ISETP.GE.AND P3, PT, R52, UR10, PT ;  /* 0x0000000a34007c0c */ /* 0x001fe2000bf66270 */
[----:B------:R-:W0:Y:S01]  /*40b80*/  LDCU UR10, c[0x0][0x39c] ;  /* 0x00007380ff0a77ac */ /* 0x000e220008000800 */
[C---:B-1----:R-:W-:Y:S01]  /*40b90*/  IADD3 R48, P0, PT, R50.reuse, R0, RZ ;  /* 0x0000000032307210 */ /* 0x042fe20007f1e0ff */
[----:B------:R-:W-:Y:S01]  /*40ba0*/  VIADD R46, R43, 0x21 ;  /* 0x000000212b2e7836 */ /* 0x000fe20000000000 */
[----:B------:R-:W-:Y:S01]  /*40bb0*/  PRMT R51, R47, 0x7771, RZ ;  /* 0x000077712f337816 */ /* 0x000fe200000000ff */
[----:B------:R-:W1:Y:S01]  /*40bc0*/  LDCU UR16, c[0x0][0x398] ;  /* 0x00007300ff1077ac */ /* 0x000e620008000800 */
[C---:B---3--:R-:W-:Y:S01]  /*40bd0*/  IADD3 R44, P6, PT, R50.reuse, R3, RZ ;  /* 0x00000003322c7210 */ /* 0x048fe20007fde0ff */
[----:B------:R-:W-:Y:S01]  /*40be0*/  IMAD.X R49, R55, 0x1, R2, P0 ;  /* 0x0000000137317824 */ /* 0x000fe200000e0602 */
[----:B------:R-:W-:Y:S01]  /*40bf0*/  PRMT R53, R47, 0x7770, RZ ;  /* 0x000077702f357816 */ /* 0x000fe200000000ff */
[----:B------:R-:W-:Y:S01]  /*40c00*/  VIADD R50, R50, UR4 ;  /* 0x0000000432327c36 */ /* 0x000fe20008000000 */
[----:B------:R-:W3:Y:S01]  /*40c10*/  LDCU UR18, c[0x0][0x398] ;  /* 0x00007300ff1277ac */ /* 0x000ee20008000800 */
[----:B------:R-:W-:-:S02]  /*40c20*/  IMAD.X R45, R55, 0x1, R60, P6 ;  /* 0x00000001372d7824 */ /* 0x000fc400030e063c */
[----:B------:R4:W-:Y:S01]  /*40c30*/  @P5 STG.E.U8 desc[UR6][R48.64], R53 ;  /* 0x0000003530005986 */ /* 0x0009e2000c101106 */
[----:B------:R-:W-:Y:S01]  /*40c40*/  ISETP.LT.AND P5, PT, R42, UR12, !P2 ;  /* 0x0000000c2a007c0c */ /* 0x000fe2000d7a1270 */
[----:B------:R-:W-:Y:S01]  /*40c50*/  VIADD R52, R43, 0x23 ;  /* 0x000000232b347836 */ /* 0x000fe20000000000 */
[----:B------:R-:W-:Y:S01]  /*40c60*/  SHF.R.S32.HI R55, RZ, 0x1f, R50 ;  /* 0x0000001fff377819 */ /* 0x000fe20000011432 */
[----:B------:R1:W-:Y:S01]  /*40c70*/  @P4 STG.E.U8 desc[UR6][R44.64], R51 ;  /* 0x000000332c004986 */ /* 0x0003e2000c101106 */
[----:B------:R-:W-:Y:S01]  /*40c80*/  ISETP.LT.AND P4, PT, R54, UR14, !P2 ;  /* 0x0000000e36007c0c */ /* 0x000fe2000d781270 */
[----:B------:R-:W2:Y:S02]  /*40c90*/  LDCU UR4, c[0x0][0x3b8] ;  /* 0x00007700ff0477ac */ /* 0x000ea40008000800 */
[----:B------:R-:W3:Y:S01]  /*40ca0*/  LDL.LU R42, [R1+0x156c] ;  /* 0x00156c00012a7983 */ /* 0x000ee20000300800 */
[----:B0-----:R-:W-:Y:S01]  /*40cb0*/  ISETP.GE.AND P0, PT, R46, UR10, PT ;  /* 0x0000000a2e007c0c */ /* 0x001fe2000bf06270 */
[----:B------:R-:W0:Y:S01]  /*40cc0*/  LDCU UR10, c[0x0][0x39c] ;  /* 0x00007380ff0a77ac */ /* 0x000e220008000800 */
[----:B----4-:R-:W-:-:S02]  /*40cd0*/  IADD3 R48, P2, PT, R50, R0, RZ ;  /* 0x0000000032307210 */ /* 0x010fc40007f5e0ff */
[----:B------:R-:W-:Y:S01]  /*40ce0*/  PRMT R53, R47, 0x7772, RZ ;  /* 0x000077722f357816 */ /* 0x000fe200000000ff */
[----:B------:R-:W4:Y:S01]  /*40cf0*/  LDCU UR12, c[0x0][0x398] ;  /* 0x00007300ff0c77ac */ /* 0x000f220008000800 */
[----:B-1----:R-:W-:Y:S01]  /*40d00*/  IADD3 R44, P6, PT, R50, R3, RZ ;  /* 0x00000003322c7210 */ /* 0x002fe20007fde0ff */
[----:B------:R-:W-:Y:S01]  /*40d10*/  IMAD.X R49, R55, 0x1, R2, P2 ;  /* 0x0000000137317824 */ /* 0x000fe200010e0602 */
[----:B------:R-:W-:Y:S01]  /*40d20*/  PRMT R51, R47, 0x7773, RZ ;  /* 0x000077732f337816 */ /* 0x000fe200000000ff */
[----:B------:R-:W1:Y:S02]  /*40d30*/  LDCU UR14, c[0x0][0x398] ;  /* 0x00007300ff0e77ac */ /* 0x000e640008000800 */
[----:B------:R-:W-:Y:S02]  /*40d40*/  IMAD.X R45, R55, 0x1, R60, P6 ;  /* 0x00000001372d7824 */ /* 0x000fe400030e063c */
[----:B------:R-:W4:Y:S01]  /*40d50*/  LDL.LU R55, [R1+0x778] ;  /* 0x0007780001377983 */ /* 0x000f220000300800 */
[----:B------:R-:W-:-:S02]  /*40d60*/  VIADD R46, R43, 0x22 ;  /* 0x000000222b2e7836 */ /* 0x000fc40000000000 */
[----:B--2---:R-:W-:Y:S01]  /*40d70*/  VIADD R50, R50, UR8 ;  /* 0x0000000832327c36 */ /* 0x004fe20008000000 */
[----:B------:R-:W-:Y:S01]  /*40d80*/  @P5 STG.E.U8 desc[UR6][R48.64], R53 ;  /* 0x0000003530005986 */ /* 0x000fe2000c101106 */
[----:B------:R-:W2:Y:S01]  /*40d90*/  LDCU UR8, c[0x0][0x3b8] ;  /* 0x00007700ff0877ac */ /* 0x000ea20008000800 */
[----:B0-----:R-:W-:Y:S02]  /*40da0*/  ISETP.GE.AND P2, PT, R46, UR10, PT ;  /* 0x0000000a2e007c0c */ /* 0x001fe4000bf46270 */
[----:B------:R-:W2:Y:S01]  /*40db0*/  LDL.LU R43, [R1+0x1568] ;  /* 0x00156800012b7983 */ /* 0x000ea20000300800 */
[----:B------:R-:W0:Y:S01]  /*40dc0*/  LDCU UR10, c[0x0][0x39c] ;  /* 0x00007380ff0a77ac */ /* 0x000e220008000800 */
[----:B------:R-:W-:Y:S02]  /*40dd0*/  SHF.R.S32.HI R47, RZ, 0x1f, R50 ;  /* 0x0000001fff2f7819 */ /* 0x000fe40000011432 */
[----:B------:R0:W-:Y:S01]  /*40de0*/  @P4 STG.E.U8 desc[UR6][R44.64], R51 ;  /* 0x000000332c004986 */ /* 0x0001e2000c101106 */
[----:B---3--:R-:W-:Y:S01]  /*40df0*/  ISETP.LT.AND P4, PT, R54, UR18, !P3 ;  /* 0x0000001236007c0c */ /* 0x008fe2000df81270 */
[----:B------:R-:W3:Y:S01]  /*40e00*/  LDCU UR18, c[0x0][0x398] ;  /* 0x00007300ff1277ac */ /* 0x000ee20008000800 */
[----:B----4-:R-:W-:Y:S01]  /*40e10*/  ISETP.LT.AND P5, PT, R55, UR16, !P3 ;  /* 0x0000001037007c0c */ /* 0x010fe2000dfa1270 */
[----:B------:R-:W4:Y:S01]  /*40e20*/  LDCU UR16, c[0x0][0x398] ;  /* 0x00007300ff1077ac */ /* 0x000f220008000800 */
[----:B0-----:R-:W-:-:S05]  /*40e30*/  IADD3 R44, P3, PT, R50, R0, RZ ;  /* 0x00000000322c7210 */ /* 0x001fca0007f7e0ff */
[C---:B------:R-:W-:Y:S01]  /*40e40*/  IMAD.X R45, R47.reuse, 0x1, R2, P3 ;  /* 0x000000012f2d7824 */ /* 0x040fe200018e0602 */
[----:B------:R-:W-:Y:S01]  /*40e50*/  ISETP.GE.AND P3, PT, R52, UR10, PT ;  /* 0x0000000a34007c0c */ /* 0x000fe2000bf66270 */
[----:B------:R-:W0:Y:S01]  /*40e60*/  LDCU UR10, c[0x0][0x39c] ;  /* 0x00007380ff0a77ac */ /* 0x000e220008000800 */
[----:B------:R-:W3:Y:S01]  /*40e70*/  LDL.LU R52, [R1+0x758] ;  /* 0x0007580001347983 */ /* 0x000ee20000300800 */
[----:B------:R-:W-:Y:S02]  /*40e80*/  IADD3 R46, P6, PT, R50, R3, RZ ;  /* 0x00000003322e7210 */ /* 0x000fe40007fde0ff */
[C---:B------:R-:W-:Y:S02]  /*40e90*/  PRMT R51, R40.reuse, 0x7770, RZ ;  /* 0x0000777028337816 */ /* 0x040fe400000000ff */
[----:B------:R-:W-:Y:S01]  /*40ea0*/  PRMT R49, R40, 0x7771, RZ ;  /* 0x0000777128317816 */ /* 0x000fe200000000ff */
[----:B------:R-:W-:Y:S02]  /*40eb0*/  IMAD.X R47, R47, 0x1, R60, P6 ;  /* 0x000000012f2f7824 */ /* 0x000fe400030e063c */
[----:B------:R-:W-:Y:S01]  /*40ec0*/  VIADD R50, R50, UR4 ;  /* 0x0000000432327c36 */ /* 0x000fe20008000000 */
[----:B------:R0:W-:Y:S01]  /*40ed0*/  @P5 STG.E.U8 desc[UR6][R44.64], R51 ;  /* 0x000000332c005986 */ /* 0x0001e2000c101106 */
[----:B------:R-:W-:Y:S01]  /*40ee0*/  ISETP.LT.AND P5, PT, R55, UR12, !P0 ;  /* 0x0000000c37007c0c */ /* 0x000fe2000c7a1270 */
[----:B------:R-:W2:Y:S02]  /*40ef0*/  LDCU UR4, c[0x0][0x3b8] ;  /* 0x00007700ff0477ac */ /* 0x000ea40008000800 */
[----:B------:R4:W-:Y:S01]  /*40f00*/  @P4 STG.E.U8 desc[UR6][R46.64], R49 ;  /* 0x000000312e004986 */ /* 0x0009e2000c101106 */
[----:B-1----:R-:W-:Y:S01]  /*40f10*/  ISETP.LT.AND P4, PT, R54, UR14, !P0 ;  /* 0x0000000e36007c0c */ /* 0x002fe2000c781270 */
[----:B------:R-:W1:Y:S01]  /*40f20*/  LDCU UR12, c[0x0][0x398] ;  /* 0x00007300ff0c77ac */ /* 0x000e620008000800 */
[----:B------:R-:W-:Y:S01]  /*40f30*/  SHF.R.S32.HI R53, RZ, 0x1f, R50 ;  /* 0x0000001fff357819 */ /* 0x000fe20000011432 */
[----:B------:R-:W1:Y:S01]  /*40f40*/  LDCU UR14, c[0x0][0x398] ;  /* 0x00007300ff0e77ac */ /* 0x000e620008000800 */
[----:B0-----:R-:W-:-:S05]  /*40f50*/  IADD3 R44, P0, PT, R50, R0, RZ ;  /* 0x00000000322c7210 */ /* 0x001fca0007f1e0ff */
[C---:B------:R-:W-:Y:S01]  /*40f60*/  IMAD.X R45, R53.reuse, 0x1, R2, P0 ;  /* 0x00000001352d7824 */ /* 0x040fe200000e0602 */
[----:B----4-:R-:W-:Y:S02]  /*40f70*/  IADD3 R46, P6, PT, R50, R3, RZ ;  /* 0x00000003322e7210 */ /* 0x010fe40007fde0ff */
[C---:B------:R-:W-:Y:S02]  /*40f80*/  PRMT R51, R40.reuse, 0x7772, RZ ;  /* 0x0000777228337816 */ /* 0x040fe400000000ff */
[----:B------:R-:W-:Y:S01]  /*40f90*/  PRMT R49, R40, 0x7773, RZ ;  /* 0x0000777328317816 */ /* 0x000fe200000000ff */
[----:B------:R-:W-:Y:S02]  /*40fa0*/  IMAD.X R47, R53, 0x1, R60, P6 ;  /* 0x00000001352f7824 */ /* 0x000fe400030e063c */
[----:B--2---:R-:W-:Y:S01]  /*40fb0*/  VIADD R50, R50, UR8 ;  /* 0x0000000832327c36 */ /* 0x004fe20008000000 */
[----:B------:R0:W-:Y:S01]  /*40fc0*/  @P5 STG.E.U8 desc[UR6][R44.64], R51 ;  /* 0x000000332c005986 */ /* 0x0001e2000c101106 */
[----:B------:R-:W-:Y:S01]  /*40fd0*/  ISETP.LT.AND P5, PT, R55, UR16, !P2 ;  /* 0x0000001037007c0c */ /* 0x000fe2000d7a1270 */
[----:B------:R-:W2:Y:S02]  /*40fe0*/  LDCU UR8, c[0x0][0x3b8] ;  /* 0x00007700ff0877ac */ /* 0x000ea40008000800 */
[----:B------:R4:W-:Y:S01]  /*40ff0*/  @P4 STG.E.U8 desc[UR6][R46.64], R49 ;  /* 0x000000312e004986 */ /* 0x0009e2000c101106 */
[----:B---3--:R-:W-:Y:S01]  /*41000*/  ISETP.LT.AND P4, PT, R54, UR18, !P2 ;  /* 0x0000001236007c0c */ /* 0x008fe2000d781270 */
[----:B------:R-:W3:Y:S01]  /*41010*/  LDCU UR16, c[0x0][0x398] ;  /* 0x00007300ff1077ac */ /* 0x000ee20008000800 */
[----:B------:R-:W-:Y:S01]  /*41020*/  SHF.R.S32.HI R53, RZ, 0x1f, R50 ;  /* 0x0000001fff357819 */ /* 0x000fe20000011432 */
[----:B------:R-:W1:Y:S01]  /*41030*/  LDCU UR18, c[0x0][0x398] ;  /* 0x00007300ff1277ac */ /* 0x000e620008000800 */
[----:B0-----:R-:W-:-:S05]  /*41040*/  IADD3 R44, P2, PT, R50, R0, RZ ;  /* 0x00000000322c7210 */ /* 0x001fca0007f5e0ff */
[----:B------:R-:W-:Y:S01]  /*41050*/  IMAD.X R45, R53, 0x1, R2, P2 ;  /* 0x00000001352d7824 */ /* 0x000fe200010e0602 */
[C---:B----4-:R-:W-:Y:S02]  /*41060*/  IADD3 R46, P6, PT, R50.reuse, R3, RZ ;  /* 0x00000003322e7210 */ /* 0x050fe40007fde0ff */
[C---:B------:R-:W-:Y:S02]  /*41070*/  PRMT R51, R41.reuse, 0x7770, RZ ;  /* 0x0000777029337816 */ /* 0x040fe400000000ff */
[----:B------:R-:W-:Y:S01]  /*41080*/  PRMT R49, R41, 0x7771, RZ ;  /* 0x0000777129317816 */ /* 0x000fe200000000ff */
[----:B------:R-:W-:Y:S02]  /*41090*/  IMAD.X R47, R53, 0x1, R60, P6 ;  /* 0x00000001352f7824 */ /* 0x000fe400030e063c */
[----:B------:R-:W-:Y:S01]  /*410a0*/  VIADD R50, R50, UR4 ;  /* 0x0000000432327c36 */ /* 0x000fe20008000000 */
[----:B------:R0:W-:Y:S01]  /*410b0*/  @P5 STG.E.U8 desc[UR6][R44.64], R51 ;  /* 0x000000332c005986 */ /* 0x0001e2000c101106 */
[----:B-1----:R-:W-:Y:S01]  /*410c0*/  ISETP.LT.AND P5, PT, R55, UR12, !P3 ;  /* 0x0000000c37007c0c */ /* 0x002fe2000dfa1270 */
[----:B------:R-:W1:Y:S02]  /*410d0*/  LDCU UR4, c[0x0][0x3b8] ;  /* 0x00007700ff0477ac */ /* 0x000e640008000800 */
[----:B------:R4:W-:Y:S01]  /*410e0*/  @P4 STG.E.U8 desc[UR6][R46.64], R49 ;  /* 0x000000312e004986 */ /* 0x0009e2000c101106 */
[----:B------:R-:W-:Y:S01]  /*410f0*/  ISETP.LT.AND P4, PT, R54, UR14, !P3 ;  /* 0x0000000e36007c0c */ /* 0x000fe2000df81270 */
[----:B------:R-:W1:Y:S01]  /*41100*/  LDCU UR12, c[0x0][0x398] ;  /* 0x00007300ff0c77ac */ /* 0x000e620008000800 */
        /* <DEDUP_REMOVED lines=8> */
[----:B--2---:R-:W-:Y:S01]  /*41190*/  VIADD R50, R50, UR8 ;  /* 0x0000000832327c36 */ /* 0x004fe20008000000 */
[----:B------:R0:W-:Y:S01]  /*411a0*/  @P5 STG.E.U8 desc[UR6][R44.64], R51 ;  /* 0x000000332c005986 */ /* 0x0001e2000c101106 */
[----:B------:R-:W2:Y:S03]  /*411b0*/  LDCU UR8, c[0x0][0x3b8] ;  /* 0x00007700ff0877ac */ /* 0x000ea60008000800 */
[----:B------:R4:W-:Y:S01]  /*411c0*/  @P4 STG.E.U8 desc[UR6][R46.64], R49 ;  /* 0x000000312e004986 */ /* 0x0009e2000c101106 */
[----:B------:R-:W-:-:S02]  /*411d0*/  SHF.R.S32.HI R53, RZ, 0x1f, R50 ;  /* 0x0000001fff357819 */ /* 0x000fc40000011432 */
[----:B0-----:R-:W-:Y:S02]  /*411e0*/  IADD3 R44, P6, PT, R50, R3, RZ ;  /* 0x00000003322c7210 */ /* 0x001fe40007fde0ff */
[----:B----4-:R-:W-:-:S03]  /*411f0*/  PRMT R49, R42, 0x7770, RZ ;  /* 0x000077702a317816 */ /* 0x010fc600000000ff */
[----:B------:R-:W-:Y:S01]  /*41200*/  IMAD.X R45, R53, 0x1, R60, P6 ;  /* 0x00000001352d7824 */ /* 0x000fe200030e063c */
[----:B------:R-:W-:Y:S01]  /*41210*/  PRMT R47, R42, 0x7771, RZ ;  /* 0x000077712a2f7816 */ /* 0x000fe200000000ff */
[----:B------:R-:W-:-:S05]  /*41220*/  VIADD R48, R52, 0x24 ;  /* 0x0000002434307836 */ /* 0x000fca0000000000 */
[----:B------:R-:W-:Y:S01]  /*41230*/  ISETP.GE.AND P0, PT, R48, UR10, PT ;  /* 0x0000000a30007c0c */ /* 0x000fe2000bf06270 */
[----:B------:R-:W0:Y:S01]  /*41240*/  LDCU UR10, c[0x0][0x39c] ;  /* 0x00007380ff0a77ac */ /* 0x000e220008000800 */
[----:B------:R-:W-:-:S05]  /*41250*/  VIADD R40, R52, 0x25 ;  /* 0x0000002534287836 */ /* 0x000fca0000000000 */
[----:B0-----:R-:W-:Y:S01]  /*41260*/  ISETP.GE.AND P2, PT, R40, UR10, PT ;  /* 0x0000000a28007c0c */ /* 0x001fe2000bf46270 */
[----:B------:R-:W0:Y:S01]  /*41270*/  LDCU UR10, c[0x0][0x39c] ;  /* 0x00007380ff0a77ac */ /* 0x000e220008000800 */
[----:B------:R-:W-:Y:S01]  /*41280*/  VIADD R40, R52, 0x26 ;  /* 0x0000002634287836 */ /* 0x000fe20000000000 */
[----:B---3--:R-:W-:Y:S02]  /*41290*/  ISETP.LT.AND P5, PT, R55, UR16, !P0 ;  /* 0x0000001037007c0c */ /* 0x008fe4000c7a1270 */
[----:B------:R-:W-:Y:S01]  /*412a0*/  ISETP.LT.AND P4, PT, R54, UR18, !P0 ;  /* 0x0000001236007c0c */ /* 0x000fe2000c781270 */
[C---:B------:R-:W-:Y:S01]  /*412b0*/  VIADD R48, R52.reuse, 0x27 ;  /* 0x0000002734307836 */ /* 0x040fe20000000000 */
[----:B------:R-:W3:Y:S01]  /*412c0*/  LDCU UR16, c[0x0][0x398] ;  /* 0x00007300ff1077ac */ /* 0x000ee20008000800 */
[----:B------:R-:W-:Y:S01]  /*412d0*/  VIADD R46, R52, 0x28 ;  /* 0x00000028342e7836 */ /* 0x000fe20000000000 */
[----:B------:R-:W4:Y:S01]  /*412e0*/  LDCU UR18, c[0x0][0x398] ;  /* 0x00007300ff1277ac */ /* 0x000f220008000800 */
[----:B0-----:R-:W-:Y:S01]  /*412f0*/  ISETP.GE.AND P3, PT, R40, UR10, PT ;  /* 0x0000000a28007c0c */ /* 0x001fe2000bf66270 */
[----:B------:R-:W0:Y:S01]  /*41300*/  LDCU UR10, c[0x0][0x39c] ;  /* 0x00007380ff0a77ac */ /* 0x000e220008000800 */
[----:B------:R-:W-:-:S05]  /*41310*/  IADD3 R40, P0, PT, R50, R0, RZ ;  /* 0x0000000032287210 */ /* 0x000fca0007f1e0ff */
[----:B------:R-:W-:Y:S02]  /*41320*/  IMAD.X R41, R53, 0x1, R2, P0 ;  /* 0x0000000135297824 */ /* 0x000fe400000e0602 */
[----:B-1----:R-:W-:Y:S01]  /*41330*/  VIADD R50, R50, UR4 ;  /* 0x0000000432327c36 */ /* 0x002fe20008000000 */
[----:B------:R-:W1:Y:S01]  /*41340*/  LDCU UR4, c[0x0][0x3b8] ;  /* 0x00007700ff0477ac */ /* 0x000e620008000800 */
[----:B0-----:R-:W-:Y:S01]  /*41350*/  ISETP.GE.AND P0, PT, R48, UR10, PT ;  /* 0x0000000a30007c0c */ /* 0x001fe2000bf06270 */
[----:B------:R-:W0:Y:S01]  /*41360*/  LDCU UR10, c[0x0][0x39c] ;  /* 0x00007380ff0a77ac */ /* 0x000e220008000800 */
[----:B------:R1:W-:Y:S01]  /*41370*/  @P5 STG.E.U8 desc[UR6][R40.64], R49 ;  /* 0x0000003128005986 */ /* 0x0003e2000c101106 */
[----:B------:R-:W-:Y:S02]  /*41380*/  ISETP.LT.AND P5, PT, R55, UR12, !P2 ;  /* 0x0000000c37007c0c */ /* 0x000fe4000d7a1270 */
[----:B------:R-:W-:Y:S01]  /*41390*/  SHF.R.S32.HI R51, RZ, 0x1f, R50 ;  /* 0x0000001fff337819 */ /* 0x000fe20000011432 */
[----:B------:R0:W-:Y:S01]  /*413a0*/  @P4 STG.E.U8 desc[UR6][R44.64], R47 ;  /* 0x0000002f2c004986 */ /* 0x0001e2000c101106 */
[----:B------:R-:W-:Y:S01]  /*413b0*/  ISETP.LT.AND P4, PT, R54, UR14, !P2 ;  /* 0x0000000e36007c0c */ /* 0x000fe2000d781270 */
[----:B------:R-:W2:Y:S01]  /*413c0*/  LDCU UR12, c[0x0][0x398] ;  /* 0x00007300ff0c77ac */ /* 0x000ea20008000800 */
[----:B------:R-:W2:Y:S01]  /*413d0*/  LDCU UR14, c[0x0][0x398] ;  /* 0x00007300ff0e77ac */ /* 0x000ea20008000800 */
[----:B-1----:R-:W-:-:S05]  /*413e0*/  IADD3 R40, P2, PT, R50, R0, RZ ;  /* 0x0000000032287210 */ /* 0x002fca0007f5e0ff */
[C---:B------:R-:W-:Y:S01]  /*413f0*/  IMAD.X R41, R51.reuse, 0x1, R2, P2 ;  /* 0x0000000133297824 */ /* 0x040fe200010e0602 */
[----:B0-----:R-:W-:Y:S01]  /*41400*/  ISETP.GE.AND P2, PT, R46, UR10, PT ;  /* 0x0000000a2e007c0c */ /* 0x001fe2000bf46270 */
[----:B------:R-:W0:Y:S01]  /*41410*/  LDCU UR10, c[0x0][0x39c] ;  /* 0x00007380ff0a77ac */ /* 0x000e220008000800 */
[----:B------:R-:W-:Y:S02]  /*41420*/  IADD3 R44, P6, PT, R50, R3, RZ ;  /* 0x00000003322c7210 */ /* 0x000fe40007fde0ff */
[C---:B------:R-:W-:Y:S02]  /*41430*/  PRMT R49, R42.reuse, 0x7772, RZ ;  /* 0x000077722a317816 */ /* 0x040fe400000000ff */
[----:B------:R-:W-:Y:S01]  /*41440*/  PRMT R47, R42, 0x7773, RZ ;  /* 0x000077732a2f7816 */ /* 0x000fe200000000ff */
[----:B------:R-:W-:Y:S02]  /*41450*/  IMAD.X R45, R51, 0x1, R60, P6 ;  /* 0x00000001332d7824 */ /* 0x000fe400030e063c */
[----:B--2---:R-:W-:Y:S01]  /*41460*/  VIADD R50, R50, UR8 ;  /* 0x0000000832327c36 */ /* 0x004fe20008000000 */
[----:B------:R1:W-:Y:S01]  /*41470*/  @P5 STG.E.U8 desc[UR6][R40.64], R49 ;  /* 0x0000003128005986 */ /* 0x0003e2000c101106 */
[----:B---3--:R-:W-:Y:S01]  /*41480*/  ISETP.LT.AND P5, PT, R55, UR16, !P3 ;  /* 0x0000001037007c0c */ /* 0x008fe2000dfa1270 */
[----:B------:R-:W-:Y:S01]  /*41490*/  VIADD R42, R52, 0x29 ;  /* 0x00000029342a7836 */ /* 0x000fe20000000000 */
[----:B------:R-:W2:Y:S01]  /*414a0*/  LDCU UR8, c[0x0][0x3b8] ;  /* 0x00007700ff0877ac */ /* 0x000ea20008000800 */
[----:B------:R3:W-:Y:S01]  /*414b0*/  @P4 STG.E.U8 desc[UR6][R44.64], R47 ;  /* 0x0000002f2c004986 */ /* 0x0007e2000c101106 */
[----:B----4-:R-:W-:-:S02]  /*414c0*/  ISETP.LT.AND P4, PT, R54, UR18, !P3 ;  /* 0x0000001236007c0c */ /* 0x010fc4000df81270 */
[----:B------:R-:W-:Y:S01]  /*414d0*/  SHF.R.S32.HI R51, RZ, 0x1f, R50 ;  /* 0x0000001fff337819 */ /* 0x000fe20000011432 */
[----:B------:R-:W4:Y:S01]  /*414e0*/  LDCU UR16, c[0x0][0x398] ;  /* 0x00007300ff1077ac */ /* 0x000f220008000800 */
[----:B-1----:R-:W-:Y:S01]  /*414f0*/  IADD3 R40, P3, PT, R50, R0, RZ ;  /* 0x0000000032287210 */ /* 0x002fe20007f7e0ff */
[----:B------:R-:W1:Y:S04]  /*41500*/  LDCU UR18, c[0x0][0x398] ;  /* 0x00007300ff1277ac */ /* 0x000e680008000800 */
[----:B------:R-:W-:Y:S01]  /*41510*/  IMAD.X R41, R51, 0x1, R2, P3 ;  /* 0x0000000133297824 */ /* 0x000fe200018e0602 */
[----:B0-----:R-:W-:Y:S01]  /*41520*/  ISETP.GE.AND P3, PT, R42, UR10, PT ;  /* 0x0000000a2a007c0c */ /* 0x001fe2000bf66270 */
[----:B------:R-:W0:Y:S01]  /*41530*/  LDCU UR10, c[0x0][0x39c] ;  /* 0x00007380ff0a77ac */ /* 0x000e220008000800 */
[----:B---3--:R-:W-:-:S02]  /*41540*/  IADD3 R44, P6, PT, R50, R3, RZ ;  /* 0x00000003322c7210 */ /* 0x008fc40007fde0ff */
[C---:B------:R-:W-:Y:S02]  /*41550*/  PRMT R49, R43.reuse, 0x7770, RZ ;  /* 0x000077702b317816 */ /* 0x040fe400000000ff */
[----:B------:R-:W-:Y:S01]  /*41560*/  PRMT R47, R43, 0x7771, RZ ;  /* 0x000077712b2f7816 */ /* 0x000fe200000000ff */
[----:B------:R-:W-:Y:S02]  /*41570*/  IMAD.X R45, R51, 0x1, R60, P6 ;  /* 0x00000001332d7824 */ /* 0x000fe400030e063c */
[----:B------:R-:W-:Y:S01]  /*41580*/  VIADD R50, R50, UR4 ;  /* 0x0000000432327c36 */ /* 0x000fe20008000000 */
[----:B------:R3:W-:Y:S01]  /*41590*/  @P5 STG.E.U8 desc[UR6][R40.64], R49 ;  /* 0x0000003128005986 */ /* 0x0007e2000c101106 */
[----:B------:R-:W-:Y:S01]  /*415a0*/  ISETP.LT.AND P5, PT, R55, UR12, !P0 ;  /* 0x0000000c37007c0c */ /* 0x000fe2000c7a1270 */
[----:B------:R-:W-:Y:S01]  /*415b0*/  VIADD R42, R52, 0x2a ;  /* 0x0000002a342a7836 */ /* 0x000fe20000000000 */
[----:B------:R-:W1:Y:S01]  /*415c0*/  LDCU UR4, c[0x0][0x3b8] ;  /* 0x00007700ff0477ac */ /* 0x000e620008000800 */
[----:B------:R0:W-:Y:S01]  /*415d0*/  @P4 STG.E.U8 desc[UR6][R44.64], R47 ;  /* 0x0000002f2c004986 */ /* 0x0001e2000c101106 */
[----:B------:R-:W-:-:S02]  /*415e0*/  ISETP.LT.AND P4, PT, R54, UR14, !P0 ;  /* 0x0000000e36007c0c */ /* 0x000fc4000c781270 */
[----:B------:R-:W-:Y:S01]  /*415f0*/  SHF.R.S32.HI R51, RZ, 0x1f, R50 ;  /* 0x0000001fff337819 */ /* 0x000fe20000011432 */
[----:B------:R-:W1:Y:S01]  /*41600*/  LDCU UR12, c[0x0][0x398] ;  /* 0x00007300ff0c77ac */ /* 0x000e620008000800 */
[----:B---3--:R-:W-:Y:S01]  /*41610*/  IADD3 R40, P0, PT, R50, R0, RZ ;  /* 0x0000000032287210 */ /* 0x008fe20007f1e0ff */
[----:B------:R-:W3:Y:S04]  /*41620*/  LDCU UR14, c[0x0][0x398] ;  /* 0x00007300ff0e77ac */ /* 0x000ee80008000800 */
[----:B------:R-:W-:Y:S01]  /*41630*/  IMAD.X R41, R51, 0x1, R2, P0 ;  /* 0x0000000133297824 */ /* 0x000fe200000e0602 */
[----:B0-----:R-:W-:Y:S01]  /*41640*/  ISETP.GE.AND P0, PT, R42, UR10, PT ;  /* 0x0000000a2a007c0c */ /* 0x001fe2000bf06270 */
[----:B------:R-:W0:Y:S01]  /*41650*/  LDCU UR10, c[0x0][0x39c] ;  /* 0x00007380ff0a77ac */ /* 0x000e220008000800 */
[----:B------:R-:W-:-:S02]  /*41660*/  IADD3 R44, P6, PT, R50, R3, RZ ;  /* 0x00000003322c7210 */ /* 0x000fc40007fde0ff */
[C---:B------:R-:W-:Y:S02]  /*41670*/  PRMT R49, R43.reuse, 0x7772, RZ ;  /* 0x000077722b317816 */ /* 0x040fe400000000ff */
[----:B------:R-:W-:Y:S01]  /*41680*/  PRMT R47, R43, 0x7773, RZ ;  /* 0x000077732b2f7816 */ /* 0x000fe200000000ff */
[----:B------:R-:W-:Y:S02]  /*41690*/  IMAD.X R45, R51, 0x1, R60, P6 ;  /* 0x00000001332d7824 */ /* 0x000fe400030e063c */
[----:B--2---:R-:W-:Y:S01]  /*416a0*/  VIADD R50, R50, UR8 ;  /* 0x0000000832327c36 */ /* 0x004fe20008000000 */
[----:B------:R2:W-:Y:S01]  /*416b0*/  @P5 STG.E.U8 desc[UR6][R40.64], R49 ;  /* 0x0000003128005986 */ /* 0x0005e2000c101106 */
[----:B----4-:R-:W-:Y:S01]  /*416c0*/  ISETP.LT.AND P5, PT, R55, UR16, !P2 ;  /* 0x0000001037007c0c */ /* 0x010fe2000d7a1270 */
[----:B------:R-:W-:Y:S01]  /*416d0*/  VIADD R46, R52, 0x2b ;  /* 0x0000002b342e7836 */ /* 0x000fe20000000000 */
[----:B------:R-:W4:Y:S01]  /*416e0*/  LDCU UR8, c[0x0][0x3b8] ;  /* 0x00007700ff0877ac */ /* 0x000f220008000800 */
[----:B------:R3:W-:Y:S01]  /*416f0*/  @P4 STG.E.U8 desc[UR6][R44.64], R47 ;  /* 0x0000002f2c004986 */ /* 0x0007e2000c101106 */
[----:B-1----:R-:W-:-:S02]  /*41700*/  ISETP.LT.AND P4, PT, R54, UR18, !P2 ;  /* 0x0000001236007c0c */ /* 0x002fc4000d781270 */
[----:B------:R-:W-:Y:S01]  /*41710*/  SHF.R.S32.HI R51, RZ, 0x1f, R50 ;  /* 0x0000001fff337819 */ /* 0x000fe20000011432 */
[----:B------:R-:W1:Y:S01]  /*41720*/  LDCU UR16, c[0x0][0x398] ;  /* 0x00007300ff1077ac */ /* 0x000e620008000800 */
[CC--:B------:R-:W-:Y:S02]  /*41730*/  IADD3 R42, P2, PT, R50.reuse, R0.reuse, RZ ;  /* 0x00000000322a7210 */ /* 0x0c0fe40007f5e0ff */
[-C--:B--2---:R-:W-:Y:S01]  /*41740*/  IADD3 R40, P6, PT, R50, R3.reuse, RZ ;  /* 0x0000000332287210 */ /* 0x084fe20007fde0ff */
[----:B------:R-:W2:Y:S02]  /*41750*/  LDCU UR18, c[0x0][0x398] ;  /* 0x00007300ff1277ac */ /* 0x000ea40008000800 */
[C---:B------:R-:W-:Y:S01]  /*41760*/  IMAD.X R43, R51.reuse, 0x1, R2, P2 ;  /* 0x00000001332b7824 */ /* 0x040fe200010e0602 */
[----:B0-----:R-:W-:Y:S01]  /*41770*/  ISETP.GE.AND P2, PT, R46, UR10, PT ;  /* 0x0000000a2e007c0c */ /* 0x001fe2000bf46270 */
[----:B------:R-:W0:Y:S01]  /*41780*/  LDCU UR10, c[0x0][0x39c] ;  /* 0x00007380ff0a77ac */ /* 0x000e220008000800 */
[C---:B------:R-:W-:Y:S01]  /*41790*/  PRMT R49, R36.reuse, 0x7770, RZ ;  /* 0x0000777024317816 */ /* 0x040fe200000000ff */
[----:B------:R-:W-:Y:S01]  /*417a0*/  IMAD.X R41, R51, 0x1, R60, P6 ;  /* 0x0000000133297824 */ /* 0x000fe200030e063c */
[----:B---3--:R-:W-:Y:S01]  /*417b0*/  PRMT R47, R36, 0x7771, RZ ;  /* 0x00007771242f7816 */ /* 0x008fe200000000ff */
[----:B------:R-:W-:Y:S01]  /*417c0*/  VIADD R50, R50, UR4 ;  /* 0x0000000432327c36 */ /* 0x000fe20008000000 */
[----:B------:R-:W3:Y:S01]  /*417d0*/  LDCU UR4, c[0x0][0x3b8] ;  /* 0x00007700ff0477ac */ /* 0x000ee20008000800 */
[----:B------:R0:W-:Y:S01]  /*417e0*/  @P5 STG.E.U8 desc[UR6][R42.64], R49 ;  /* 0x000000312a005986 */ /* 0x0001e2000c101106 */
[----:B------:R-:W-:Y:S01]  /*417f0*/  ISETP.LT.AND P5, PT, R55, UR12, !P3 ;  /* 0x0000000c37007c0c */ /* 0x000fe2000dfa1270 */
[----:B------:R-:W-:Y:S01]  /*41800*/  VIADD R46, R52, 0x2c ;  /* 0x0000002c342e7836 */ /* 0x000fe20000000000 */
[----:B------:R-:W-:Y:S01]  /*41810*/  SHF.R.S32.HI R51, RZ, 0x1f, R50 ;  /* 0x0000001fff337819 */ /* 0x000fe20000011432 */
[----:B------:R1:W-:Y:S01]  /*41820*/  @P4 STG.E.U8 desc[UR6][R40.64], R47 ;  /* 0x0000002f28004986 */ /* 0x0003e2000c101106 */
[----:B------:R-:W-:Y:S01]  /*41830*/  ISETP.LT.AND P4, PT, R54, UR14, !P3 ;  /* 0x0000000e36007c0c */ /* 0x000fe2000df81270 */
[----:B------:R-:W2:Y:S01]  /*41840*/  LDCU UR12, c[0x0][0x398] ;  /* 0x00007300ff0c77ac */ /* 0x000ea20008000800 */
[----:B------:R-:W-:Y:S01]  /*41850*/  IADD3 R44, P3, PT, R50, R0, RZ ;  /* 0x00000000322c7210 */ /* 0x000fe20007f7e0ff */
[----:B------:R-:W2:Y:S04]  /*41860*/  LDCU UR14, c[0x0][0x398] ;  /* 0x00007300ff0e77ac */ /* 0x000ea80008000800 */
[----:B------:R-:W-:Y:S01]  /*41870*/  IMAD.X R45, R51, 0x1, R2, P3 ;  /* 0x00000001332d7824 */ /* 0x000fe200018e0602 */
[----:B0-----:R-:W-:Y:S01]  /*41880*/  ISETP.GE.AND P3, PT, R46, UR10, PT ;  /* 0x0000000a2e007c0c */ /* 0x001fe2000bf66270 */
[----:B------:R-:W0:Y:S01]  /*41890*/  LDCU UR10, c[0x0][0x39c] ;  /* 0x00007380ff0a77ac */ /* 0x000e220008000800 */
[----:B------:R-:W-:-:S02]  /*418a0*/  IADD3 R42, P6, PT, R50, R3, RZ ;  /* 0x00000003322a7210 */ /* 0x000fc40007fde0ff */
[C---:B------:R-:W-:Y:S02]  /*418b0*/  PRMT R49, R36.reuse, 0x7772, RZ ;  /* 0x0000777224317816 */ /* 0x040fe400000000ff */
[----:B-1----:R-:W-:Y:S01]  /*418c0*/  PRMT R47, R36, 0x7773, RZ ;  /* 0x00007773242f7816 */ /* 0x002fe200000000ff */
[----:B------:R-:W-:Y:S02]  /*418d0*/  IMAD.X R43, R51, 0x1, R60, P6 ;  /* 0x00000001332b7824 */ /* 0x000fe400030e063c */
[----:B----4-:R-:W-:Y:S01]  /*418e0*/  VIADD R50, R50, UR8 ;  /* 0x0000000832327c36 */ /* 0x010fe20008000000 */
[----:B------:R1:W-:Y:S01]  /*418f0*/  @P5 STG.E.U8 desc[UR6][R44.64], R49 ;  /* 0x000000312c005986 */ /* 0x0003e2000c101106 */
[----:B------:R-:W-:Y:S01]  /*41900*/  ISETP.LT.AND P5, PT, R55, UR16, !P0 ;  /* 0x0000001037007c0c */ /* 0x000fe2000c7a1270 */
[----:B------:R-:W-:Y:S01]  /*41910*/  VIADD R36, R52, 0x2d ;  /* 0x0000002d34247836 */ /* 0x000fe20000000000 */
[----:B------:R-:W4:Y:S01]  /*41920*/  LDCU UR8, c[0x0][0x3b8] ;  /* 0x00007700ff0877ac */ /* 0x000f220008000800 */
[----:B------:R3:W-:Y:S01]  /*41930*/  @P4 STG.E.U8 desc[UR6][R42.64], R47 ;  /* 0x0000002f2a004986 */ /* 0x0007e2000c101106 */
[----:B--2---:R-:W-:-:S02]  /*41940*/  ISETP.LT.AND P4, PT, R54, UR18, !P0 ;  /* 0x0000001236007c0c */ /* 0x004fc4000c781270 */
[----:B------:R-:W-:Y:S01]  /*41950*/  SHF.R.S32.HI R51, RZ, 0x1f, R50 ;  /* 0x0000001fff337819 */ /* 0x000fe20000011432 */
[----:B------:R-:W2:Y:S01]  /*41960*/  LDCU UR16, c[0x0][0x398] ;  /* 0x00007300ff1077ac */ /* 0x000ea20008000800 */
[CC--:B------:R-:W-:Y:S02]  /*41970*/  IADD3 R40, P0, PT, R50.reuse, R0.reuse, RZ ;  /* 0x0000000032287210 */ /* 0x0c0fe40007f1e0ff */
[-C--:B-1----:R-:W-:Y:S01]  /*41980*/  IADD3 R44, P6, PT, R50, R3.reuse, RZ ;  /* 0x00000003322c7210 */ /* 0x082fe20007fde0ff */
[----:B------:R-:W1:Y:S02]  /*41990*/  LDCU UR18, c[0x0][0x398] ;  /* 0x00007300ff1277ac */ /* 0x000e640008000800 */
[----:B------:R-:W-:Y:S01]  /*419a0*/  IMAD.X R41, R51, 0x1, R2, P0 ;  /* 0x0000000133297824 */ /* 0x000fe200000e0602 */
[----:B0-----:R-:W-:Y:S01]  /*419b0*/  ISETP.GE.AND P0, PT, R36, UR10, PT ;  /* 0x0000000a24007c0c */ /* 0x001fe2000bf06270 */
[----:B------:R-:W0:Y:S01]  /*419c0*/  LDCU UR10, c[0x0][0x39c] ;  /* 0x00007380ff0a77ac */ /* 0x000e220008000800 */
[----:B------:R-:W-:Y:S01]  /*419d0*/  PRMT R49, R37, 0x7770, RZ ;  /* 0x0000777025317816 */ /* 0x000fe200000000ff */
        /* <DEDUP_REMOVED lines=12> */
[----:B------:R-:W-:Y:S01]  /*41aa0*/  VIADD R46, R52, 0x2f ;  /* 0x0000002f342e7836 */ /* 0x000fe20000000000 */
[----:B------:R-:W3:Y:S03]  /*41ab0*/  LDCU UR14, c[0x0][0x398] ;  /* 0x00007300ff0e77ac */ /* 0x000ee60008000800 */
        /* <DEDUP_REMOVED lines=8> */
[----:B------:R-:W-:Y:S01]  /*41b40*/  @P5 STG.E.U8 desc[UR6][R42.64], R49 ;  /* 0x000000312a005986 */ /* 0x000fe2000c101106 */
[----:B--2---:R-:W-:Y:S01]  /*41b50*/  ISETP.LT.AND P5, PT, R55, UR16, !P3 ;  /* 0x0000001037007c0c */ /* 0x004fe2000dfa1270 */
[----:B------:R-:W1:Y:S02]  /*41b60*/  LDCU UR8, c[0x0][0x3b8] ;  /* 0x00007700ff0877ac */ /* 0x000e640008000800 */
[----:B------:R2:W-:Y:S01]  /*41b70*/  @P4 STG.E.U8 desc[UR6][R40.64], R47 ;  /* 0x0000002f28004986 */ /* 0x0005e2000c101106 */
[----:B------:R-:W-:Y:S01]  /*41b80*/  ISETP.LT.AND P4, PT, R54, UR18, !P3 ;  /* 0x0000001236007c0c */ /* 0x000fe2000df81270 */
[----:B------:R-:W4:Y:S01]  /*41b90*/  LDCU UR16, c[0x0][0x398] ;  /* 0x00007300ff1077ac */ /* 0x000f220008000800 */
[----:B------:R-:W-:-:S02]  /*41ba0*/  SHF.R.S32.HI R37, RZ, 0x1f, R50 ;  /* 0x0000001fff257819 */ /* 0x000fc40000011432 */
[C---:B------:R-:W-:Y:S01]  /*41bb0*/  IADD3 R44, P3, PT, R50.reuse, R0, RZ ;  /* 0x00000000322c7210 */ /* 0x040fe20007f7e0ff */
[----:B------:R-:W1:Y:S01]  /*41bc0*/  LDCU UR18, c[0x0][0x398] ;  /* 0x00007300ff1277ac */ /* 0x000e620008000800 */
[----:B------:R-:W-:-:S03]  /*41bd0*/  IADD3 R36, P6, PT, R50, R3, RZ ;  /* 0x0000000332247210 */ /* 0x000fc60007fde0ff */
[C---:B------:R-:W-:Y:S01]  /*41be0*/  IMAD.X R45, R37.reuse, 0x1, R2, P3 ;  /* 0x00000001252d7824 */ /* 0x040fe200018e0602 */
[----:B0-----:R-:W-:Y:S01]  /*41bf0*/  ISETP.GE.AND P3, PT, R46, UR10, PT ;  /* 0x0000000a2e007c0c */ /* 0x001fe2000bf66270 */
[----:B------:R-:W0:Y:S01]  /*41c00*/  LDCU UR10, c[0x0][0x39c] ;  /* 0x00007380ff0a77ac */ /* 0x000e220008000800 */
[C---:B--2---:R-:W-:Y:S01]  /*41c10*/  PRMT R41, R38.reuse, 0x7770, RZ ;  /* 0x0000777026297816 */ /* 0x044fe200000000ff */
[----:B------:R-:W-:Y:S01]  /*41c20*/  IMAD.X R37, R37, 0x1, R60, P6 ;  /* 0x0000000125257824 */ /* 0x000fe200030e063c */
[----:B------:R-:W-:Y:S01]  /*41c30*/  PRMT R47, R38, 0x7771, RZ ;  /* 0x00007771262f7816 */ /* 0x000fe200000000ff */
[----:B---3--:R-:W-:Y:S01]  /*41c40*/  VIADD R50, R50, UR4 ;  /* 0x0000000432327c36 */ /* 0x008fe20008000000 */
[----:B------:R-:W2:Y:S01]  /*41c50*/  LDCU UR4, c[0x0][0x3b8] ;  /* 0x00007700ff0477ac */ /* 0x000ea20008000800 */
[----:B------:R3:W-:Y:S01]  /*41c60*/  @P5 STG.E.U8 desc[UR6][R44.64], R41 ;  /* 0x000000292c005986 */ /* 0x0007e2000c101106 */
[----:B------:R-:W-:Y:S01]  /*41c70*/  ISETP.LT.AND P5, PT, R55, UR12, !P0 ;  /* 0x0000000c37007c0c */ /* 0x000fe2000c7a1270 */
[----:B------:R-:W-:Y:S01]  /*41c80*/  VIADD R46, R52, 0x30 ;  /* 0x00000030342e7836 */ /* 0x000fe20000000000 */
[----:B------:R-:W-:Y:S01]  /*41c90*/  SHF.R.S32.HI R49, RZ, 0x1f, R50 ;  /* 0x0000001fff317819 */ /* 0x000fe20000011432 */
[----:B------:R1:W-:Y:S01]  /*41ca0*/  @P4 STG.E.U8 desc[UR6][R36.64], R47 ;  /* 0x0000002f24004986 */ /* 0x0003e2000c101106 */
[----:B------:R-:W-:Y:S01]  /*41cb0*/  ISETP.LT.AND P4, PT, R54, UR14, !P0 ;  /* 0x0000000e36007c0c */ /* 0x000fe2000c781270 */
[----:B------:R-:W2:Y:S01]  /*41cc0*/  LDCU UR12, c[0x0][0x398] ;  /* 0x00007300ff0c77ac */ /* 0x000ea20008000800 */
[----:B------:R-:W-:-:S02]  /*41cd0*/  IADD3 R42, P0, PT, R50, R0, RZ ;  /* 0x00000000322a7210 */ /* 0x000fc40007f1e0ff */
[-C--:B------:R-:W-:Y:S01]  /*41ce0*/  IADD3 R40, P6, PT, R50, R3.reuse, RZ ;  /* 0x0000000332287210 */ /* 0x080fe20007fde0ff */
[----:B------:R-:W2:Y:S02]  /*41cf0*/  LDCU UR14, c[0x0][0x398] ;  /* 0x00007300ff0e77ac */ /* 0x000ea40008000800 */
[C---:B------:R-:W-:Y:S01]  /*41d00*/  IMAD.X R43, R49.reuse, 0x1, R2, P0 ;  /* 0x00000001312b7824 */ /* 0x040fe200000e0602 */
[----:B0-----:R-:W-:Y:S01]  /*41d10*/  ISETP.GE.AND P0, PT, R46, UR10, PT ;  /* 0x0000000a2e007c0c */ /* 0x001fe2000bf06270 */
[----:B------:R-:W0:Y:S01]  /*41d20*/  LDCU UR10, c[0x0][0x39c] ;  /* 0x00007380ff0a77ac */ /* 0x000e220008000800 */
[----:B---3--:R-:W-:Y:S01]  /*41d30*/  IMAD.X R41, R49, 0x1, R60, P6 ;  /* 0x0000000131297824 */ /* 0x008fe200030e063c */
[C---:B-1----:R-:W-:Y:S02]  /*41d40*/  PRMT R47, R38.reuse, 0x7772, RZ ;  /* 0x00007772262f7816 */ /* 0x042fe400000000ff */
[----:B------:R-:W-:Y:S01]  /*41d50*/  PRMT R45, R38, 0x7773, RZ ;  /* 0x00007773262d7816 */ /* 0x000fe200000000ff */
[----:B------:R-:W-:Y:S01]  /*41d60*/  VIADD R50, R50, UR8 ;  /* 0x0000000832327c36 */ /* 0x000fe20008000000 */
[----:B------:R-:W1:Y:S01]  /*41d70*/  LDCU UR8, c[0x0][0x3b8] ;  /* 0x00007700ff0877ac */ /* 0x000e620008000800 */
[----:B------:R3:W-:Y:S01]  /*41d80*/  @P5 STG.E.U8 desc[UR6][R42.64], R47 ;  /* 0x0000002f2a005986 */ /* 0x0007e2000c101106 */
[----:B----4-:R-:W-:Y:S01]  /*41d90*/  ISETP.LT.AND P5, PT, R55, UR16, !P2 ;  /* 0x0000001037007c0c */ /* 0x010fe2000d7a1270 */
[----:B------:R-:W-:Y:S01]  /*41da0*/  VIADD R38, R52, 0x31 ;  /* 0x0000003134267836 */ /* 0x000fe20000000000 */
[----:B------:R-:W-:Y:S01]  /*41db0*/  SHF.R.S32.HI R49, RZ, 0x1f, R50 ;  /* 0x0000001fff317819 */ /* 0x000fe20000011432 */
[----:B------:R4:W-:Y:S01]  /*41dc0*/  @P4 STG.E.U8 desc[UR6][R40.64], R45 ;  /* 0x0000002d28004986 */ /* 0x0009e2000c101106 */
[----:B------:R-:W-:Y:S01]  /*41dd0*/  ISETP.LT.AND P4, PT, R54, UR18, !P2 ;  /* 0x0000001236007c0c */ /* 0x000fe2000d781270 */
[----:B------:R-:W1:Y:S01]  /*41de0*/  LDCU UR16, c[0x0][0x398] ;  /* 0x00007300ff1077ac */ /* 0x000e620008000800 */
[----:B------:R-:W-:Y:S01]  /*41df0*/  IADD3 R36, P2, PT, R50, R0, RZ ;  /* 0x0000000032247210 */ /* 0x000fe20007f5e0ff */
[----:B------:R-:W1:Y:S04]  /*41e00*/  LDCU UR18, c[0x0][0x398] ;  /* 0x00007300ff1277ac */ /* 0x000e680008000800 */
[----:B------:R-:W-:Y:S01]  /*41e10*/  IMAD.X R37, R49, 0x1, R2, P2 ;  /* 0x0000000131257824 */ /* 0x000fe200010e0602 */
[----:B0-----:R-:W-:Y:S01]  /*41e20*/  ISETP.GE.AND P2, PT, R38, UR10, PT ;  /* 0x0000000a26007c0c */ /* 0x001fe2000bf46270 */
[----:B------:R-:W0:Y:S01]  /*41e30*/  LDCU UR10, c[0x0][0x39c] ;  /* 0x00007380ff0a77ac */ /* 0x000e220008000800 */
[----:B---3--:R-:W-:-:S02]  /*41e40*/  IADD3 R42, P6, PT, R50, R3, RZ ;  /* 0x00000003322a7210 */ /* 0x008fc40007fde0ff */
[C---:B------:R-:W-:Y:S02]  /*41e50*/  PRMT R47, R39.reuse, 0x7770, RZ ;  /* 0x00007770272f7816 */ /* 0x040fe400000000ff */
[----:B----4-:R-:W-:Y:S01]  /*41e60*/  PRMT R45, R39, 0x7771, RZ ;  /* 0x00007771272d7816 */ /* 0x010fe200000000ff */
[----:B------:R-:W-:Y:S02]  /*41e70*/  IMAD.X R43, R49, 0x1, R60, P6 ;  /* 0x00000001312b7824 */ /* 0x000fe400030e063c */
[----:B--2---:R-:W-:Y:S01]  /*41e80*/  VIADD R50, R50, UR4 ;  /* 0x0000000432327c36 */ /* 0x004fe20008000000 */
[----:B------:R2:W-:Y:S01]  /*41e90*/  @P5 STG.E.U8 desc[UR6][R36.64], R47 ;  /* 0x0000002f24005986 */ /* 0x0005e2000c101106 */
[----:B------:R-:W-:Y:S01]  /*41ea0*/  ISETP.LT.AND P5, PT, R55, UR12, !P3 ;  /* 0x0000000c37007c0c */ /* 0x000fe2000dfa1270 */
[----:B------:R-:W-:Y:S01]  /*41eb0*/  VIADD R38, R52, 0x32 ;  /* 0x0000003234267836 */ /* 0x000fe20000000000 */
[----:B------:R-:W3:Y:S01]  /*41ec0*/  LDCU UR4, c[0x0][0x3b8] ;  /* 0x00007700ff0477ac */ /* 0x000ee20008000800 */
[----:B------:R4:W-:Y:S01]  /*41ed0*/  @P4 STG.E.U8 desc[UR6][R42.64], R45 ;  /* 0x0000002d2a004986 */ /* 0x0009e2000c101106 */
[----:B------:R-:W-:-:S02]  /*41ee0*/  ISETP.LT.AND P4, PT, R54, UR14, !P3 ;  /* 0x0000000e36007c0c */ /* 0x000fc4000df81270 */
[----:B------:R-:W-:Y:S01]  /*41ef0*/  SHF.R.S32.HI R49, RZ, 0x1f, R50 ;  /* 0x0000001fff317819 */ /* 0x000fe20000011432 */
[----:B------:R-:W3:Y:S01]  /*41f00*/  LDCU UR12, c[0x0][0x398] ;  /* 0x00007300ff0c77ac */ /* 0x000ee20008000800 */
[CC--:B------:R-:W-:Y:S02]  /*41f10*/  IADD3 R40, P3, PT, R50.reuse, R0.reuse, RZ ;  /* 0x0000000032287210 */ /* 0x0c0fe40007f7e0ff */
[----:B--2---:R-:W-:Y:S01]  /*41f20*/  IADD3 R36, P6, PT, R50, R3, RZ ;  /* 0x0000000332247210 */ /* 0x004fe20007fde0ff */
[----:B------:R-:W2:Y:S02]  /*41f30*/  LDCU UR14, c[0x0][0x398] ;  /* 0x00007300ff0e77ac */ /* 0x000ea40008000800 */
[----:B------:R-:W-:Y:S01]  /*41f40*/  IMAD.X R41, R49, 0x1, R2, P3 ;  /* 0x0000000131297824 */ /* 0x000fe200018e0602 */
[----:B0-----:R-:W-:Y:S01]  /*41f50*/  ISETP.GE.AND P3, PT, R38, UR10, PT ;  /* 0x0000000a26007c0c */ /* 0x001fe2000bf66270 */
[----:B------:R-:W0:Y:S01]  /*41f60*/  LDCU UR10, c[0x0][0x39c] ;  /* 0x00007380ff0a77ac */ /* 0x000e220008000800 */
[----:B----4-:R-:W-:Y:S01]  /*41f70*/  PRMT R43, R39, 0x7772, RZ ;  /* 0x00007772272b7816 */ /* 0x010fe200000000ff */
[----:B------:R-:W-:Y:S01]  /*41f80*/  IMAD.X R37, R49, 0x1, R60, P6 ;  /* 0x0000000131257824 */ /* 0x000fe200030e063c */
[----:B------:R-:W-:Y:S01]  /*41f90*/  PRMT R45, R39, 0x7773, RZ ;  /* 0x00007773272d7816 */ /* 0x000fe200000000ff */
[----:B-1----:R-:W-:Y:S01]  /*41fa0*/  VIADD R50, R50, UR8 ;  /* 0x0000000832327c36 */ /* 0x002fe20008000000 */
[----:B------:R-:W1:Y:S01]  /*41fb0*/  LDCU UR8, c[0x0][0x3b8] ;  /* 0x00007700ff0877ac */ /* 0x000e620008000800 */
[----:B------:R4:W-:Y:S01]  /*41fc0*/  @P5 STG.E.U8 desc[UR6][R40.64], R43 ;  /* 0x0000002b28005986 */ /* 0x0009e2000c101106 */
[----:B------:R-:W-:Y:S01]  /*41fd0*/  ISETP.LT.AND P5, PT, R55, UR16, !P0 ;  /* 0x0000001037007c0c */ /* 0x000fe2000c7a1270 */
[----:B------:R-:W-:Y:S01]  /*41fe0*/  VIADD R44, R52, 0x33 ;  /* 0x00000033342c7836 */ /* 0x000fe20000000000 */
[----:B------:R-:W-:Y:S01]  /*41ff0*/  SHF.R.S32.HI R47, RZ, 0x1f, R50 ;  /* 0x0000001fff2f7819 */ /* 0x000fe20000011432 */
[----:B------:R2:W-:Y:S01]  /*42000*/  @P4 STG.E.U8 desc[UR6][R36.64], R45 ;  /* 0x0000002d24004986 */ /* 0x0005e2000c101106 */
[----:B------:R-:W-:Y:S01]  /*42010*/  ISETP.LT.AND P4, PT, R54, UR18, !P0 ;  /* 0x0000001236007c0c */ /* 0x000fe2000c781270 */
[----:B------:R-:W1:Y:S01]  /*42020*/  LDCU UR16, c[0x0][0x398] ;  /* 0x00007300ff1077ac */ /* 0x000e620008000800 */
[----:B------:R-:W-:-:S02]  /*42030*/  IADD3 R38, P0, PT, R50, R0, RZ ;  /* 0x0000000032267210 */ /* 0x000fc40007f1e0ff */
[-C--:B------:R-:W-:Y:S01]  /*42040*/  IADD3 R42, P6, PT, R50, R3.reuse, RZ ;  /* 0x00000003322a7210 */ /* 0x080fe20007fde0ff */
[----:B------:R-:W1:Y:S02]  /*42050*/  LDCU UR18, c[0x0][0x398] ;  /* 0x00007300ff1277ac */ /* 0x000e640008000800 */
[C---:B------:R-:W-:Y:S01]  /*42060*/  IMAD.X R39, R47.reuse, 0x1, R2, P0 ;  /* 0x000000012f277824 */ /* 0x040fe200000e0602 */
[----:B0-----:R-:W-:Y:S01]  /*42070*/  ISETP.GE.AND P0, PT, R44, UR10, PT ;  /* 0x0000000a2c007c0c */ /* 0x001fe2000bf06270 */
[----:B------:R-:W0:Y:S01]  /*42080*/  LDCU UR10, c[0x0][0x39c] ;  /* 0x00007380ff0a77ac */ /* 0x000e220008000800 */
[----:B----4-:R-:W-:Y:S01]  /*42090*/  IMAD.X R43, R47, 0x1, R60, P6 ;  /* 0x000000012f2b7824 */ /* 0x010fe200030e063c */
[C---:B--2---:R-:W-:Y:S02]  /*420a0*/  PRMT R45, R32.reuse, 0x7770, RZ ;  /* 0x00007770202d7816 */ /* 0x044fe400000000ff */
        /* <DEDUP_REMOVED lines=15> */
[----:B---3--:R-:W-:-:S02]  /*421a0*/  IADD3 R38, P6, PT, R50, R3, RZ ;  /* 0x0000000332267210 */ /* 0x008fc40007fde0ff */
[C---:B------:R-:W-:Y:S02]  /*421b0*/  PRMT R45, R32.reuse, 0x7772, RZ ;  /* 0x00007772202d7816 */ /* 0x040fe400000000ff */
[----:B----4-:R-:W-:Y:S01]  /*421c0*/  PRMT R43, R32, 0x7773, RZ ;  /* 0x00007773202b7816 */ /* 0x010fe200000000ff */
[----:B------:R-:W-:Y:S02]  /*421d0*/  IMAD.X R39, R47, 0x1, R60, P6 ;  /* 0x000000012f277824 */ /* 0x000fe400030e063c */
[----:B-1----:R-:W-:Y:S01]  /*421e0*/  VIADD R50, R50, UR8 ;  /* 0x0000000832327c36 */ /* 0x002fe20008000000 */
        /* <DEDUP_REMOVED lines=16> */
[----:B----4-:R-:W-:Y:S01]  /*422f0*/  PRMT R43, R33, 0x7771, RZ ;  /* 0x00007771212b7816 */ /* 0x010fe200000000ff */
[----:B--2---:R-:W-:Y:S01]  /*42300*/  VIADD R50, R50, UR4 ;  /* 0x0000000432327c36 */ /* 0x004fe20008000000 */
        /* <DEDUP_REMOVED lines=13> */
[----:B----4-:R-:W-:-:S02]  /*423e0*/  IADD3 R36, P6, PT, R50, R3, RZ ;  /* 0x0000000332247210 */ /* 0x010fc40007fde0ff */
[C---:B-1----:R-:W-:Y:S02]  /*423f0*/  PRMT R43, R33.reuse, 0x7772, RZ ;  /* 0x00007772212b7816 */ /* 0x042fe400000000ff */
[----:B------:R-:W-:Y:S01]  /*42400*/  PRMT R41, R33, 0x7773, RZ ;  /* 0x0000777321297816 */ /* 0x000fe200000000ff */
[----:B------:R-:W-:Y:S02]  /*42410*/  IMAD.X R37, R47, 0x1, R60, P6 ;  /* 0x000000012f257824 */ /* 0x000fe400030e063c */
[----:B---3--:R-:W-:Y:S01]  /*42420*/  VIADD R50, R50, UR8 ;  /* 0x0000000832327c36 */ /* 0x008fe20008000000 */
        /* <DEDUP_REMOVED lines=11> */
[C---:B------:R-:W-:Y:S01]  /*424e0*/  IMAD.X R33, R45.reuse, 0x1, R2, P2 ;  /* 0x000000012d217824 */ /* 0x040fe200010e0602 */
[----:B0-----:R-:W-:Y:S01]  /*424f0*/  ISETP.GE.AND P2, PT, R40, UR10, PT ;  /* 0x0000000a28007c0c */ /* 0x001fe2000bf46270 */
[----:B------:R-:W0:Y:S01]  /*42500*/  LDCU UR10, c[0x0][0x39c] ;  /* 0x00007380ff0a77ac */ /* 0x000e220008000800 */
[C---:B------:R-:W-:Y:S01]  /*42510*/  PRMT R43, R34.reuse, 0x7770, RZ ;  /* 0x00007770222b7816 */ /* 0x040fe200000000ff */
        /* <DEDUP_REMOVED lines=17> */
[C---:B------:R-:W-:Y:S02]  /*42630*/  PRMT R43, R34.reuse, 0x7772, RZ ;  /* 0x00007772222b7816 */ /* 0x040fe400000000ff */
[----:B-1----:R-:W-:Y:S01]  /*42640*/  PRMT R41, R34, 0x7773, RZ ;  /* 0x0000777322297816 */ /* 0x002fe200000000ff */
        /* <DEDUP_REMOVED lines=515> */
[----:B-1----:R-:W-:Y:S01]  /*44680*/  IADD3 R24, P6, PT, R50, R3, RZ ;  /* 0x0000000332187210 */ /* 0x002fe20007fde0ff */
        /* <DEDUP_REMOVED lines=14> */
[----:B------:R-:W-:Y:S01]  /*44770*/  IADD3 R22, P4, PT, R50, R0, RZ ;  /* 0x0000000032167210 */ /* 0x000fe20007f9e0ff */
[----:B------:R-:W2:Y:S01]  /*44780*/  LDCU UR12, c[0x0][0x398] ;  /* 0x00007300ff0c77ac */ /* 0x000ea20008000800 */
[----:B------:R-:W-:-:S03]  /*44790*/  ISETP.LT.AND P3, PT, R54, UR14, !P3 ;  /* 0x0000000e36007c0c */ /* 0x000fc6000df61270 */
[----:B------:R-:W-:Y:S01]  /*447a0*/  IMAD.X R23, R31, 0x1, R2, P4 ;  /* 0x000000011f177824 */ /* 0x000fe200020e0602 */
[----:B------:R-:W2:Y:S01]  /*447b0*/  LDCU UR14, c[0x0][0x398] ;  /* 0x00007300ff0e77ac */ /* 0x000ea20008000800 */
[----:B----4-:R-:W-:Y:S02]  /*447c0*/  IADD3 R20, P6, PT, R50, R3, RZ ;  /* 0x0000000332147210 */ /* 0x010fe40007fde0ff */
[----:B0-----:R-:W-:Y:S01]  /*447d0*/  ISETP.GE.AND P4, PT, R16, UR10, PT ;  /* 0x0000000a10007c0c */ /* 0x001fe2000bf86270 */
[----:B------:R-:W0:Y:S01]  /*447e0*/  LDCU UR10, c[0x0][0x39c] ;  /* 0x00007380ff0a77ac */ /* 0x000e220008000800 */
[----:B-1----:R-:W-:Y:S01]  /*447f0*/  PRMT R27, R17, 0x7772, RZ ;  /* 0x00007772111b7816 */ /* 0x002fe200000000ff */
[----:B------:R-:W-:Y:S01]  /*44800*/  IMAD.X R21, R31, 0x1, R60, P6 ;  /* 0x000000011f157824 */ /* 0x000fe200030e063c */
[----:B------:R-:W-:Y:S01]  /*44810*/  PRMT R25, R17, 0x7773, RZ ;  /* 0x0000777311197816 */ /* 0x000fe200000000ff */
[----:B---3--:R-:W-:Y:S01]  /*44820*/  VIADD R50, R50, UR8 ;  /* 0x0000000832327c36 */ /* 0x008fe20008000000 */
[----:B------:R-:W1:Y:S01]  /*44830*/  LDCU UR8, c[0x0][0x3b8] ;  /* 0x00007700ff0877ac */ /* 0x000e620008000800 */
[----:B------:R3:W-:Y:S01]  /*44840*/  @P5 STG.E.U8 desc[UR6][R22.64], R27 ;  /* 0x0000001b16005986 */ /* 0x0007e2000c101106 */
[----:B------:R-:W-:-:S02]  /*44850*/  ISETP.LT.AND P5, PT, R55, UR16, !P0 ;  /* 0x0000001037007c0c */ /* 0x000fc4000c7a1270 */
[----:B------:R-:W-:Y:S01]  /*44860*/  SHF.R.S32.HI R29, RZ, 0x1f, R50 ;  /* 0x0000001fff1d7819 */ /* 0x000fe20000011432 */
[----:B------:R4:W-:Y:S01]  /*44870*/  @P3 STG.E.U8 desc[UR6][R20.64], R25 ;  /* 0x0000001914003986 */ /* 0x0009e2000c101106 */
[----:B------:R-:W-:Y:S01]  /*44880*/  ISETP.LT.AND P3, PT, R54, UR18, !P0 ;  /* 0x0000001236007c0c */ /* 0x000fe2000c761270 */
[----:B------:R-:W-:Y:S01]  /*44890*/  VIADD R24, R52, 0x57 ;  /* 0x0000005734187836 */ /* 0x000fe20000000000 */
[C---:B------:R-:W-:Y:S01]  /*448a0*/  IADD3 R16, P0, PT, R50.reuse, R0, RZ ;  /* 0x0000000032107210 */ /* 0x040fe20007f1e0ff */
[----:B------:R-:W1:Y:S01]  /*448b0*/  LDCU UR16, c[0x0][0x398] ;  /* 0x00007300ff1077ac */ /* 0x000e620008000800 */
[----:B---3--:R-:W-:-:S03]  /*448c0*/  IADD3 R22, P6, PT, R50, R3, RZ ;  /* 0x0000000332167210 */ /* 0x008fc60007fde0ff */
[C---:B------:R-:W-:Y:S01]  /*448d0*/  IMAD.X R17, R29.reuse, 0x1, R2, P0 ;  /* 0x000000011d117824 */ /* 0x040fe200000e0602 */
[C---:B------:R-:W-:Y:S01]  /*448e0*/  PRMT R27, R18.reuse, 0x7770, RZ ;  /* 0x00007770121b7816 */ /* 0x040fe200000000ff */
[----:B------:R-:W3:Y:S01]  /*448f0*/  LDCU UR18, c[0x0][0x398] ;  /* 0x00007300ff1277ac */ /* 0x000ee20008000800 */
[----:B----4-:R-:W-:Y:S01]  /*44900*/  PRMT R25, R18, 0x7771, RZ ;  /* 0x0000777112197816 */ /* 0x010fe200000000ff */
[----:B------:R-:W-:Y:S01]  /*44910*/  IMAD.X R23, R29, 0x1, R60, P6 ;  /* 0x000000011d177824 */ /* 0x000fe200030e063c */
[----:B0-----:R-:W-:Y:S01]  /*44920*/  ISETP.GE.AND P0, PT, R24, UR10, PT ;  /* 0x0000000a18007c0c */ /* 0x001fe2000bf06270 */
[----:B--2---:R-:W-:Y:S01]  /*44930*/  VIADD R50, R50, UR4 ;  /* 0x0000000432327c36 */ /* 0x004fe20008000000 */
[----:B------:R-:W0:Y:S01]  /*44940*/  LDCU UR10, c[0x0][0x39c] ;  /* 0x00007380ff0a77ac */ /* 0x000e220008000800 */
[----:B------:R2:W-:Y:S01]  /*44950*/  @P5 STG.E.U8 desc[UR6][R16.64], R27 ;  /* 0x0000001b10005986 */ /* 0x0005e2000c101106 */
[----:B------:R-:W-:Y:S02]  /*44960*/  ISETP.LT.AND P5, PT, R55, UR12, !P2 ;  /* 0x0000000c37007c0c */ /* 0x000fe4000d7a1270 */
[----:B------:R-:W-:Y:S01]  /*44970*/  ISETP.LT.AND P2, PT, R54, UR14, !P2 ;  /* 0x0000000e36007c0c */ /* 0x000fe2000d741270 */
[----:B------:R4:W-:Y:S01]  /*44980*/  @P3 STG.E.U8 desc[UR6][R22.64], R25 ;  /* 0x0000001916003986 */ /* 0x0009e2000c101106 */
[----:B------:R-:W-:Y:S01]  /*44990*/  SHF.R.S32.HI R29, RZ, 0x1f, R50 ;  /* 0x0000001fff1d7819 */ /* 0x000fe20000011432 */
[----:B------:R-:W0:Y:S01]  /*449a0*/  LDCU UR4, c[0x0][0x3b8] ;  /* 0x00007700ff0477ac */ /* 0x000e220008000800 */
[----:B------:R-:W-:Y:S01]  /*449b0*/  IADD3 R20, P3, PT, R50, R0, RZ ;  /* 0x0000000032147210 */ /* 0x000fe20007f7e0ff */
[----:B------:R-:W-:Y:S01]  /*449c0*/  VIADD R24, R52, 0x58 ;  /* 0x0000005834187836 */ /* 0x000fe20000000000 */
[----:B------:R-:W0:Y:S01]  /*449d0*/  LDCU UR12, c[0x0][0x39c] ;  /* 0x00007380ff0c77ac */ /* 0x000e220008000800 */
[----:B--2---:R-:W-:-:S02]  /*449e0*/  IADD3 R16, P6, PT, R50, R3, RZ ;  /* 0x0000000332107210 */ /* 0x004fc40007fde0ff */
[C---:B------:R-:W-:Y:S01]  /*449f0*/  IMAD.X R21, R29.reuse, 0x1, R2, P3 ;  /* 0x000000011d157824 */ /* 0x040fe200018e0602 */
[C---:B------:R-:W-:Y:S01]  /*44a00*/  PRMT R27, R18.reuse, 0x7772, RZ ;  /* 0x00007772121b7816 */ /* 0x040fe200000000ff */
[----:B------:R-:W2:Y:S01]  /*44a10*/  LDCU UR14, c[0x0][0x398] ;  /* 0x00007300ff0e77ac */ /* 0x000ea20008000800 */
[----:B----4-:R-:W-:Y:S01]  /*44a20*/  PRMT R25, R18, 0x7773, RZ ;  /* 0x0000777312197816 */ /* 0x010fe200000000ff */
[----:B------:R-:W-:Y:S02]  /*44a30*/  IMAD.X R17, R29, 0x1, R60, P6 ;  /* 0x000000011d117824 */ /* 0x000fe400030e063c */
[----:B-1----:R-:W-:Y:S01]  /*44a40*/  VIADD R50, R50, UR8 ;  /* 0x0000000832327c36 */ /* 0x002fe20008000000 */
[----:B------:R1:W-:Y:S01]  /*44a50*/  @P5 STG.E.U8 desc[UR6][R20.64], R27 ;  /* 0x0000001b14005986 */ /* 0x0003e2000c101106 */
[----:B------:R-:W-:Y:S01]  /*44a60*/  ISETP.LT.AND P5, PT, R55, UR16, !P4 ;  /* 0x0000001037007c0c */ /* 0x000fe2000e7a1270 */
[----:B------:R-:W4:Y:S02]  /*44a70*/  LDCU UR16, c[0x0][0x398] ;  /* 0x00007300ff1077ac */ /* 0x000f240008000800 */
[----:B------:R2:W-:Y:S01]  /*44a80*/  @P2 STG.E.U8 desc[UR6][R16.64], R25 ;  /* 0x0000001910002986 */ /* 0x0005e2000c101106 */
[----:B---3--:R-:W-:Y:S01]  /*44a90*/  ISETP.LT.AND P2, PT, R54, UR18, !P4 ;  /* 0x0000001236007c0c */ /* 0x008fe2000e741270 */
[----:B------:R-:W3:Y:S01]  /*44aa0*/  LDCU UR8, c[0x0][0x3b8] ;  /* 0x00007700ff0877ac */ /* 0x000ee20008000800 */
[----:B0-----:R-:W-:-:S02]  /*44ab0*/  ISETP.GE.AND P3, PT, R24, UR10, PT ;  /* 0x0000000a18007c0c */ /* 0x001fc4000bf66270 */
[----:B------:R-:W-:Y:S01]  /*44ac0*/  SHF.R.S32.HI R29, RZ, 0x1f, R50 ;  /* 0x0000001fff1d7819 */ /* 0x000fe20000011432 */
[----:B------:R-:W0:Y:S01]  /*44ad0*/  LDCU UR10, c[0x0][0x39c] ;  /* 0x00007380ff0a77ac */ /* 0x000e220008000800 */
[C---:B------:R-:W-:Y:S02]  /*44ae0*/  IADD3 R22, P4, PT, R50.reuse, R0, RZ ;  /* 0x0000000032167210 */ /* 0x040fe40007f9e0ff */
[----:B-1----:R-:W-:Y:S01]  /*44af0*/  IADD3 R20, P6, PT, R50, R3, RZ ;  /* 0x0000000332147210 */ /* 0x002fe20007fde0ff */
[----:B------:R-:W1:Y:S01]  /*44b00*/  LDCU UR18, c[0x0][0x398] ;  /* 0x00007300ff1277ac */ /* 0x000e620008000800 */
[----:B------:R-:W-:Y:S01]  /*44b10*/  PRMT R27, R19, 0x7770, RZ ;  /* 0x00007770131b7816 */ /* 0x000fe200000000ff */
[----:B------:R-:W-:Y:S01]  /*44b20*/  IMAD.X R23, R29, 0x1, R2, P4 ;  /* 0x000000011d177824 */ /* 0x000fe200020e0602 */
[----:B--2---:R-:W-:Y:S01]  /*44b30*/  PRMT R25, R19, 0x7771, RZ ;  /* 0x0000777113197816 */ /* 0x004fe200000000ff */
[----:B------:R-:W-:Y:S02]  /*44b40*/  IMAD.X R21, R29, 0x1, R60, P6 ;  /* 0x000000011d157824 */ /* 0x000fe400030e063c */
[----:B------:R-:W-:Y:S01]  /*44b50*/  VIADD R17, R52, 0x5a ;  /* 0x0000005a34117836 */ /* 0x000fe20000000000 */
[----:B------:R-:W-:Y:S01]  /*44b60*/  @P5 STG.E.U8 desc[UR6][R22.64], R27 ;  /* 0x0000001b16005986 */ /* 0x000fe2000c101106 */
[----:B------:R-:W-:-:S02]  /*44b70*/  VIADD R50, R50, UR4 ;  /* 0x0000000432327c36 */ /* 0x000fc40008000000 */
[----:B------:R-:W-:Y:S01]  /*44b80*/  VIADD R18, R52, 0x59 ;  /* 0x0000005934127836 */ /* 0x000fe20000000000 */
[----:B------:R2:W-:Y:S01]  /*44b90*/  @P2 STG.E.U8 desc[UR6][R20.64], R25 ;  /* 0x0000001914002986 */ /* 0x0005e2000c101106 */
[----:B------:R-:W-:Y:S01]  /*44ba0*/  ISETP.GE.AND P2, PT, R17, UR12, PT ;  /* 0x0000000c11007c0c */ /* 0x000fe2000bf46270 */
[----:B------:R-:W1:Y:S01]  /*44bb0*/  LDCU UR12, c[0x0][0x39c] ;  /* 0x00007380ff0c77ac */ /* 0x000e620008000800 */
[----:B------:R-:W-:Y:S02]  /*44bc0*/  SHF.R.S32.HI R29, RZ, 0x1f, R50 ;  /* 0x0000001fff1d7819 */ /* 0x000fe40000011432 */
[----:B------:R-:W-:Y:S01]  /*44bd0*/  IADD3 R16, P6, PT, R50, R0, RZ ;  /* 0x0000000032107210 */ /* 0x000fe20007fde0ff */
[----:B------:R-:W1:Y:S01]  /*44be0*/  LDCU UR4, c[0x0][0x3b8] ;  /* 0x00007700ff0477ac */ /* 0x000e620008000800 */
[----:B------:R-:W-:Y:S02]  /*44bf0*/  ISETP.LT.AND P5, PT, R55, UR14, !P0 ;  /* 0x0000000e37007c0c */ /* 0x000fe4000c7a1270 */
[----:B----4-:R-:W-:Y:S01]  /*44c00*/  ISETP.LT.AND P0, PT, R54, UR16, !P0 ;  /* 0x0000001036007c0c */ /* 0x010fe2000c701270 */
[----:B------:R-:W4:Y:S01]  /*44c10*/  LDCU UR14, c[0x0][0x398] ;  /* 0x00007300ff0e77ac */ /* 0x000f220008000800 */
[----:B0-----:R-:W-:Y:S01]  /*44c20*/  ISETP.GE.AND P4, PT, R18, UR10, PT ;  /* 0x0000000a12007c0c */ /* 0x001fe2000bf86270 */
[----:B------:R-:W-:Y:S01]  /*44c30*/  IMAD.X R17, R29, 0x1, R2, P6 ;  /* 0x000000011d117824 */ /* 0x000fe200030e0602 */
[----:B------:R-:W-:-:S02]  /*44c40*/  IADD3 R18, P6, PT, R50, R3, RZ ;  /* 0x0000000332127210 */ /* 0x000fc40007fde0ff */
[C---:B--2---:R-:W-:Y:S02]  /*44c50*/  PRMT R25, R19.reuse, 0x7772, RZ ;  /* 0x0000777213197816 */ /* 0x044fe400000000ff */
[----:B------:R-:W-:Y:S01]  /*44c60*/  PRMT R23, R19, 0x7773, RZ ;  /* 0x0000777313177816 */ /* 0x000fe200000000ff */
[----:B------:R-:W-:Y:S01]  /*44c70*/  IMAD.X R19, R29, 0x1, R60, P6 ;  /* 0x000000011d137824 */ /* 0x000fe200030e063c */
[----:B------:R-:W0:Y:S01]  /*44c80*/  LDCU UR10, c[0x0][0x3b8] ;  /* 0x00007700ff0a77ac */ /* 0x000e220008000800 */
[----:B------:R-:W-:Y:S01]  /*44c90*/  VIADD R22, R52, 0x5b ;  /* 0x0000005b34167836 */ /* 0x000fe20000000000 */
[----:B------:R2:W-:Y:S01]  /*44ca0*/  @P5 STG.E.U8 desc[UR6][R16.64], R25 ;  /* 0x0000001910005986 */ /* 0x0005e2000c101106 */
[----:B---3--:R-:W-:Y:S01]  /*44cb0*/  VIADD R50, R50, UR8 ;  /* 0x0000000832327c36 */ /* 0x008fe20008000000 */
[----:B-1----:R-:W-:Y:S01]  /*44cc0*/  ISETP.LT.AND P5, PT, R55, UR18, !P3 ;  /* 0x0000001237007c0c */ /* 0x002fe2000dfa1270 */
[----:B------:R-:W1:Y:S01]  /*44cd0*/  LDCU UR16, c[0x0][0x398] ;  /* 0x00007300ff1077ac */ /* 0x000e620008000800 */
[----:B------:R3:W-:Y:S01]  /*44ce0*/  @P0 STG.E.U8 desc[UR6][R18.64], R23 ;  /* 0x0000001712000986 */ /* 0x0007e2000c101106 */
[----:B------:R-:W-:Y:S01]  /*44cf0*/  ISETP.GE.AND P0, PT, R22, UR12, PT ;  /* 0x0000000c16007c0c */ /* 0x000fe2000bf06270 */
[----:B------:R-:W1:Y:S01]  /*44d00*/  LDCU UR12, c[0x0][0x39c] ;  /* 0x00007380ff0c77ac */ /* 0x000e620008000800 */
[----:B------:R-:W-:-:S02]  /*44d10*/  SHF.R.S32.HI R27, RZ, 0x1f, R50 ;  /* 0x0000001fff1b7819 */ /* 0x000fc40000011432 */
[----:B------:R-:W-:Y:S01]  /*44d20*/  IADD3 R20, P6, PT, R50, R0, RZ ;  /* 0x0000000032147210 */ /* 0x000fe20007fde0ff */
[----:B------:R-:W1:Y:S01]  /*44d30*/  LDCU UR18, c[0x0][0x398] ;  /* 0x00007300ff1277ac */ /* 0x000e620008000800 */
[----:B----4-:R-:W-:Y:S02]  /*44d40*/  ISETP.LT.AND P3, PT, R54, UR14, !P3 ;  /* 0x0000000e36007c0c */ /* 0x010fe4000df61270 */
[----:B--2---:R-:W-:Y:S01]  /*44d50*/  PRMT R25, R12, 0x7770, RZ ;  /* 0x000077700c197816 */ /* 0x004fe200000000ff */
[C---:B------:R-:W-:Y:S01]  /*44d60*/  IMAD.X R21, R27.reuse, 0x1, R2, P6 ;  /* 0x000000011b157824 */ /* 0x040fe200030e0602 */
[----:B------:R-:W-:Y:S01]  /*44d70*/  IADD3 R16, P6, PT, R50, R3, RZ ;  /* 0x0000000332107210 */ /* 0x000fe20007fde0ff */
[----:B------:R-:W2:Y:S01]  /*44d80*/  LDCU UR8, c[0x0][0x3b8] ;  /* 0x00007700ff0877ac */ /* 0x000ea20008000800 */
[----:B---3--:R-:W-:Y:S02]  /*44d90*/  PRMT R23, R12, 0x7771, RZ ;  /* 0x000077710c177816 */ /* 0x008fe400000000ff */
[----:B------:R3:W-:Y:S01]  /*44da0*/  @P5 STG.E.U8 desc[UR6][R20.64], R25 ;  /* 0x0000001914005986 */ /* 0x0007e2000c101106 */
[----:B------:R-:W-:Y:S01]  /*44db0*/  IMAD.X R17, R27, 0x1, R60, P6 ;  /* 0x000000011b117824 */ /* 0x000fe200030e063c */
[----:B------:R-:W4:Y:S01]  /*44dc0*/  LDCU UR14, c[0x0][0x398] ;  /* 0x00007300ff0e77ac */ /* 0x000f220008000800 */
[----:B0-----:R-:W-:-:S03]  /*44dd0*/  VIADD R50, R50, UR10 ;  /* 0x0000000a32327c36 */ /* 0x001fc60008000000 */
[----:B------:R0:W-:Y:S01]  /*44de0*/  @P3 STG.E.U8 desc[UR6][R16.64], R23 ;  /* 0x0000001710003986 */ /* 0x0001e2000c101106 */
[----:B---3--:R-:W-:Y:S01]  /*44df0*/  VIADD R20, R52, 0x5c ;  /* 0x0000005c34147836 */ /* 0x008fe20000000000 */
[----:B------:R-:W-:Y:S01]  /*44e00*/  SHF.R.S32.HI R27, RZ, 0x1f, R50 ;  /* 0x0000001fff1b7819 */ /* 0x000fe20000011432 */
[----:B------:R-:W3:Y:S01]  /*44e10*/  LDCU UR10, c[0x0][0x3b8] ;  /* 0x00007700ff0a77ac */ /* 0x000ee20008000800 */
[----:B------:R-:W-:Y:S02]  /*44e20*/  IADD3 R18, P6, PT, R50, R0, RZ ;  /* 0x0000000032127210 */ /* 0x000fe40007fde0ff */
[----:B-1----:R-:W-:Y:S01]  /*44e30*/  ISETP.GE.AND P3, PT, R20, UR12, PT ;  /* 0x0000000c14007c0c */ /* 0x002fe2000bf66270 */
[----:B------:R-:W1:Y:S01]  /*44e40*/  LDCU UR12, c[0x0][0x39c] ;  /* 0x00007380ff0c77ac */ /* 0x000e620008000800 */
[----:B------:R-:W-:Y:S02]  /*44e50*/  ISETP.LT.AND P5, PT, R55, UR16, !P4 ;  /* 0x0000001037007c0c */ /* 0x000fe4000e7a1270 */
[----:B------:R-:W-:Y:S01]  /*44e60*/  ISETP.LT.AND P4, PT, R54, UR18, !P4 ;  /* 0x0000001236007c0c */ /* 0x000fe2000e781270 */
[----:B------:R-:W-:Y:S01]  /*44e70*/  IMAD.X R19, R27, 0x1, R2, P6 ;  /* 0x000000011b137824 */ /* 0x000fe200030e0602 */
[----:B------:R-:W-:-:S02]  /*44e80*/  IADD3 R20, P6, PT, R50, R3, RZ ;  /* 0x0000000332147210 */ /* 0x000fc40007fde0ff */
[C---:B------:R-:W-:Y:S01]  /*44e90*/  PRMT R25, R12.reuse, 0x7772, RZ ;  /* 0x000077720c197816 */ /* 0x040fe200000000ff */
[----:B------:R-:W2:Y:S01]  /*44ea0*/  LDCU UR16, c[0x0][0x398] ;  /* 0x00007300ff1077ac */ /* 0x000ea20008000800 */
[----:B0-----:R-:W-:Y:S01]  /*44eb0*/  PRMT R23, R12, 0x7773, RZ ;  /* 0x000077730c177816 */ /* 0x001fe200000000ff */
[----:B------:R-:W-:Y:S02]  /*44ec0*/  IMAD.X R21, R27, 0x1, R60, P6 ;  /* 0x000000011b157824 */ /* 0x000fe400030e063c */
[----:B------:R-:W-:Y:S01]  /*44ed0*/  VIADD R12, R52, 0x5d ;  /* 0x0000005d340c7836 */ /* 0x000fe20000000000 */
[----:B------:R-:W0:Y:S01]  /*44ee0*/  LDCU UR18, c[0x0][0x398] ;  /* 0x00007300ff1277ac */ /* 0x000e220008000800 */
[----:B------:R-:W-:Y:S01]  /*44ef0*/  VIADD R50, R50, UR4 ;  /* 0x0000000432327c36 */ /* 0x000fe20008000000 */
[----:B------:R2:W-:Y:S01]  /*44f00*/  @P5 STG.E.U8 desc[UR6][R18.64], R25 ;  /* 0x0000001912005986 */ /* 0x0005e2000c101106 */
[----:B------:R-:W0:Y:S03]  /*44f10*/  LDCU UR4, c[0x0][0x3b8] ;  /* 0x00007700ff0477ac */ /* 0x000e260008000800 */
[----:B------:R0:W-:Y:S01]  /*44f20*/  @P4 STG.E.U8 desc[UR6][R20.64], R23 ;  /* 0x0000001714004986 */ /* 0x0001e2000c101106 */
[----:B-1----:R-:W-:Y:S01]  /*44f30*/  ISETP.GE.AND P4, PT, R12, UR12, PT ;  /* 0x0000000c0c007c0c */ /* 0x002fe2000bf86270 */
[----:B------:R-:W1:Y:S01]  /*44f40*/  LDCU UR12, c[0x0][0x39c] ;  /* 0x00007380ff0c77ac */ /* 0x000e620008000800 */
[----:B------:R-:W-:-:S02]  /*44f50*/  SHF.R.S32.HI R27, RZ, 0x1f, R50 ;  /* 0x0000001fff1b7819 */ /* 0x000fc40000011432 */
[----:B------:R-:W-:Y:S02]  /*44f60*/  IADD3 R16, P6, PT, R50, R0, RZ ;  /* 0x0000000032107210 */ /* 0x000fe40007fde0ff */
[----:B------:R-:W-:Y:S01]  /*44f70*/  ISETP.LT.AND P5, PT, R55, UR20, !P2 ;  /* 0x0000001437007c0c */ /* 0x000fe2000d7a1270 */
[----:B------:R-:W3:Y:S01]  /*44f80*/  LDCU UR20, c[0x0][0x398] ;  /* 0x00007300ff1477ac */ /* 0x000ee20008000800 */
[----:B----4-:R-:W-:Y:S01]  /*44f90*/  ISETP.LT.AND P2, PT, R54, UR14, !P2 ;  /* 0x0000000e36007c0c */ /* 0x010fe2000d741270 */
[----:B------:R-:W-:Y:S01]  /*44fa0*/  IMAD.X R17, R27, 0x1, R2, P6 ;  /* 0x000000011b117824 */ /* 0x000fe200030e0602 */
[----:B--2---:R-:W-:Y:S02]  /*44fb0*/  IADD3 R18, P6, PT, R50, R3, RZ ;  /* 0x0000000332127210 */ /* 0x004fe40007fde0ff */
[C---:B------:R-:W-:Y:S01]  /*44fc0*/  PRMT R25, R13.reuse, 0x7770, RZ ;  /* 0x000077700d197816 */ /* 0x040fe200000000ff */
[----:B------:R-:W-:Y:S01]  /*44fd0*/  VIADD R12, R52, 0x5e ;  /* 0x0000005e340c7836 */ /* 0x000fe20000000000 */
[----:B0-----:R-:W-:Y:S01]  /*44fe0*/  PRMT R23, R13, 0x7771, RZ ;  /* 0x000077710d177816 */ /* 0x001fe200000000ff */
[----:B------:R-:W-:Y:S01]  /*44ff0*/  IMAD.X R19, R27, 0x1, R60, P6 ;  /* 0x000000011b137824 */ /* 0x000fe200030e063c */
[----:B------:R-:W0:Y:S01]  /*45000*/  LDCU UR14, c[0x0][0x398] ;  /* 0x00007300ff0e77ac */ /* 0x000e220008000800 */
[----:B------:R-:W-:-:S02]  /*45010*/  VIADD R50, R50, UR8 ;  /* 0x0000000832327c36 */ /* 0x000fc40008000000 */
[----:B------:R2:W-:Y:S01]  /*45020*/  @P5 STG.E.U8 desc[UR6][R16.64], R25 ;  /* 0x0000001910005986 */ /* 0x0005e2000c101106 */
[----:B------:R-:W-:Y:S01]  /*45030*/  ISETP.LT.AND P5, PT, R55, UR16, !P0 ;  /* 0x0000001037007c0c */ /* 0x000fe2000c7a1270 */
[----:B------:R-:W4:Y:S02]  /*45040*/  LDCU UR16, c[0x0][0x398] ;  /* 0x00007300ff1077ac */ /* 0x000f240008000800 */
[----:B------:R0:W-:Y:S01]  /*45050*/  @P2 STG.E.U8 desc[UR6][R18.64], R23 ;  /* 0x0000001712002986 */ /* 0x0001e2000c101106 */
[----:B-1----:R-:W-:Y:S01]  /*45060*/  ISETP.GE.AND P2, PT, R12, UR12, PT ;  /* 0x0000000c0c007c0c */ /* 0x002fe2000bf46270 */
[----:B------:R-:W1:Y:S01]  /*45070*/  LDCU UR12, c[0x0][0x39c] ;  /* 0x00007380ff0c77ac */ /* 0x000e620008000800 */
[----:B------:R-:W-:Y:S02]  /*45080*/  SHF.R.S32.HI R27, RZ, 0x1f, R50 ;  /* 0x0000001fff1b7819 */ /* 0x000fe40000011432 */
[----:B------:R-:W-:Y:S01]  /*45090*/  IADD3 R20, P6, PT, R50, R0, RZ ;  /* 0x0000000032147210 */ /* 0x000fe20007fde0ff */
[----:B------:R-:W1:Y:S01]  /*450a0*/  LDCU UR8, c[0x0][0x3b8] ;  /* 0x00007700ff0877ac */ /* 0x000e620008000800 */
[----:B------:R-:W-:-:S02]  /*450b0*/  ISETP.LT.AND P0, PT, R54, UR18, !P0 ;  /* 0x0000001236007c0c */ /* 0x000fc4000c701270 */
[----:B--2---:R-:W-:Y:S01]  /*450c0*/  PRMT R25, R13, 0x7772, RZ ;  /* 0x000077720d197816 */ /* 0x004fe200000000ff */
[----:B------:R-:W-:Y:S01]  /*450d0*/  IMAD.X R21, R27, 0x1, R2, P6 ;  /* 0x000000011b157824 */ /* 0x000fe200030e0602 */
[CC--:B------:R-:W-:Y:S01]  /*450e0*/  IADD3 R16, P6, PT, R50.reuse, R3.reuse, RZ ;  /* 0x0000000332107210 */ /* 0x0c0fe20007fde0ff */
[----:B---3--:R-:W-:Y:S01]  /*450f0*/  VIADD R50, R50, UR10 ;  /* 0x0000000a32327c36 */ /* 0x008fe20008000000 */
[----:B------:R-:W2:Y:S01]  /*45100*/  LDCU UR18, c[0x0][0x398] ;  /* 0x00007300ff1277ac */ /* 0x000ea20008000800 */
[----:B0-----:R-:W-:Y:S01]  /*45110*/  PRMT R23, R13, 0x7773, RZ ;  /* 0x000077730d177816 */ /* 0x001fe200000000ff */
[----:B------:R0:W-:Y:S01]  /*45120*/  @P5 STG.E.U8 desc[UR6][R20.64], R25 ;  /* 0x0000001914005986 */ /* 0x0001e2000c101106 */
[----:B------:R-:W-:Y:S01]  /*45130*/  ISETP.LT.AND P5, PT, R55, UR20, !P3 ;  /* 0x0000001437007c0c */ /* 0x000fe2000dfa1270 */
[----:B------:R-:W-:Y:S01]  /*45140*/  IMAD.X R17, R27, 0x1, R60, P6 ;  /* 0x000000011b117824 */ /* 0x000fe200030e063c */
[----:B------:R-:W-:Y:S01]  /*45150*/  SHF.R.S32.HI R19, RZ, 0x1f, R50 ;  /* 0x0000001fff137819 */ /* 0x000fe20000011432 */
[----:B------:R-:W-:Y:S01]  /*45160*/  VIADD R18, R52, 0x5f ;  /* 0x0000005f34127836 */ /* 0x000fe20000000000 */
[-C--:B------:R-:W-:Y:S01]  /*45170*/  IADD3 R12, P6, PT, R50, R0.reuse, RZ ;  /* 0x00000000320c7210 */ /* 0x080fe20007fde0ff */
[----:B------:R-:W3:Y:S01]  /*45180*/  LDCU UR10, c[0x0][0x39c] ;  /* 0x00007380ff0a77ac */ /* 0x000ee20008000800 */
[----:B------:R-:W-:Y:S01]  /*45190*/  ISETP.LT.AND P3, PT, R54, UR14, !P3 ;  /* 0x0000000e36007c0c */ /* 0x000fe2000df61270 */
[----:B------:R2:W-:Y:S01]  /*451a0*/  @P0 STG.E.U8 desc[UR6][R16.64], R23 ;  /* 0x0000001710000986 */ /* 0x0005e2000c101106 */
[----:B-1----:R-:W-:Y:S01]  /*451b0*/  ISETP.GE.AND P0, PT, R18, UR12, PT ;  /* 0x0000000c12007c0c */ /* 0x002fe2000bf06270 */
[C---:B------:R-:W-:Y:S01]  /*451c0*/  IMAD.X R13, R19.reuse, 0x1, R2, P6 ;  /* 0x00000001130d7824 */ /* 0x040fe200030e0602 */
[----:B------:R-:W-:Y:S01]  /*451d0*/  IADD3 R18, P6, PT, R50, R3, RZ ;  /* 0x0000000332127210 */ /* 0x000fe20007fde0ff */
[----:B------:R-:W1:Y:S01]  /*451e0*/  LDCU UR20, c[0x0][0x398] ;  /* 0x00007300ff1477ac */ /* 0x000e620008000800 */
[----:B0-----:R-:W-:Y:S01]  /*451f0*/  PRMT R21, R14, 0x7770, RZ ;  /* 0x000077700e157816 */ /* 0x001fe200000000ff */
[----:B------:R-:W-:Y:S01]  /*45200*/  VIADD R50, R50, UR4 ;  /* 0x0000000432327c36 */ /* 0x000fe20008000000 */
[----:B------:R-:W-:Y:S01]  /*45210*/  PRMT R25, R14, 0x7771, RZ ;  /* 0x000077710e197816 */ /* 0x000fe200000000ff */
[----:B------:R-:W0:Y:S01]  /*45220*/  LDCU UR12, c[0x0][0x398] ;  /* 0x00007300ff0c77ac */ /* 0x000e220008000800 */
[----:B------:R-:W-:Y:S01]  /*45230*/  IMAD.X R19, R19, 0x1, R60, P6 ;  /* 0x0000000113137824 */ /* 0x000fe200030e063c */
[----:B------:R1:W-:Y:S01]  /*45240*/  @P5 STG.E.U8 desc[UR6][R12.64], R21 ;  /* 0x000000150c005986 */ /* 0x0003e2000c101106 */
[----:B----4-:R-:W-:Y:S01]  /*45250*/  ISETP.LT.AND P5, PT, R55, UR16, !P4 ;  /* 0x0000001037007c0c */ /* 0x010fe2000e7a1270 */
[----:B------:R-:W-:Y:S01]  /*45260*/  VIADD R20, R52, 0x60 ;  /* 0x0000006034147836 */ /* 0x000fe20000000000 */
[----:B--2---:R-:W-:Y:S01]  /*45270*/  ISETP.LT.AND P4, PT, R54, UR18, !P4 ;  /* 0x0000001236007c0c */ /* 0x004fe2000e781270 */
[----:B------:R2:W-:Y:S01]  /*45280*/  @P3 STG.E.U8 desc[UR6][R18.64], R25 ;  /* 0x0000001912003986 */ /* 0x0005e2000c101106 */
[----:B------:R-:W-:Y:S01]  /*45290*/  SHF.R.S32.HI R27, RZ, 0x1f, R50 ;  /* 0x0000001fff1b7819 */ /* 0x000fe20000011432 */
[----:B------:R-:W4:Y:S01]  /*452a0*/  LDCU UR4, c[0x0][0x3b8] ;  /* 0x00007700ff0477ac */ /* 0x000f220008000800 */
[----:B------:R-:W-:-:S02]  /*452b0*/  IADD3 R16, P6, PT, R50, R0, RZ ;  /* 0x0000000032107210 */ /* 0x000fc40007fde0ff */
[----:B------:R-:W-:Y:S01]  /*452c0*/  PRMT R23, R14, 0x7772, RZ ;  /* 0x000077720e177816 */ /* 0x000fe200000000ff */
[----:B------:R-:W4:Y:S01]  /*452d0*/  LDCU UR14, c[0x0][0x398] ;  /* 0x00007300ff0e77ac */ /* 0x000f220008000800 */
[----:B-1----:R-:W-:Y:S01]  /*452e0*/  IADD3 R12, P3, PT, R50, R3, RZ ;  /* 0x00000003320c7210 */ /* 0x002fe20007f7e0ff */
[C---:B------:R-:W-:Y:S01]  /*452f0*/  IMAD.X R17, R27.reuse, 0x1, R2, P6 ;  /* 0x000000011b117824 */ /* 0x040fe200030e0602 */
[----:B------:R-:W-:Y:S01]  /*45300*/  PRMT R21, R14, 0x7773, RZ ;  /* 0x000077730e157816 */ /* 0x000fe200000000ff */
[----:B------:R-:W1:Y:S02]  /*45310*/  LDCU UR16, c[0x0][0x398] ;  /* 0x00007300ff1077ac */ /* 0x000e640008000800 */
[----:B------:R-:W-:Y:S01]  /*45320*/  IMAD.X R13, R27, 0x1, R60, P3 ;  /* 0x000000011b0d7824 */ /* 0x000fe200018e063c */
[----:B---3--:R-:W-:Y:S01]  /*45330*/  ISETP.GE.AND P6, PT, R20, UR10, PT ;  /* 0x0000000a14007c0c */ /* 0x008fe2000bfc6270 */
[----:B------:R-:W3:Y:S01]  /*45340*/  LDCU UR10, c[0x0][0x39c] ;  /* 0x00007380ff0a77ac */ /* 0x000ee20008000800 */
[----:B------:R4:W-:Y:S01]  /*45350*/  @P5 STG.E.U8 desc[UR6][R16.64], R23 ;  /* 0x0000001710005986 */ /* 0x0009e2000c101106 */
[----:B------:R-:W-:Y:S01]  /*45360*/  VIADD R50, R50, UR8 ;  /* 0x0000000832327c36 */ /* 0x000fe20008000000 */
[----:B0-----:R-:W-:Y:S01]  /*45370*/  ISETP.LT.AND P3, PT, R54, UR12, !P2 ;  /* 0x0000000c36007c0c */ /* 0x001fe2000d761270 */
[----:B------:R-:W0:Y:S01]  /*45380*/  LDCU UR12, c[0x0][0x39c] ;  /* 0x00007380ff0c77ac */ /* 0x000e220008000800 */
[----:B------:R1:W-:Y:S01]  /*45390*/  @P4 STG.E.U8 desc[UR6][R12.64], R21 ;  /* 0x000000150c004986 */ /* 0x0003e2000c101106 */
[----:B------:R-:W-:-:S02]  /*453a0*/  ISETP.LT.AND P4, PT, R55, UR20, !P2 ;  /* 0x0000001437007c0c */ /* 0x000fc4000d781270 */
[----:B--2---:R-:W-:Y:S01]  /*453b0*/  SHF.R.S32.HI R25, RZ, 0x1f, R50 ;  /* 0x0000001fff197819 */ /* 0x004fe20000011432 */
[----:B------:R-:W2:Y:S01]  /*453c0*/  LDCU UR8, c[0x0][0x3b8] ;  /* 0x00007700ff0877ac */ /* 0x000ea20008000800 */
[-C--:B------:R-:W-:Y:S01]  /*453d0*/  IADD3 R18, P2, PT, R50, R0.reuse, RZ ;  /* 0x0000000032127210 */ /* 0x080fe20007f5e0ff */
[----:B------:R-:W-:Y:S01]  /*453e0*/  VIADD R14, R52, 0x61 ;  /* 0x00000061340e7836 */ /* 0x000fe20000000000 */
[CC--:B----4-:R-:W-:Y:S01]  /*453f0*/  IADD3 R16, P5, PT, R50.reuse, R3.reuse, RZ ;  /* 0x0000000332107210 */ /* 0x0d0fe20007fbe0ff */
[----:B------:R-:W4:Y:S02]  /*45400*/  LDCU UR18, c[0x0][0x398] ;  /* 0x00007300ff1277ac */ /* 0x000f240008000800 */
[----:B------:R-:W-:Y:S01]  /*45410*/  IMAD.X R19, R25, 0x1, R2, P2 ;  /* 0x0000000119137824 */ /* 0x000fe200010e0602 */
[C---:B------:R-:W-:Y:S01]  /*45420*/  PRMT R23, R15.reuse, 0x7770, RZ ;  /* 0x000077700f177816 */ /* 0x040fe200000000ff */
[----:B------:R-:W-:Y:S01]  /*45430*/  VIADD R50, R50, UR4 ;  /* 0x0000000432327c36 */ /* 0x000fe20008000000 */
[----:B-1----:R-:W-:Y:S01]  /*45440*/  PRMT R21, R15, 0x7771, RZ ;  /* 0x000077710f157816 */ /* 0x002fe200000000ff */
[----:B------:R-:W-:Y:S01]  /*45450*/  IMAD.X R17, R25, 0x1, R60, P5 ;  /* 0x0000000119117824 */ /* 0x000fe200028e063c */
[----:B---3--:R-:W-:Y:S01]  /*45460*/  ISETP.GE.AND P2, PT, R14, UR10, PT ;  /* 0x0000000a0e007c0c */ /* 0x008fe2000bf46270 */
[----:B------:R1:W-:Y:S01]  /*45470*/  @P4 STG.E.U8 desc[UR6][R18.64], R23 ;  /* 0x0000001712004986 */ /* 0x0003e2000c101106 */
[----:B------:R-:W-:Y:S01]  /*45480*/  ISETP.LT.AND P4, PT, R55, UR14, !P0 ;  /* 0x0000000e37007c0c */ /* 0x000fe2000c781270 */
[----:B------:R-:W-:Y:S01]  /*45490*/  VIADD R13, R52, 0x62 ;  /* 0x00000062340d7836 */ /* 0x000fe20000000000 */
[----:B------:R-:W-:Y:S01]  /*454a0*/  SHF.R.S32.HI R25, RZ, 0x1f, R50 ;  /* 0x0000001fff197819 */ /* 0x000fe20000011432 */
[----:B------:R-:W3:Y:S01]  /*454b0*/  LDCU UR10, c[0x0][0x39c] ;  /* 0x00007380ff0a77ac */ /* 0x000ee20008000800 */
[CC--:B------:R-:W-:Y:S01]  /*454c0*/  IADD3 R12, P5, PT, R50.reuse, R0.reuse, RZ ;  /* 0x00000000320c7210 */ /* 0x0c0fe20007fbe0ff */
[----:B------:R4:W-:Y:S01]  /*454d0*/  @P3 STG.E.U8 desc[UR6][R16.64], R21 ;  /* 0x0000001510003986 */ /* 0x0009e2000c101106 */
[----:B0-----:R-:W-:Y:S01]  /*454e0*/  ISETP.GE.AND P3, PT, R13, UR12, PT ;  /* 0x0000000c0d007c0c */ /* 0x001fe2000bf66270 */
[----:B------:R-:W0:Y:S02]  /*454f0*/  LDCU UR4, c[0x0][0x3b8] ;  /* 0x00007700ff0477ac */ /* 0x000e240008000800 */
[----:B------:R-:W-:Y:S01]  /*45500*/  IMAD.X R13, R25, 0x1, R2, P5 ;  /* 0x00000001190d7824 */ /* 0x000fe200028e0602 */
[CC--:B------:R-:W-:Y:S01]  /*45510*/  IADD3 R14, P5, PT, R50.reuse, R3.reuse, RZ ;  /* 0x00000003320e7210 */ /* 0x0c0fe20007fbe0ff */
[----:B--2---:R-:W-:Y:S01]  /*45520*/  VIADD R50, R50, UR8 ;  /* 0x0000000832327c36 */ /* 0x004fe20008000000 */
[C---:B-1----:R-:W-:Y:S01]  /*45530*/  PRMT R19, R15.reuse, 0x7773, RZ ;  /* 0x000077730f137816 */ /* 0x042fe200000000ff */
[----:B------:R-:W1:Y:S01]  /*45540*/  LDCU UR12, c[0x0][0x398] ;  /* 0x00007300ff0c77ac */ /* 0x000e620008000800 */
[----:B----4-:R-:W-:Y:S01]  /*45550*/  PRMT R21, R15, 0x7772, RZ ;  /* 0x000077720f157816 */ /* 0x010fe200000000ff */
[----:B------:R-:W-:Y:S01]  /*45560*/  IMAD.X R15, R25, 0x1, R60, P5 ;  /* 0x00000001190f7824 */ /* 0x000fe200028e063c */
[----:B------:R-:W-:Y:S01]  /*45570*/  ISETP.LT.AND P0, PT, R54, UR16, !P0 ;  /* 0x0000001036007c0c */ /* 0x000fe2000c701270 */
[----:B------:R-:W-:Y:S01]  /*45580*/  VIADD R18, R52, 0x63 ;  /* 0x0000006334127836 */ /* 0x000fe20000000000 */
[----:B------:R-:W-:Y:S01]  /*45590*/  ISETP.LT.AND P5, PT, R55, UR18, !P6 ;  /* 0x0000001237007c0c */ /* 0x000fe2000f7a1270 */
[----:B------:R2:W-:Y:S01]  /*455a0*/  @P4 STG.E.U8 desc[UR6][R12.64], R21 ;  /* 0x000000150c004986 */ /* 0x0005e2000c101106 */
[----:B------:R-:W-:Y:S01]  /*455b0*/  SHF.R.S32.HI R23, RZ, 0x1f, R50 ;  /* 0x0000001fff177819 */ /* 0x000fe20000011432 */
[----:B------:R-:W4:Y:S01]  /*455c0*/  LDCU UR14, c[0x0][0x398] ;  /* 0x00007300ff0e77ac */ /* 0x000f220008000800 */
[-C--:B------:R-:W-:Y:S01]  /*455d0*/  IADD3 R16, P4, PT, R50, R0.reuse, RZ ;  /* 0x0000000032107210 */ /* 0x080fe20007f9e0ff */
[----:B------:R-:W4:Y:S04]  /*455e0*/  LDCU UR16, c[0x0][0x398] ;  /* 0x00007300ff1077ac */ /* 0x000f280008000800 */
[C---:B------:R-:W-:Y:S01]  /*455f0*/  IMAD.X R17, R23.reuse, 0x1, R2, P4 ;  /* 0x0000000117117824 */ /* 0x040fe200020e0602 */
[----:B---3--:R-:W-:Y:S01]  /*45600*/  ISETP.GE.AND P4, PT, R18, UR10, PT ;  /* 0x0000000a12007c0c */ /* 0x008fe2000bf86270 */
[----:B------:R-:W3:Y:S01]  /*45610*/  LDCU UR10, c[0x0][0x39c] ;  /* 0x00007380ff0a77ac */ /* 0x000ee20008000800 */
[----:B--2---:R-:W-:Y:S01]  /*45620*/  PRMT R21, R8, 0x7770, RZ ;  /* 0x0000777008157816 */ /* 0x004fe200000000ff */
[----:B------:R2:W-:Y:S01]  /*45630*/  @P0 STG.E.U8 desc[UR6][R14.64], R19 ;  /* 0x000000130e000986 */ /* 0x0005e2000c101106 */
[----:B------:R-:W3:Y:S03]  /*45640*/  LDCU UR8, c[0x0][0x3b8] ;  /* 0x00007700ff0877ac */ /* 0x000ee60008000800 */
[----:B------:R4:W-:Y:S01]  /*45650*/  @P5 STG.E.U8 desc[UR6][R16.64], R21 ;  /* 0x0000001510005986 */ /* 0x0009e2000c101106 */
[C---:B------:R-:W-:Y:S01]  /*45660*/  IADD3 R12, P5, PT, R50.reuse, R3, RZ ;  /* 0x00000003320c7210 */ /* 0x040fe20007fbe0ff */
[----:B0-----:R-:W-:Y:S01]  /*45670*/  VIADD R50, R50, UR4 ;  /* 0x0000000432327c36 */ /* 0x001fe20008000000 */
[----:B-1----:R-:W-:Y:S01]  /*45680*/  ISETP.LT.AND P6, PT, R54, UR12, !P6 ;  /* 0x0000000c36007c0c */ /* 0x002fe2000f7c1270 */
[----:B------:R-:W0:Y:S02]  /*45690*/  LDCU UR12, c[0x0][0x398] ;  /* 0x00007300ff0c77ac */ /* 0x000e240008000800 */
[----:B------:R-:W-:Y:S01]  /*456a0*/  IMAD.X R13, R23, 0x1, R60, P5 ;  /* 0x00000001170d7824 */ /* 0x000fe200028e063c */
[----:B------:R-:W-:Y:S01]  /*456b0*/  SHF.R.S32.HI R23, RZ, 0x1f, R50 ;  /* 0x0000001fff177819 */ /* 0x000fe20000011432 */
[----:B------:R-:W1:Y:S01]  /*456c0*/  LDCU UR4, c[0x0][0x3b8] ;  /* 0x00007700ff0477ac */ /* 0x000e620008000800 */
[----:B--2---:R-:W-:Y:S01]  /*456d0*/  IADD3 R14, P5, PT, R50, R0, RZ ;  /* 0x00000000320e7210 */ /* 0x004fe20007fbe0ff */
[----:B----4-:R-:W-:Y:S01]  /*456e0*/  VIADD R16, R52, 0x64 ;  /* 0x0000006434107836 */ /* 0x010fe20000000000 */
[----:B------:R-:W-:-:S03]  /*456f0*/  ISETP.LT.AND P0, PT, R55, UR14, !P2 ;  /* 0x0000000e37007c0c */ /* 0x000fc6000d701270 */
[----:B------:R-:W-:Y:S01]  /*45700*/  IMAD.X R15, R23, 0x1, R2, P5 ;  /* 0x00000001170f7824 */ /* 0x000fe200028e0602 */
[----:B------:R-:W-:Y:S01]  /*45710*/  PRMT R19, R8, 0x7771, RZ ;  /* 0x0000777108137816 */ /* 0x000fe200000000ff */
[----:B------:R-:W2:Y:S01]  /*45720*/  LDCU UR14, c[0x0][0x398] ;  /* 0x00007300ff0e77ac */ /* 0x000ea20008000800 */
[----:B---3--:R-:W-:Y:S01]  /*45730*/  ISETP.GE.AND P5, PT, R16, UR10, PT ;  /* 0x0000000a10007c0c */ /* 0x008fe2000bfa6270 */
[----:B------:R-:W3:Y:S01]  /*45740*/  LDCU UR10, c[0x0][0x39c] ;  /* 0x00007380ff0a77ac */ /* 0x000ee20008000800 */
[----:B------:R-:W-:Y:S01]  /*45750*/  ISETP.LT.AND P2, PT, R54, UR16, !P2 ;  /* 0x0000001036007c0c */ /* 0x000fe2000d741270 */
[----:B------:R4:W-:Y:S01]  /*45760*/  @P6 STG.E.U8 desc[UR6][R12.64], R19 ;  /* 0x000000130c006986 */ /* 0x0009e2000c101106 */
[----:B------:R-:W-:Y:S01]  /*45770*/  PRMT R21, R8, 0x7772, RZ ;  /* 0x0000777208157816 */ /* 0x000fe200000000ff */
[----:B------:R-:W1:Y:S01]  /*45780*/  LDCU UR16, c[0x0][0x398] ;  /* 0x00007300ff1077ac */ /* 0x000e620008000800 */
[C---:B------:R-:W-:Y:S01]  /*45790*/  IADD3 R16, P6, PT, R50.reuse, R3, RZ ;  /* 0x0000000332107210 */ /* 0x040fe20007fde0ff */
[----:B------:R-:W-:-:S02]  /*457a0*/  VIADD R50, R50, UR8 ;  /* 0x0000000832327c36 */ /* 0x000fc40008000000 */
[----:B------:R1:W-:Y:S01]  /*457b0*/  @P0 STG.E.U8 desc[UR6][R14.64], R21 ;  /* 0x000000150e000986 */ /* 0x0003e2000c101106 */
[----:B0-----:R-:W-:Y:S01]  /*457c0*/  ISETP.LT.AND P0, PT, R55, UR12, !P3 ;  /* 0x0000000c37007c0c */ /* 0x001fe2000df01270 */
[----:B------:R-:W-:Y:S01]  /*457d0*/  IMAD.X R17, R23, 0x1, R60, P6 ;  /* 0x0000000117117824 */ /* 0x000fe200030e063c */
[----:B------:R-:W-:Y:S01]  /*457e0*/  SHF.R.S32.HI R23, RZ, 0x1f, R50 ;  /* 0x0000001fff177819 */ /* 0x000fe20000011432 */
[----:B------:R-:W0:Y:S01]  /*457f0*/  LDCU UR12, c[0x0][0x398] ;  /* 0x00007300ff0c77ac */ /* 0x000e220008000800 */
[----:B----4-:R-:W-:Y:S01]  /*45800*/  PRMT R19, R8, 0x7773, RZ ;  /* 0x0000777308137816 */ /* 0x010fe200000000ff */
[----:B------:R-:W-:Y:S01]  /*45810*/  VIADD R8, R52, 0x65 ;  /* 0x0000006534087836 */ /* 0x000fe20000000000 */
[-C--:B------:R-:W-:Y:S01]  /*45820*/  IADD3 R12, P6, PT, R50, R0.reuse, RZ ;  /* 0x00000000320c7210 */ /* 0x080fe20007fde0ff */
[----:B------:R-:W4:Y:S02]  /*45830*/  LDCU UR8, c[0x0][0x3b8] ;  /* 0x00007700ff0877ac */ /* 0x000f240008000800 */
[----:B------:R0:W-:Y:S01]  /*45840*/  @P2 STG.E.U8 desc[UR6][R16.64], R19 ;  /* 0x0000001310002986 */ /* 0x0001e2000c101106 */
[----:B---3--:R-:W-:Y:S01]  /*45850*/  ISETP.GE.AND P2, PT, R8, UR10, PT ;  /* 0x0000000a08007c0c */ /* 0x008fe2000bf46270 */
[----:B------:R-:W-:Y:S01]  /*45860*/  IMAD.X R13, R23, 0x1, R2, P6 ;  /* 0x00000001170d7824 */ /* 0x000fe200030e0602 */
[----:B-1----:R-:W-:Y:S01]  /*45870*/  PRMT R21, R9, 0x7770, RZ ;  /* 0x0000777009157816 */ /* 0x002fe200000000ff */
[----:B------:R-:W1:Y:S04]  /*45880*/  LDCU UR10, c[0x0][0x39c] ;  /* 0x00007380ff0a77ac */ /* 0x000e680008000800 */
[----:B------:R3:W-:Y:S01]  /*45890*/  @P0 STG.E.U8 desc[UR6][R12.64], R21 ;  /* 0x000000150c000986 */ /* 0x0007e2000c101106 */
[C---:B------:R-:W-:Y:S01]  /*458a0*/  IADD3 R14, P0, PT, R50.reuse, R3, RZ ;  /* 0x00000003320e7210 */ /* 0x040fe20007f1e0ff */
[----:B------:R-:W-:Y:S01]  /*458b0*/  VIADD R50, R50, UR4 ;  /* 0x0000000432327c36 */ /* 0x000fe20008000000 */
[----:B--2---:R-:W-:Y:S01]  /*458c0*/  ISETP.LT.AND P3, PT, R54, UR14, !P3 ;  /* 0x0000000e36007c0c */ /* 0x004fe2000df61270 */
[----:B------:R-:W2:Y:S01]  /*458d0*/  LDCU UR14, c[0x0][0x398] ;  /* 0x00007300ff0e77ac */ /* 0x000ea20008000800 */
[----:B------:R-:W-:Y:S01]  /*458e0*/  ISETP.LT.AND P6, PT, R55, UR16, !P4 ;  /* 0x0000001037007c0c */ /* 0x000fe2000e7c1270 */
[----:B------:R-:W-:Y:S01]  /*458f0*/  IMAD.X R15, R23, 0x1, R60, P0 ;  /* 0x00000001170f7824 */ /* 0x000fe200000e063c */
[----:B------:R-:W-:Y:S01]  /*45900*/  SHF.R.S32.HI R23, RZ, 0x1f, R50 ;  /* 0x0000001fff177819 */ /* 0x000fe20000011432 */
[----:B------:R-:W-:Y:S01]  /*45910*/  VIADD R8, R52, 0x66 ;  /* 0x0000006634087836 */ /* 0x000fe20000000000 */
[----:B0-----:R-:W-:Y:S01]  /*45920*/  IADD3 R16, P0, PT, R50, R0, RZ ;  /* 0x0000000032107210 */ /* 0x001fe20007f1e0ff */
[----:B------:R-:W0:Y:S01]  /*45930*/  LDCU UR4, c[0x0][0x3b8] ;  /* 0x00007700ff0477ac */ /* 0x000e220008000800 */
[----:B------:R-:W-:-:S03]  /*45940*/  PRMT R19, R9, 0x7771, RZ ;  /* 0x0000777109137816 */ /* 0x000fc600000000ff */
[----:B------:R-:W-:Y:S01]  /*45950*/  IMAD.X R17, R23, 0x1, R2, P0 ;  /* 0x0000000117117824 */ /* 0x000fe200000e0602 */
[----:B-1----:R-:W-:Y:S01]  /*45960*/  ISETP.GE.AND P0, PT, R8, UR10, PT ;  /* 0x0000000a08007c0c */ /* 0x002fe2000bf06270 */
[----:B------:R-:W1:Y:S01]  /*45970*/  LDCU UR10, c[0x0][0x39c] ;  /* 0x00007380ff0a77ac */ /* 0x000e620008000800 */
[----:B---3--:R-:W-:Y:S01]  /*45980*/  PRMT R21, R9, 0x7772, RZ ;  /* 0x0000777209157816 */ /* 0x008fe200000000ff */
[----:B------:R3:W-:Y:S01]  /*45990*/  @P3 STG.E.U8 desc[UR6][R14.64], R19 ;  /* 0x000000130e003986 */ /* 0x0007e2000c101106 */
[----:B------:R-:W-:Y:S01]  /*459a0*/  ISETP.LT.AND P4, PT, R54, UR12, !P4 ;  /* 0x0000000c36007c0c */ /* 0x000fe2000e781270 */
[----:B------:R-:W0:Y:S02]  /*459b0*/  LDCU UR16, c[0x0][0x398] ;  /* 0x00007300ff1077ac */ /* 0x000e240008000800 */
[----:B------:R0:W-:Y:S01]  /*459c0*/  @P6 STG.E.U8 desc[UR6][R16.64], R21 ;  /* 0x0000001510006986 */ /* 0x0001e2000c101106 */
[CC--:B------:R-:W-:Y:S01]  /*459d0*/  IADD3 R12, P6, PT, R50.reuse, R3.reuse, RZ ;  /* 0x00000003320c7210 */ /* 0x0c0fe20007fde0ff */
[----:B----4-:R-:W-:Y:S01]  /*459e0*/  VIADD R50, R50, UR8 ;  /* 0x0000000832327c36 */ /* 0x010fe20008000000 */
[----:B--2---:R-:W-:Y:S01]  /*459f0*/  ISETP.LT.AND P3, PT, R55, UR14, !P5 ;  /* 0x0000000e37007c0c */ /* 0x004fe2000ef61270 */
[----:B------:R-:W2:Y:S02]  /*45a00*/  LDCU UR12, c[0x0][0x398] ;  /* 0x00007300ff0c77ac */ /* 0x000ea40008000800 */
[----:B------:R-:W-:Y:S01]  /*45a10*/  IMAD.X R13, R23, 0x1, R60, P6 ;  /* 0x00000001170d7824 */ /* 0x000fe200030e063c */
[----:B---3--:R-:W-:Y:S01]  /*45a20*/  PRMT R19, R9, 0x7773, RZ ;  /* 0x0000777309137816 */ /* 0x008fe200000000ff */
[----:B------:R-:W-:Y:S01]  /*45a30*/  VIADD R14, R52, 0x67 ;  /* 0x00000067340e7836 */ /* 0x000fe20000000000 */
[----:B------:R-:W-:Y:S01]  /*45a40*/  SHF.R.S32.HI R15, RZ, 0x1f, R50 ;  /* 0x0000001fff0f7819 */ /* 0x000fe20000011432 */
[----:B------:R-:W3:Y:S01]  /*45a50*/  LDCU UR14, c[0x0][0x398] ;  /* 0x00007300ff0e77ac */ /* 0x000ee20008000800 */
[-C--:B------:R-:W-:Y:S01]  /*45a60*/  IADD3 R8, P6, PT, R50, R0.reuse, RZ ;  /* 0x0000000032087210 */ /* 0x080fe20007fde0ff */
[----:B------:R4:W-:Y:S01]  /*45a70*/  @P4 STG.E.U8 desc[UR6][R12.64], R19 ;  /* 0x000000130c004986 */ /* 0x0009e2000c101106 */
[----:B-1----:R-:W-:Y:S01]  /*45a80*/  ISETP.GE.AND P4, PT, R14, UR10, PT ;  /* 0x0000000a0e007c0c */ /* 0x002fe2000bf86270 */
[----:B------:R-:W1:Y:S01]  /*45a90*/  LDCU UR10, c[0x0][0x39c] ;  /* 0x00007380ff0a77ac */ /* 0x000e620008000800 */
[----:B0-----:R-:W-:Y:S01]  /*45aa0*/  PRMT R17, R10, 0x7770, RZ ;  /* 0x000077700a117816 */ /* 0x001fe200000000ff */
[----:B------:R-:W-:Y:S01]  /*45ab0*/  IMAD.X R9, R15, 0x1, R2, P6 ;  /* 0x000000010f097824 */ /* 0x000fe200030e0602 */
[----:B------:R-:W0:Y:S04]  /*45ac0*/  LDCU UR8, c[0x0][0x3b8] ;  /* 0x00007700ff0877ac */ /* 0x000e280008000800 */
[----:B------:R1:W-:Y:S01]  /*45ad0*/  @P3 STG.E.U8 desc[UR6][R8.64], R17 ;  /* 0x0000001108003986 */ /* 0x0003e2000c101106 */
[C---:B------:R-:W-:Y:S01]  /*45ae0*/  IADD3 R14, P3, PT, R50.reuse, R3, RZ ;  /* 0x00000003320e7210 */ /* 0x040fe20007f7e0ff */
[----:B------:R-:W-:Y:S01]  /*45af0*/  VIADD R50, R50, UR4 ;  /* 0x0000000432327c36 */ /* 0x000fe20008000000 */
[----:B------:R-:W-:Y:S01]  /*45b00*/  ISETP.LT.AND P5, PT, R54, UR16, !P5 ;  /* 0x0000001036007c0c */ /* 0x000fe2000efa1270 */
[----:B------:R-:W0:Y:S01]  /*45b10*/  LDCU UR16, c[0x0][0x398] ;  /* 0x00007300ff1077ac */ /* 0x000e220008000800 */
[----:B--2---:R-:W-:Y:S01]  /*45b20*/  ISETP.LT.AND P6, PT, R55, UR12, !P2 ;  /* 0x0000000c37007c0c */ /* 0x004fe2000d7c1270 */
[----:B------:R-:W-:Y:S01]  /*45b30*/  IMAD.X R15, R15, 0x1, R60, P3 ;  /* 0x000000010f0f7824 */ /* 0x000fe200018e063c */
[----:B------:R-:W-:Y:S01]  /*45b40*/  SHF.R.S32.HI R21, RZ, 0x1f, R50 ;  /* 0x0000001fff157819 */ /* 0x000fe20000011432 */
[----:B------:R-:W2:Y:S01]  /*45b50*/  LDCU UR4, c[0x0][0x3b8] ;  /* 0x00007700ff0477ac */ /* 0x000ea20008000800 */
[----:B----4-:R-:W-:Y:S01]  /*45b60*/  IADD3 R12, P3, PT, R50, R0, RZ ;  /* 0x00000000320c7210 */ /* 0x010fe20007f7e0ff */
[----:B-1----:R-:W-:Y:S01]  /*45b70*/  VIADD R8, R52, 0x68 ;  /* 0x0000006834087836 */ /* 0x002fe20000000000 */
[----:B------:R-:W-:-:S03]  /*45b80*/  PRMT R19, R10, 0x7771, RZ ;  /* 0x000077710a137816 */ /* 0x000fc600000000ff */
[----:B------:R-:W-:Y:S01]  /*45b90*/  IMAD.X R13, R21, 0x1, R2, P3 ;  /* 0x00000001150d7824 */ /* 0x000fe200018e0602 */
[----:B------:R-:W-:Y:S01]  /*45ba0*/  PRMT R17, R10, 0x7772, RZ ;  /* 0x000077720a117816 */ /* 0x000fe200000000ff */
[----:B------:R-:W1:Y:S01]  /*45bb0*/  LDCU UR12, c[0x0][0x398] ;  /* 0x00007300ff0c77ac */ /* 0x000e620008000800 */
[----:B------:R-:W-:Y:S01]  /*45bc0*/  ISETP.GE.AND P3, PT, R8, UR10, PT ;  /* 0x0000000a08007c0c */ /* 0x000fe2000bf66270 */
[----:B------:R-:W4:Y:S01]  /*45bd0*/  LDCU UR10, c[0x0][0x39c] ;  /* 0x00007380ff0a77ac */ /* 0x000f220008000800 */
[----:B---3--:R-:W-:Y:S01]  /*45be0*/  ISETP.LT.AND P2, PT, R54, UR14, !P2 ;  /* 0x0000000e36007c0c */ /* 0x008fe2000d741270 */
[----:B------:R3:W-:Y:S01]  /*45bf0*/  @P5 STG.E.U8 desc[UR6][R14.64], R19 ;  /* 0x000000130e005986 */ /* 0x0007e2000c101106 */
[----:B------:R-:W1:Y:S03]  /*45c00*/  LDCU UR14, c[0x0][0x398] ;  /* 0x00007300ff0e77ac */ /* 0x000e660008000800 */
[----:B------:R1:W-:Y:S01]  /*45c10*/  @P6 STG.E.U8 desc[UR6][R12.64], R17 ;  /* 0x000000110c006986 */ /* 0x0003e2000c101106 */
[CC--:B------:R-:W-:Y:S01]  /*45c20*/  IADD3 R8, P6, PT, R50.reuse, R3.reuse, RZ ;  /* 0x0000000332087210 */ /* 0x0c0fe20007fde0ff */
[----:B0-----:R-:W-:Y:S01]  /*45c30*/  VIADD R50, R50, UR8 ;  /* 0x0000000832327c36 */ /* 0x001fe20008000000 */
[----:B------:R-:W-:Y:S01]  /*45c40*/  ISETP.LT.AND P5, PT, R55, UR16, !P0 ;  /* 0x0000001037007c0c */ /* 0x000fe2000c7a1270 */
[----:B------:R-:W0:Y:S02]  /*45c50*/  LDCU UR16, c[0x0][0x398] ;  /* 0x00007300ff1077ac */ /* 0x000e240008000800 */
[----:B------:R-:W-:Y:S01]  /*45c60*/  IMAD.X R9, R21, 0x1, R60, P6 ;  /* 0x0000000115097824 */ /* 0x000fe200030e063c */
[----:B---3--:R-:W-:Y:S01]  /*45c70*/  PRMT R19, R10, 0x7773, RZ ;  /* 0x000077730a137816 */ /* 0x008fe200000000ff */
[----:B------:R-:W-:Y:S01]  /*45c80*/  VIADD R10, R52, 0x69 ;  /* 0x00000069340a7836 */ /* 0x000fe20000000000 */
[----:B------:R-:W-:Y:S01]  /*45c90*/  SHF.R.S32.HI R21, RZ, 0x1f, R50 ;  /* 0x0000001fff157819 */ /* 0x000fe20000011432 */
[----:B------:R-:W3:Y:S01]  /*45ca0*/  LDCU UR8, c[0x0][0x3b8] ;  /* 0x00007700ff0877ac */ /* 0x000ee20008000800 */
[----:B------:R-:W-:Y:S01]  /*45cb0*/  IADD3 R14, P6, PT, R50, R0, RZ ;  /* 0x00000000320e7210 */ /* 0x000fe20007fde0ff */
[----:B------:R0:W-:Y:S01]  /*45cc0*/  @P2 STG.E.U8 desc[UR6][R8.64], R19 ;  /* 0x0000001308002986 */ /* 0x0001e2000c101106 */
[----:B----4-:R-:W-:Y:S01]  /*45cd0*/  ISETP.GE.AND P2, PT, R10, UR10, PT ;  /* 0x0000000a0a007c0c */ /* 0x010fe2000bf46270 */
[----:B------:R-:W4:Y:S01]  /*45ce0*/  LDCU UR10, c[0x0][0x39c] ;  /* 0x00007380ff0a77ac */ /* 0x000f220008000800 */
[----:B-1----:R-:W-:Y:S01]  /*45cf0*/  PRMT R17, R11, 0x7770, RZ ;  /* 0x000077700b117816 */ /* 0x002fe200000000ff */
[----:B------:R-:W-:Y:S01]  /*45d00*/  IMAD.X R15, R21, 0x1, R2, P6 ;  /* 0x00000001150f7824 */ /* 0x000fe200030e0602 */
[----:B------:R-:W-:Y:S01]  /*45d10*/  ISETP.LT.AND P0, PT, R54, UR12, !P0 ;  /* 0x0000000c36007c0c */ /* 0x000fe2000c701270 */
[----:B------:R-:W1:Y:S03]  /*45d20*/  LDCU UR12, c[0x0][0x398] ;  /* 0x00007300ff0c77ac */ /* 0x000e660008000800 */
[----:B------:R3:W-:Y:S01]  /*45d30*/  @P5 STG.E.U8 desc[UR6][R14.64], R17 ;  /* 0x000000110e005986 */ /* 0x0007e2000c101106 */
[C---:B------:R-:W-:Y:S01]  /*45d40*/  IADD3 R12, P5, PT, R50.reuse, R3, RZ ;  /* 0x00000003320c7210 */ /* 0x040fe20007fbe0ff */
[----:B--2---:R-:W-:Y:S01]  /*45d50*/  VIADD R50, R50, UR4 ;  /* 0x0000000432327c36 */ /* 0x004fe20008000000 */
[----:B------:R-:W-:Y:S01]  /*45d60*/  ISETP.LT.AND P6, PT, R55, UR14, !P4 ;  /* 0x0000000e37007c0c */ /* 0x000fe2000e7c1270 */
[----:B------:R-:W-:Y:S01]  /*45d70*/  VIADD R10, R52, 0x6a ;  /* 0x0000006a340a7836 */ /* 0x000fe20000000000 */
[----:B------:R-:W2:Y:S01]  /*45d80*/  LDCU UR18, c[0x0][0x398] ;  /* 0x00007300ff1277ac */ /* 0x000ea20008000800 */
[----:B------:R-:W-:Y:S01]  /*45d90*/  IMAD.X R13, R21, 0x1, R60, P5 ;  /* 0x00000001150d7824 */ /* 0x000fe200028e063c */
[----:B------:R-:W-:-:S02]  /*45da0*/  SHF.R.S32.HI R21, RZ, 0x1f, R50 ;  /* 0x0000001fff157819 */ /* 0x000fc40000011432 */
[----:B0-----:R-:W-:Y:S01]  /*45db0*/  IADD3 R8, P5, PT, R50, R0, RZ ;  /* 0x0000000032087210 */ /* 0x001fe20007fbe0ff */
[----:B------:R-:W0:Y:S01]  /*45dc0*/  LDCU UR4, c[0x0][0x3b8] ;  /* 0x00007700ff0477ac */ /* 0x000e220008000800 */
[C---:B------:R-:W-:Y:S02]  /*45dd0*/  PRMT R19, R11.reuse, 0x7771, RZ ;  /* 0x000077710b137816 */ /* 0x040fe400000000ff */
[----:B---3--:R-:W-:Y:S01]  /*45de0*/  PRMT R17, R11, 0x7772, RZ ;  /* 0x000077720b117816 */ /* 0x008fe200000000ff */
[----:B------:R-:W-:Y:S01]  /*45df0*/  IMAD.X R9, R21, 0x1, R2, P5 ;  /* 0x0000000115097824 */ /* 0x000fe200028e0602 */
[----:B----4-:R-:W-:Y:S01]  /*45e00*/  ISETP.GE.AND P5, PT, R10, UR10, PT ;  /* 0x0000000a0a007c0c */ /* 0x010fe2000bfa6270 */
[----:B------:R-:W3:Y:S01]  /*45e10*/  LDCU UR10, c[0x0][0x39c] ;  /* 0x00007380ff0a77ac */ /* 0x000ee20008000800 */
[----:B------:R4:W-:Y:S01]  /*45e20*/  @P0 STG.E.U8 desc[UR6][R12.64], R19 ;  /* 0x000000130c000986 */ /* 0x0009e2000c101106 */
[----:B------:R-:W-:Y:S01]  /*45e30*/  ISETP.LT.AND P4, PT, R54, UR16, !P4 ;  /* 0x0000001036007c0c */ /* 0x000fe2000e781270 */
[----:B------:R-:W0:Y:S02]  /*45e40*/  LDCU UR14, c[0x0][0x398] ;  /* 0x00007300ff0e77ac */ /* 0x000e240008000800 */
[----:B------:R2:W-:Y:S01]  /*45e50*/  @P6 STG.E.U8 desc[UR6][R8.64], R17 ;  /* 0x0000001108006986 */ /* 0x0005e2000c101106 */
[C---:B------:R-:W-:Y:S01]  /*45e60*/  IADD3 R10, P6, PT, R50.reuse, R3, RZ ;  /* 0x00000003320a7210 */ /* 0x040fe20007fde0ff */
[----:B------:R-:W-:Y:S01]  /*45e70*/  VIADD R50, R50, UR8 ;  /* 0x0000000832327c36 */ /* 0x000fe20008000000 */
[----:B------:R-:W0:Y:S01]  /*45e80*/  LDCU UR16, c[0x0][0x398] ;  /* 0x00007300ff1077ac */ /* 0x000e220008000800 */
[----:B-1----:R-:W-:-:S02]  /*45e90*/  ISETP.LT.AND P0, PT, R55, UR12, !P3 ;  /* 0x0000000c37007c0c */ /* 0x002fc4000df01270 */
[----:B------:R-:W-:Y:S01]  /*45ea0*/  PRMT R15, R11, 0x7773, RZ ;  /* 0x000077730b0f7816 */ /* 0x000fe200000000ff */
[----:B------:R-:W-:Y:S01]  /*45eb0*/  IMAD.X R11, R21, 0x1, R60, P6 ;  /* 0x00000001150b7824 */ /* 0x000fe200030e063c */
[----:B----4-:R-:W-:Y:S01]  /*45ec0*/  SHF.R.S32.HI R19, RZ, 0x1f, R50 ;  /* 0x0000001fff137819 */ /* 0x010fe20000011432 */
[----:B------:R-:W-:Y:S01]  /*45ed0*/  VIADD R14, R52, 0x6b ;  /* 0x0000006b340e7836 */ /* 0x000fe20000000000 */
[----:B------:R-:W-:Y:S01]  /*45ee0*/  IADD3 R12, P6, PT, R50, R0, RZ ;  /* 0x00000000320c7210 */ /* 0x000fe20007fde0ff */
[----:B------:R-:W1:Y:S01]  /*45ef0*/  LDCU UR12, c[0x0][0x398] ;  /* 0x00007300ff0c77ac */ /* 0x000e620008000800 */
[----:B--2---:R-:W-:Y:S01]  /*45f00*/  PRMT R17, R4, 0x7770, RZ ;  /* 0x0000777004117816 */ /* 0x004fe200000000ff */
[----:B------:R2:W-:Y:S02]  /*45f10*/  @P4 STG.E.U8 desc[UR6][R10.64], R15 ;  /* 0x0000000f0a004986 */ /* 0x0005e4000c101106 */
[----:B------:R-:W-:Y:S01]  /*45f20*/  IMAD.X R13, R19, 0x1, R2, P6 ;  /* 0x00000001130d7824 */ /* 0x000fe200030e0602 */
[----:B---3--:R-:W-:Y:S01]  /*45f30*/  ISETP.GE.AND P4, PT, R14, UR10, PT ;  /* 0x0000000a0e007c0c */ /* 0x008fe2000bf86270 */
[----:B------:R-:W3:Y:S01]  /*45f40*/  LDCU UR10, c[0x0][0x39c] ;  /* 0x00007380ff0a77ac */ /* 0x000ee20008000800 */
[----:B0-----:R-:W-:-:S02]  /*45f50*/  ISETP.LT.AND P3, PT, R54, UR14, !P3 ;  /* 0x0000000e36007c0c */ /* 0x001fc4000df61270 */
[----:B------:R0:W-:Y:S01]  /*45f60*/  @P0 STG.E.U8 desc[UR6][R12.64], R17 ;  /* 0x000000110c000986 */ /* 0x0001e2000c101106 */
[----:B------:R-:W4:Y:S01]  /*45f70*/  LDCU UR8, c[0x0][0x3b8] ;  /* 0x00007700ff0877ac */ /* 0x000f220008000800 */
[C---:B------:R-:W-:Y:S01]  /*45f80*/  IADD3 R8, P0, PT, R50.reuse, R3, RZ ;  /* 0x0000000332087210 */ /* 0x040fe20007f1e0ff */
[----:B------:R-:W-:Y:S01]  /*45f90*/  VIADD R50, R50, UR4 ;  /* 0x0000000432327c36 */ /* 0x000fe20008000000 */
[----:B------:R-:W-:Y:S01]  /*45fa0*/  ISETP.LT.AND P6, PT, R55, UR16, !P2 ;  /* 0x0000001037007c0c */ /* 0x000fe2000d7c1270 */
[----:B------:R-:W4:Y:S02]  /*45fb0*/  LDCU UR14, c[0x0][0x398] ;  /* 0x00007300ff0e77ac */ /* 0x000f240008000800 */
[----:B------:R-:W-:Y:S01]  /*45fc0*/  IMAD.X R9, R19, 0x1, R60, P0 ;  /* 0x0000000113097824 */ /* 0x000fe200000e063c */
[----:B------:R-:W-:Y:S01]  /*45fd0*/  SHF.R.S32.HI R19, RZ, 0x1f, R50 ;  /* 0x0000001fff137819 */ /* 0x000fe20000011432 */
[----:B------:R-:W-:Y:S01]  /*45fe0*/  VIADD R14, R52, 0x6c ;  /* 0x0000006c340e7836 */ /* 0x000fe20000000000 */
[----:B--2---:R-:W-:Y:S01]  /*45ff0*/  IADD3 R10, P0, PT, R50, R0, RZ ;  /* 0x00000000320a7210 */ /* 0x004fe20007f1e0ff */
[----:B------:R-:W2:Y:S01]  /*46000*/  LDCU UR4, c[0x0][0x3b8] ;  /* 0x00007700ff0477ac */ /* 0x000ea20008000800 */
[----:B0-----:R-:W-:-:S02]  /*46010*/  PRMT R17, R4, 0x7771, RZ ;  /* 0x0000777104117816 */ /* 0x001fc400000000ff */
[----:B------:R-:W-:Y:S01]  /*46020*/  PRMT R15, R4, 0x7772, RZ ;  /* 0x00007772040f7816 */ /* 0x000fe200000000ff */
[----:B------:R-:W-:Y:S01]  /*46030*/  IMAD.X R11, R19, 0x1, R2, P0 ;  /* 0x00000001130b7824 */ /* 0x000fe200000e0602 */
[----:B------:R-:W0:Y:S01]  /*46040*/  LDCU UR16, c[0x0][0x398] ;  /* 0x00007300ff1077ac */ /* 0x000e220008000800 */
[----:B------:R2:W-:Y:S01]  /*46050*/  @P3 STG.E.U8 desc[UR6][R8.64], R17 ;  /* 0x0000001108003986 */ /* 0x0005e2000c101106 */
[----:B---3--:R-:W-:Y:S02]  /*46060*/  ISETP.GE.AND P0, PT, R14, UR10, PT ;  /* 0x0000000a0e007c0c */ /* 0x008fe4000bf06270 */
[----:B-1----:R-:W-:Y:S01]  /*46070*/  ISETP.LT.AND P2, PT, R54, UR12, !P2 ;  /* 0x0000000c36007c0c */ /* 0x002fe2000d741270 */
[----:B------:R-:W1:Y:S01]  /*46080*/  LDCU UR10, c[0x0][0x39c] ;  /* 0x00007380ff0a77ac */ /* 0x000e620008000800 */
[----:B------:R3:W-:Y:S01]  /*46090*/  @P6 STG.E.U8 desc[UR6][R10.64], R15 ;  /* 0x0000000f0a006986 */ /* 0x0007e2000c101106 */
[C---:B------:R-:W-:Y:S01]  /*460a0*/  IADD3 R12, P6, PT, R50.reuse, R3, RZ ;  /* 0x00000003320c7210 */ /* 0x040fe20007fde0ff */
[----:B------:R-:W1:Y:S01]  /*460b0*/  LDCU UR12, c[0x0][0x398] ;  /* 0x00007300ff0c77ac */ /* 0x000e620008000800 */
[----:B----4-:R-:W-:Y:S01]  /*460c0*/  VIADD R50, R50, UR8 ;  /* 0x0000000832327c36 */ /* 0x010fe20008000000 */
[----:B------:R-:W-:-:S02]  /*460d0*/  ISETP.LT.AND P3, PT, R55, UR14, !P5 ;  /* 0x0000000e37007c0c */ /* 0x000fc4000ef61270 */
[----:B------:R-:W-:Y:S01]  /*460e0*/  IMAD.X R13, R19, 0x1, R60, P6 ;  /* 0x00000001130d7824 */ /* 0x000fe200030e063c */
[----:B--2---:R-:W-:Y:S01]  /*460f0*/  PRMT R17, R4, 0x7773, RZ ;  /* 0x0000777304117816 */ /* 0x004fe200000000ff */
[----:B------:R-:W-:Y:S01]  /*46100*/  VIADD R14, R52, 0x6d ;  /* 0x0000006d340e7836 */ /* 0x000fe20000000000 */
[----:B------:R-:W-:Y:S01]  /*46110*/  SHF.R.S32.HI R19, RZ, 0x1f, R50 ;  /* 0x0000001fff137819 */ /* 0x000fe20000011432 */
[----:B------:R-:W2:Y:S01]  /*46120*/  LDCU UR8, c[0x0][0x3b8] ;  /* 0x00007700ff0877ac */ /* 0x000ea20008000800 */
[C---:B------:R-:W-:Y:S02]  /*46130*/  IADD3 R8, P6, PT, R50.reuse, R0, RZ ;  /* 0x0000000032087210 */ /* 0x040fe40007fde0ff */
[----:B---3--:R-:W-:Y:S01]  /*46140*/  PRMT R15, R5, 0x7770, RZ ;  /* 0x00007770050f7816 */ /* 0x008fe200000000ff */
[----:B------:R3:W-:Y:S01]  /*46150*/  @P2 STG.E.U8 desc[UR6][R12.64], R17 ;  /* 0x000000110c002986 */ /* 0x0007e2000c101106 */
[----:B------:R-:W4:Y:S01]  /*46160*/  LDCU UR14, c[0x0][0x398] ;  /* 0x00007300ff0e77ac */ /* 0x000f220008000800 */
[----:B------:R-:W-:Y:S01]  /*46170*/  IMAD.X R9, R19, 0x1, R2, P6 ;  /* 0x0000000113097824 */ /* 0x000fe200030e0602 */
[C---:B------:R-:W-:Y:S01]  /*46180*/  IADD3 R10, P2, PT, R50.reuse, R3, RZ ;  /* 0x00000003320a7210 */ /* 0x040fe20007f5e0ff */
[----:B------:R-:W-:Y:S01]  /*46190*/  VIADD R50, R50, UR4 ;  /* 0x0000000432327c36 */ /* 0x000fe20008000000 */
[----:B0-----:R-:W-:Y:S01]  /*461a0*/  ISETP.LT.AND P5, PT, R54, UR16, !P5 ;  /* 0x0000001036007c0c */ /* 0x001fe2000efa1270 */
[----:B------:R-:W0:Y:S01]  /*461b0*/  LDCU UR16, c[0x0][0x398] ;  /* 0x00007300ff1077ac */ /* 0x000e220008000800 */
[----:B------:R2:W-:Y:S01]  /*461c0*/  @P3 STG.E.U8 desc[UR6][R8.64], R15 ;  /* 0x0000000f08003986 */ /* 0x0005e2000c101106 */
[----:B-1----:R-:W-:-:S02]  /*461d0*/  ISETP.GE.AND P6, PT, R14, UR10, PT ;  /* 0x0000000a0e007c0c */ /* 0x002fc4000bfc6270 */
[----:B------:R-:W-:Y:S01]  /*461e0*/  ISETP.LT.AND P3, PT, R55, UR12, !P4 ;  /* 0x0000000c37007c0c */ /* 0x000fe2000e761270 */
[----:B------:R-:W1:Y:S01]  /*461f0*/  LDCU UR10, c[0x0][0x39c] ;  /* 0x00007380ff0a77ac */ /* 0x000e620008000800 */
[----:B------:R-:W-:Y:S01]  /*46200*/  IMAD.X R11, R19, 0x1, R60, P2 ;  /* 0x00000001130b7824 */ /* 0x000fe200010e063c */
[----:B------:R-:W-:Y:S02]  /*46210*/  SHF.R.S32.HI R19, RZ, 0x1f, R50 ;  /* 0x0000001fff137819 */ /* 0x000fe40000011432 */
[-C--:B---3--:R-:W-:Y:S01]  /*46220*/  IADD3 R12, P2, PT, R50, R0.reuse, RZ ;  /* 0x00000000320c7210 */ /* 0x088fe20007f5e0ff */
[----:B------:R-:W3:Y:S01]  /*46230*/  LDCU UR12, c[0x0][0x398] ;  /* 0x00007300ff0c77ac */ /* 0x000ee20008000800 */
[C---:B------:R-:W-:Y:S02]  /*46240*/  PRMT R17, R5.reuse, 0x7771, RZ ;  /* 0x0000777105117816 */ /* 0x040fe400000000ff */
[----:B--2---:R-:W-:Y:S01]  /*46250*/  PRMT R15, R5, 0x7772, RZ ;  /* 0x00007772050f7816 */ /* 0x004fe200000000ff */
[----:B------:R-:W-:Y:S01]  /*46260*/  IMAD.X R13, R19, 0x1, R2, P2 ;  /* 0x00000001130d7824 */ /* 0x000fe200010e0602 */
[----:B------:R-:W2:Y:S01]  /*46270*/  LDCU UR4, c[0x0][0x3b8] ;  /* 0x00007700ff0477ac */ /* 0x000ea20008000800 */
[----:B------:R3:W-:Y:S01]  /*46280*/  @P5 STG.E.U8 desc[UR6][R10.64], R17 ;  /* 0x000000110a005986 */ /* 0x0007e2000c101106 */
[----:B------:R-:W-:Y:S01]  /*46290*/  VIADD R4, R52, 0x6e ;  /* 0x0000006e34047836 */ /* 0x000fe20000000000 */
[----:B----4-:R-:W-:Y:S01]  /*462a0*/  ISETP.LT.AND P4, PT, R54, UR14, !P4 ;  /* 0x0000000e36007c0c */ /* 0x010fe2000e781270 */
[----:B------:R-:W4:Y:S01]  /*462b0*/  LDCU UR14, c[0x0][0x398] ;  /* 0x00007300ff0e77ac */ /* 0x000f220008000800 */
[----:B------:R2:W-:Y:S01]  /*462c0*/  @P3 STG.E.U8 desc[UR6][R12.64], R15 ;  /* 0x0000000f0c003986 */ /* 0x0005e2000c101106 */
[C---:B------:R-:W-:Y:S01]  /*462d0*/  IADD3 R8, P3, PT, R50.reuse, R3, RZ ;  /* 0x0000000332087210 */ /* 0x040fe20007f7e0ff */
[----:B------:R-:W-:Y:S01]  /*462e0*/  VIADD R50, R50, UR8 ;  /* 0x0000000832327c36 */ /* 0x000fe20008000000 */
[----:B0-----:R-:W-:Y:S01]  /*462f0*/  ISETP.LT.AND P5, PT, R55, UR16, !P0 ;  /* 0x0000001037007c0c */ /* 0x001fe2000c7a1270 */
[----:B------:R-:W0:Y:S01]  /*46300*/  LDCU UR16, c[0x0][0x398] ;  /* 0x00007300ff1077ac */ /* 0x000e220008000800 */
[----:B-1----:R-:W-:Y:S01]  /*46310*/  ISETP.GE.AND P2, PT, R4, UR10, PT ;  /* 0x0000000a04007c0c */ /* 0x002fe2000bf46270 */
[----:B------:R-:W-:Y:S01]  /*46320*/  IMAD.X R9, R19, 0x1, R60, P3 ;  /* 0x0000000113097824 */ /* 0x000fe200018e063c */
[----:B------:R-:W-:Y:S01]  /*46330*/  IADD3 R4, P3, PT, R50, R0, RZ ;  /* 0x0000000032047210 */ /* 0x000fe20007f7e0ff */
[----:B------:R-:W1:Y:S01]  /*46340*/  LDCU UR8, c[0x0][0x3b8] ;  /* 0x00007700ff0877ac */ /* 0x000e620008000800 */
[----:B---3--:R-:W-:-:S02]  /*46350*/  SHF.R.S32.HI R11, RZ, 0x1f, R50 ;  /* 0x0000001fff0b7819 */ /* 0x008fc40000011432 */
[----:B--2---:R-:W-:Y:S01]  /*46360*/  PRMT R15, R5, 0x7773, RZ ;  /* 0x00007773050f7816 */ /* 0x004fe200000000ff */
[----:B------:R-:W2:Y:S01]  /*46370*/  LDCU UR10, c[0x0][0x39c] ;  /* 0x00007380ff0a77ac */ /* 0x000ea20008000800 */
[----:B------:R-:W-:Y:S01]  /*46380*/  PRMT R13, R6, 0x7770, RZ ;  /* 0x00007770060d7816 */ /* 0x000fe200000000ff */
[----:B------:R-:W-:Y:S01]  /*46390*/  IMAD.X R5, R11, 0x1, R2, P3 ;  /* 0x000000010b057824 */ /* 0x000fe200018e0602 */
[----:B------:R-:W-:Y:S01]  /*463a0*/  ISETP.LT.AND P0, PT, R54, UR12, !P0 ;  /* 0x0000000c36007c0c */ /* 0x000fe2000c701270 */
[----:B------:R3:W-:Y:S01]  /*463b0*/  @P4 STG.E.U8 desc[UR6][R8.64], R15 ;  /* 0x0000000f08004986 */ /* 0x0007e2000c101106 */
[----:B------:R-:W-:Y:S01]  /*463c0*/  PRMT R17, R6, 0x7771, RZ ;  /* 0x0000777106117816 */ /* 0x000fe200000000ff */
[----:B------:R-:W0:Y:S02]  /*463d0*/  LDCU UR12, c[0x0][0x39c] ;  /* 0x00007380ff0c77ac */ /* 0x000e240008000800 */
[----:B------:R1:W-:Y:S01]  /*463e0*/  @P5 STG.E.U8 desc[UR6][R4.64], R13 ;  /* 0x0000000d04005986 */ /* 0x0003e2000c101106 */
[C---:B------:R-:W-:Y:S01]  /*463f0*/  IADD3 R10, P5, PT, R50.reuse, R3, RZ ;  /* 0x00000003320a7210 */ /* 0x040fe20007fbe0ff */
[----:B------:R-:W-:Y:S01]  /*46400*/  VIADD R50, R50, UR4 ;  /* 0x0000000432327c36 */ /* 0x000fe20008000000 */
[----:B----4-:R-:W-:Y:S01]  /*46410*/  ISETP.LT.AND P4, PT, R55, UR14, !P6 ;  /* 0x0000000e37007c0c */ /* 0x010fe2000f781270 */
[----:B------:R-:W4:Y:S02]  /*46420*/  LDCU UR14, c[0x0][0x398] ;  /* 0x00007300ff0e77ac */ /* 0x000f240008000800 */
[----:B------:R-:W-:Y:S01]  /*46430*/  IMAD.X R11, R11, 0x1, R60, P5 ;  /* 0x000000010b0b7824 */ /* 0x000fe200028e063c */
[----:B---3--:R-:W-:Y:S01]  /*46440*/  SHF.R.S32.HI R15, RZ, 0x1f, R50 ;  /* 0x0000001fff0f7819 */ /* 0x008fe20000011432 */
[----:B------:R-:W-:Y:S01]  /*46450*/  VIADD R14, R52, 0x6f ;  /* 0x0000006f340e7836 */ /* 0x000fe20000000000 */
[----:B------:R-:W-:Y:S01]  /*46460*/  IADD3 R8, P5, PT, R50, R0, RZ ;  /* 0x0000000032087210 */ /* 0x000fe20007fbe0ff */
[----:B------:R-:W3:Y:S01]  /*46470*/  LDCU UR4, c[0x0][0x39c] ;  /* 0x00007380ff0477ac */ /* 0x000ee20008000800 */
[----:B------:R4:W-:Y:S01]  /*46480*/  @P0 STG.E.U8 desc[UR6][R10.64], R17 ;  /* 0x000000110a000986 */ /* 0x0009e2000c101106 */
[----:B-1----:R-:W-:-:S02]  /*46490*/  PRMT R13, R6, 0x7772, RZ ;  /* 0x00007772060d7816 */ /* 0x002fc400000000ff */
[----:B------:R-:W-:Y:S01]  /*464a0*/  IMAD.X R9, R15, 0x1, R2, P5 ;  /* 0x000000010f097824 */ /* 0x000fe200028e0602 */
[----:B0-----:R-:W-:Y:S01]  /*464b0*/  ISETP.LT.AND P6, PT, R54, UR16, !P6 ;  /* 0x0000001036007c0c */ /* 0x001fe2000f7c1270 */
[----:B------:R-:W0:Y:S01]  /*464c0*/  LDCU UR16, c[0x0][0x398] ;  /* 0x00007300ff1077ac */ /* 0x000e220008000800 */
[C---:B------:R-:W-:Y:S01]  /*464d0*/  IADD3 R4, P0, PT, R50.reuse, R3, RZ ;  /* 0x0000000332047210 */ /* 0x040fe20007f1e0ff */
[----:B------:R-:W-:Y:S01]  /*464e0*/  VIADD R50, R50, UR8 ;  /* 0x0000000832327c36 */ /* 0x000fe20008000000 */
[----:B--2---:R-:W-:Y:S01]  /*464f0*/  ISETP.GE.AND P3, PT, R14, UR10, PT ;  /* 0x0000000a0e007c0c */ /* 0x004fe2000bf66270 */
[----:B------:R-:W1:Y:S01]  /*46500*/  LDCU UR10, c[0x0][0x3b8] ;  /* 0x00007700ff0a77ac */ /* 0x000e620008000800 */
[----:B------:R2:W-:Y:S01]  /*46510*/  @P4 STG.E.U8 desc[UR6][R8.64], R13 ;  /* 0x0000000d08004986 */ /* 0x0005e2000c101106 */
[----:B------:R-:W-:Y:S01]  /*46520*/  ISETP.LT.AND P5, PT, R55, UR18, !P2 ;  /* 0x0000001237007c0c */ /* 0x000fe2000d7a1270 */
[----:B------:R-:W-:Y:S01]  /*46530*/  IMAD.X R5, R15, 0x1, R60, P0 ;  /* 0x000000010f057824 */ /* 0x000fe200000e063c */
[----:B------:R-:W-:Y:S01]  /*46540*/  PRMT R15, R6, 0x7773, RZ ;  /* 0x00007773060f7816 */ /* 0x000fe200000000ff */
[C---:B------:R-:W-:Y:S01]  /*46550*/  VIADD R6, R52.reuse, 0x71 ;  /* 0x0000007134067836 */ /* 0x040fe20000000000 */
[----:B----4-:R-:W-:Y:S01]  /*46560*/  SHF.R.S32.HI R17, RZ, 0x1f, R50 ;  /* 0x0000001fff117819 */ /* 0x010fe20000011432 */
[----:B------:R-:W-:Y:S01]  /*46570*/  VIADD R12, R52, 0x70 ;  /* 0x00000070340c7836 */ /* 0x000fe20000000000 */
[----:B------:R-:W-:Y:S01]  /*46580*/  IADD3 R10, P4, PT, R50, R0, RZ ;  /* 0x00000000320a7210 */ /* 0x000fe20007f9e0ff */
[----:B------:R-:W4:Y:S01]  /*46590*/  LDCU UR8, c[0x0][0x3b8] ;  /* 0x00007700ff0877ac */ /* 0x000f220008000800 */
[----:B------:R-:W-:-:S03]  /*465a0*/  ISETP.LT.AND P2, PT, R54, UR14, !P2 ;  /* 0x0000000e36007c0c */ /* 0x000fc6000d741270 */
[----:B------:R-:W-:Y:S01]  /*465b0*/  IMAD.X R11, R17, 0x1, R2, P4 ;  /* 0x00000001110b7824 */ /* 0x000fe200020e0602 */
[----:B------:R-:W-:Y:S01]  /*465c0*/  ISETP.GE.AND P4, PT, R6, UR12, PT ;  /* 0x0000000c06007c0c */ /* 0x000fe2000bf86270 */
[----:B------:R-:W4:Y:S01]  /*465d0*/  LDCU UR12, c[0x0][0x39c] ;  /* 0x00007380ff0c77ac */ /* 0x000f220008000800 */
[----:B--2---:R-:W-:Y:S01]  /*465e0*/  PRMT R13, R7, 0x7770, RZ ;  /* 0x00007770070d7816 */ /* 0x004fe200000000ff */
[----:B------:R-:W2:Y:S01]  /*465f0*/  LDCU UR14, c[0x0][0x398] ;  /* 0x00007300ff0e77ac */ /* 0x000ea20008000800 */
[----:B---3--:R-:W-:Y:S01]  /*46600*/  ISETP.GE.AND P0, PT, R12, UR4, PT ;  /* 0x000000040c007c0c */ /* 0x008fe2000bf06270 */
[----:B------:R3:W-:Y:S01]  /*46610*/  @P6 STG.E.U8 desc[UR6][R4.64], R15 ;  /* 0x0000000f04006986 */ /* 0x0007e2000c101106 */
[----:B------:R-:W2:Y:S03]  /*46620*/  LDCU UR4, c[0x0][0x3b8] ;  /* 0x00007700ff0477ac */ /* 0x000ea60008000800 */
[----:B------:R2:W-:Y:S01]  /*46630*/  @P5 STG.E.U8 desc[UR6][R10.64], R13 ;  /* 0x0000000d0a005986 */ /* 0x0005e2000c101106 */
[----:B0-----:R-:W-:Y:S01]  /*46640*/  ISETP.LT.AND P5, PT, R55, UR16, !P3 ;  /* 0x0000001037007c0c */ /* 0x001fe2000dfa1270 */
[----:B------:R-:W0:Y:S01]  /*46650*/  LDCU UR16, c[0x0][0x398] ;  /* 0x00007300ff1077ac */ /* 0x000e220008000800 */
[C---:B------:R-:W-:Y:S01]  /*46660*/  IADD3 R8, P6, PT, R50.reuse, R3, RZ ;  /* 0x0000000332087210 */ /* 0x040fe20007fde0ff */
[----:B-1----:R-:W-:-:S02]  /*46670*/  VIADD R50, R50, UR10 ;  /* 0x0000000a32327c36 */ /* 0x002fc40008000000 */
[----:B------:R-:W-:Y:S01]  /*46680*/  VIADD R6, R52, 0x72 ;  /* 0x0000007234067836 */ /* 0x000fe20000000000 */
[----:B------:R-:W1:Y:S01]  /*46690*/  LDCU UR10, c[0x0][0x39c] ;  /* 0x00007380ff0a77ac */ /* 0x000e620008000800 */
[----:B------:R-:W-:Y:S01]  /*466a0*/  IMAD.X R9, R17, 0x1, R60, P6 ;  /* 0x0000000111097824 */ /* 0x000fe200030e063c */
[----:B---3--:R-:W-:Y:S02]  /*466b0*/  PRMT R15, R7, 0x7771, RZ ;  /* 0x00007771070f7816 */ /* 0x008fe400000000ff */
[----:B------:R-:W-:Y:S02]  /*466c0*/  SHF.R.S32.HI R17, RZ, 0x1f, R50 ;  /* 0x0000001fff117819 */ /* 0x000fe40000011432 */
[-C--:B------:R-:W-:Y:S01]  /*466d0*/  IADD3 R4, P6, PT, R50, R0.reuse, RZ ;  /* 0x0000000032047210 */ /* 0x080fe20007fde0ff */
[----:B------:R3:W-:Y:S01]  /*466e0*/  @P2 STG.E.U8 desc[UR6][R8.64], R15 ;  /* 0x0000000f08002986 */ /* 0x0007e2000c101106 */
[----:B----4-:R-:W-:Y:S01]  /*466f0*/  ISETP.GE.AND P2, PT, R6, UR12, PT ;  /* 0x0000000c06007c0c */ /* 0x010fe2000bf46270 */
[----:B------:R-:W4:Y:S01]  /*46700*/  LDCU UR12, c[0x0][0x398] ;  /* 0x00007300ff0c77ac */ /* 0x000f220008000800 */
[----:B--2---:R-:W-:Y:S01]  /*46710*/  ISETP.LT.AND P3, PT, R54, UR14, !P3 ;  /* 0x0000000e36007c0c */ /* 0x004fe2000df61270 */
[----:B------:R-:W-:Y:S01]  /*46720*/  IMAD.X R5, R17, 0x1, R2, P6 ;  /* 0x0000000111057824 */ /* 0x000fe200030e0602 */
[C---:B------:R-:W-:Y:S01]  /*46730*/  PRMT R13, R7.reuse, 0x7772, RZ ;  /* 0x00007772070d7816 */ /* 0x040fe200000000ff */
[----:B------:R-:W2:Y:S01]  /*46740*/  LDCU UR14, c[0x0][0x398] ;  /* 0x00007300ff0e77ac */ /* 0x000ea20008000800 */
[C---:B------:R-:W-:Y:S01]  /*46750*/  IADD3 R6, P6, PT, R50.reuse, R3, RZ ;  /* 0x0000000332067210 */ /* 0x040fe20007fde0ff */
[----:B------:R-:W-:Y:S01]  /*46760*/  VIADD R50, R50, UR4 ;  /* 0x0000000432327c36 */ /* 0x000fe20008000000 */
[----:B------:R-:W-:Y:S01]  /*46770*/  PRMT R11, R7, 0x7773, RZ ;  /* 0x00007773070b7816 */ /* 0x000fe200000000ff */
[----:B------:R4:W-:Y:S01]  /*46780*/  @P5 STG.E.U8 desc[UR6][R4.64], R13 ;  /* 0x0000000d04005986 */ /* 0x0009e2000c101106 */
[----:B0-----:R-:W-:Y:S01]  /*46790*/  ISETP.LT.AND P5, PT, R55, UR16, !P0 ;  /* 0x0000001037007c0c */ /* 0x001fe2000c7a1270 */
[----:B------:R-:W-:Y:S01]  /*467a0*/  IMAD.X R7, R17, 0x1, R60, P6 ;  /* 0x0000000111077824 */ /* 0x000fe200030e063c */
[----:B---3--:R-:W-:Y:S01]  /*467b0*/  SHF.R.S32.HI R15, RZ, 0x1f, R50 ;  /* 0x0000001fff0f7819 */ /* 0x008fe20000011432 */
[----:B------:R-:W-:Y:S01]  /*467c0*/  VIADD R10, R52, 0x73 ;  /* 0x00000073340a7836 */ /* 0x000fe20000000000 */
[----:B------:R-:W-:Y:S01]  /*467d0*/  IADD3 R8, P6, PT, R50, R0, RZ ;  /* 0x0000000032087210 */ /* 0x000fe20007fde0ff */
[----:B------:R-:W0:Y:S01]  /*467e0*/  LDCU UR4, c[0x0][0x3b8] ;  /* 0x00007700ff0477ac */ /* 0x000e220008000800 */
[----:B------:R3:W-:Y:S02]  /*467f0*/  @P3 STG.E.U8 desc[UR6][R6.64], R11 ;  /* 0x0000000b06003986 */ /* 0x0007e4000c101106 */
[----:B-1----:R-:W-:Y:S01]  /*46800*/  ISETP.GE.AND P3, PT, R10, UR10, PT ;  /* 0x0000000a0a007c0c */ /* 0x002fe2000bf66270 */
[----:B------:R-:W-:Y:S01]  /*46810*/  IMAD.X R9, R15, 0x1, R2, P6 ;  /* 0x000000010f097824 */ /* 0x000fe200030e0602 */
[----:B------:R-:W1:Y:S01]  /*46820*/  LDCU UR10, c[0x0][0x39c] ;  /* 0x00007380ff0a77ac */ /* 0x000e620008000800 */
[----:B----4-:R-:W-:-:S02]  /*46830*/  PRMT R13, R56, 0x7770, RZ ;  /* 0x00007770380d7816 */ /* 0x010fc400000000ff */
[----:B------:R-:W-:Y:S01]  /*46840*/  ISETP.LT.AND P0, PT, R54, UR12, !P0 ;  /* 0x0000000c36007c0c */ /* 0x000fe2000c701270 */
[----:B------:R-:W4:Y:S02]  /*46850*/  LDCU UR12, c[0x0][0x398] ;  /* 0x00007300ff0c77ac */ /* 0x000f240008000800 */
[----:B------:R0:W-:Y:S01]  /*46860*/  @P5 STG.E.U8 desc[UR6][R8.64], R13 ;  /* 0x0000000d08005986 */ /* 0x0001e2000c101106 */
[----:B--2---:R-:W-:Y:S01]  /*46870*/  ISETP.LT.AND P5, PT, R55, UR14, !P4 ;  /* 0x0000000e37007c0c */ /* 0x004fe2000e7a1270 */
[----:B------:R-:W2:Y:S01]  /*46880*/  LDCU UR14, c[0x0][0x398] ;  /* 0x00007300ff0e77ac */ /* 0x000ea20008000800 */
[C---:B------:R-:W-:Y:S01]  /*46890*/  IADD3 R4, P6, PT, R50.reuse, R3, RZ ;  /* 0x0000000332047210 */ /* 0x040fe20007fde0ff */
[----:B------:R-:W-:Y:S02]  /*468a0*/  VIADD R50, R50, UR8 ;  /* 0x0000000832327c36 */ /* 0x000fe40008000000 */
[----:B------:R-:W-:Y:S01]  /*468b0*/  VIADD R10, R52, 0x74 ;  /* 0x00000074340a7836 */ /* 0x000fe20000000000 */
[C---:B---3--:R-:W-:Y:S01]  /*468c0*/  PRMT R11, R56.reuse, 0x7772, RZ ;  /* 0x00007772380b7816 */ /* 0x048fe200000000ff */
[----:B------:R-:W-:Y:S01]  /*468d0*/  IMAD.X R5, R15, 0x1, R60, P6 ;  /* 0x000000010f057824 */ /* 0x000fe200030e063c */
[----:B------:R-:W-:Y:S01]  /*468e0*/  SHF.R.S32.HI R15, RZ, 0x1f, R50 ;  /* 0x0000001fff0f7819 */ /* 0x000fe20000011432 */
[----:B------:R-:W3:Y:S01]  /*468f0*/  LDCU UR8, c[0x0][0x3b8] ;  /* 0x00007700ff0877ac */ /* 0x000ee20008000800 */
[----:B0-----:R-:W-:-:S02]  /*46900*/  PRMT R13, R56, 0x7771, RZ ;  /* 0x00007771380d7816 */ /* 0x001fc400000000ff */
[----:B------:R-:W-:-:S03]  /*46910*/  IADD3 R6, P6, PT, R50, R0, RZ ;  /* 0x0000000032067210 */ /* 0x000fc60007fde0ff */
[----:B------:R0:W-:Y:S01]  /*46920*/  @P0 STG.E.U8 desc[UR6][R4.64], R13 ;  /* 0x0000000d04000986 */ /* 0x0001e2000c101106 */
[----:B-1----:R-:W-:Y:S01]  /*46930*/  ISETP.GE.AND P0, PT, R10, UR10, PT ;  /* 0x0000000a0a007c0c */ /* 0x002fe2000bf06270 */
[----:B------:R-:W-:Y:S01]  /*46940*/  IMAD.X R7, R15, 0x1, R2, P6 ;  /* 0x000000010f077824 */ /* 0x000fe200030e0602 */
[----:B------:R-:W1:Y:S01]  /*46950*/  LDCU UR10, c[0x0][0x39c] ;  /* 0x00007380ff0a77ac */ /* 0x000e620008000800 */
[----:B----4-:R-:W-:Y:S02]  /*46960*/  ISETP.LT.AND P4, PT, R54, UR12, !P4 ;  /* 0x0000000c36007c0c */ /* 0x010fe4000e781270 */
[----:B--2---:R-:W-:Y:S01]  /*46970*/  ISETP.LT.AND P6, PT, R55, UR14, !P2 ;  /* 0x0000000e37007c0c */ /* 0x004fe2000d7c1270 */
[----:B------:R2:W-:Y:S01]  /*46980*/  @P5 STG.E.U8 desc[UR6][R6.64], R11 ;  /* 0x0000000b06005986 */ /* 0x0005e2000c101106 */
[----:B------:R-:W4:Y:S01]  /*46990*/  LDCU UR12, c[0x0][0x398] ;  /* 0x00007300ff0c77ac */ /* 0x000f220008000800 */
[C---:B------:R-:W-:Y:S01]  /*469a0*/  IADD3 R8, P5, PT, R50.reuse, R3, RZ ;  /* 0x0000000332087210 */ /* 0x040fe20007fbe0ff */
[----:B------:R-:W-:Y:S01]  /*469b0*/  VIADD R50, R50, UR4 ;  /* 0x0000000432327c36 */ /* 0x000fe20008000000 */
[----:B------:R-:W4:Y:S03]  /*469c0*/  LDCU UR14, c[0x0][0x398] ;  /* 0x00007300ff0e77ac */ /* 0x000f260008000800 */
[----:B------:R-:W-:Y:S01]  /*469d0*/  IMAD.X R9, R15, 0x1, R60, P5 ;  /* 0x000000010f097824 */ /* 0x000fe200028e063c */
[----:B------:R-:W-:Y:S01]  /*469e0*/  SHF.R.S32.HI R15, RZ, 0x1f, R50 ;  /* 0x0000001fff0f7819 */ /* 0x000fe20000011432 */
[----:B------:R-:W4:Y:S01]  /*469f0*/  LDCU UR4, c[0x0][0x3b8] ;  /* 0x00007700ff0477ac */ /* 0x000f220008000800 */
[----:B0-----:R-:W-:-:S02]  /*46a00*/  IADD3 R4, P5, PT, R50, R0, RZ ;  /* 0x0000000032047210 */ /* 0x001fc40007fbe0ff */
[----:B------:R-:W-:Y:S01]  /*46a10*/  PRMT R13, R56, 0x7773, RZ ;  /* 0x00007773380d7816 */ /* 0x000fe200000000ff */
[----:B--2---:R-:W-:Y:S02]  /*46a20*/  VIADD R6, R52, 0x75 ;  /* 0x0000007534067836 */ /* 0x004fe40000000000 */
[----:B------:R-:W-:Y:S01]  /*46a30*/  IMAD.X R5, R15, 0x1, R2, P5 ;  /* 0x000000010f057824 */ /* 0x000fe200028e0602 */
[----:B------:R-:W-:Y:S01]  /*46a40*/  PRMT R11, R57, 0x7770, RZ ;  /* 0x00007770390b7816 */ /* 0x000fe200000000ff */
[----:B------:R0:W-:Y:S01]  /*46a50*/  @P4 STG.E.U8 desc[UR6][R8.64], R13 ;  /* 0x0000000d08004986 */ /* 0x0001e2000c101106 */
[----:B-1----:R-:W-:Y:S01]  /*46a60*/  ISETP.GE.AND P5, PT, R6, UR10, PT ;  /* 0x0000000a06007c0c */ /* 0x002fe2000bfa6270 */
[----:B------:R-:W1:Y:S01]  /*46a70*/  LDCU UR10, c[0x0][0x398] ;  /* 0x00007300ff0a77ac */ /* 0x000e620008000800 */
[C---:B------:R-:W-:Y:S01]  /*46a80*/  IADD3 R6, P4, PT, R50.reuse, R3, RZ ;  /* 0x0000000332067210 */ /* 0x040fe20007f9e0ff */
[----:B---3--:R-:W-:Y:S01]  /*46a90*/  VIADD R50, R50, UR8 ;  /* 0x0000000832327c36 */ /* 0x008fe20008000000 */
[----:B------:R-:W2:Y:S01]  /*46aa0*/  LDCU UR8, c[0x0][0x398] ;  /* 0x00007300ff0877ac */ /* 0x000ea20008000800 */
[----:B------:R3:W-:Y:S01]  /*46ab0*/  @P6 STG.E.U8 desc[UR6][R4.64], R11 ;  /* 0x0000000b04006986 */ /* 0x0007e2000c101106 */
[----:B----4-:R-:W-:-:S02]  /*46ac0*/  ISETP.LT.AND P2, PT, R54, UR12, !P2 ;  /* 0x0000000c36007c0c */ /* 0x010fc4000d741270 */
[----:B------:R-:W-:Y:S01]  /*46ad0*/  ISETP.LT.AND P6, PT, R55, UR14, !P3 ;  /* 0x0000000e37007c0c */ /* 0x000fe2000dfc1270 */
[----:B------:R-:W-:Y:S01]  /*46ae0*/  IMAD.X R7, R15, 0x1, R60, P4 ;  /* 0x000000010f077824 */ /* 0x000fe200020e063c */
[----:B------:R-:W-:Y:S01]  /*46af0*/  SHF.R.S32.HI R15, RZ, 0x1f, R50 ;  /* 0x0000001fff0f7819 */ /* 0x000fe20000011432 */
[----:B------:R-:W-:Y:S01]  /*46b00*/  VIADD R12, R52, 0x78 ;  /* 0x00000078340c7836 */ /* 0x000fe20000000000 */
[----:B0-----:R-:W-:Y:S01]  /*46b10*/  IADD3 R8, P4, PT, R50, R0, RZ ;  /* 0x0000000032087210 */ /* 0x001fe20007f9e0ff */
[C---:B------:R-:W-:Y:S01]  /*46b20*/  VIADD R14, R52.reuse, 0x7b ;  /* 0x0000007b340e7836 */ /* 0x040fe20000000000 */
[C---:B------:R-:W-:Y:S01]  /*46b30*/  PRMT R13, R57.reuse, 0x7771, RZ ;  /* 0x00007771390d7816 */ /* 0x040fe200000000ff */
[----:B------:R-:W0:Y:S01]  /*46b40*/  LDCU UR12, c[0x0][0x398] ;  /* 0x00007300ff0c77ac */ /* 0x000e220008000800 */
[----:B---3--:R-:W-:Y:S01]  /*46b50*/  PRMT R11, R57, 0x7772, RZ ;  /* 0x00007772390b7816 */ /* 0x008fe200000000ff */
[----:B------:R-:W-:Y:S02]  /*46b60*/  IMAD.X R9, R15, 0x1, R2, P4 ;  /* 0x000000010f097824 */ /* 0x000fe400020e0602 */
[----:B------:R-:W-:Y:S01]  /*46b70*/  @P2 STG.E.U8 desc[UR6][R6.64], R13 ;  /* 0x0000000d06002986 */ /* 0x000fe2000c101106 */
[----:B------:R-:W-:-:S03]  /*46b80*/  VIADD R4, R52, 0x76 ;  /* 0x0000007634047836 */ /* 0x000fc60000000000 */
[----:B------:R3:W-:Y:S01]  /*46b90*/  @P6 STG.E.U8 desc[UR6][R8.64], R11 ;  /* 0x0000000b08006986 */ /* 0x0007e2000c101106 */
[----:B--2---:R-:W-:Y:S01]  /*46ba0*/  ISETP.LT.AND P6, PT, R55, UR8, !P0 ;  /* 0x0000000837007c0c */ /* 0x004fe2000c7c1270 */
[----:B------:R-:W2:Y:S01]  /*46bb0*/  LDCU UR8, c[0x0][0x398] ;  /* 0x00007300ff0877ac */ /* 0x000ea20008000800 */
[----:B-1----:R-:W-:Y:S02]  /*46bc0*/  ISETP.LT.AND P3, PT, R54, UR10, !P3 ;  /* 0x0000000a36007c0c */ /* 0x002fe4000df61270 */
[----:B------:R-:W-:Y:S01]  /*46bd0*/  ISETP.GE.AND P4, PT, R4, UR5, PT ;  /* 0x0000000504007c0c */ /* 0x000fe2000bf86270 */
[----:B------:R-:W1:Y:S01]  /*46be0*/  LDCU UR10, c[0x0][0x398] ;  /* 0x00007300ff0a77ac */ /* 0x000e620008000800 */
[C---:B------:R-:W-:Y:S01]  /*46bf0*/  IADD3 R4, P2, PT, R50.reuse, R3, RZ ;  /* 0x0000000332047210 */ /* 0x040fe20007f5e0ff */
[----:B------:R-:W-:Y:S01]  /*46c00*/  VIADD R50, R50, UR4 ;  /* 0x0000000432327c36 */ /* 0x000fe20008000000 */
[----:B------:R-:W4:Y:S03]  /*46c10*/  LDCU UR5, c[0x0][0x3b8] ;  /* 0x00007700ff0577ac */ /* 0x000f260008000800 */
[----:B------:R-:W-:Y:S01]  /*46c20*/  IMAD.X R5, R15, 0x1, R60, P2 ;  /* 0x000000010f057824 */ /* 0x000fe200010e063c */
[----:B------:R-:W-:Y:S01]  /*46c30*/  SHF.R.S32.HI R15, RZ, 0x1f, R50 ;  /* 0x0000001fff0f7819 */ /* 0x000fe20000011432 */
[----:B---3--:R-:W-:Y:S01]  /*46c40*/  VIADD R8, R52, 0x77 ;  /* 0x0000007734087836 */ /* 0x008fe20000000000 */
[----:B------:R-:W-:Y:S01]  /*46c50*/  IADD3 R6, P2, PT, R50, R0, RZ ;  /* 0x0000000032067210 */ /* 0x000fe20007f5e0ff */
[----:B------:R-:W3:Y:S01]  /*46c60*/  LDCU UR4, c[0x0][0x3b8] ;  /* 0x00007700ff0477ac */ /* 0x000ee20008000800 */
[----:B------:R-:W-:-:S02]  /*46c70*/  PRMT R57, R57, 0x7773, RZ ;  /* 0x0000777339397816 */ /* 0x000fc400000000ff */
[----:B------:R-:W-:Y:S01]  /*46c80*/  PRMT R13, R58, 0x7770, RZ ;  /* 0x000077703a0d7816 */ /* 0x000fe200000000ff */
[----:B------:R-:W-:Y:S01]  /*46c90*/  IMAD.X R7, R15, 0x1, R2, P2 ;  /* 0x000000010f077824 */ /* 0x000fe200010e0602 */
[----:B------:R-:W-:Y:S01]  /*46ca0*/  ISETP.GE.AND P2, PT, R8, UR9, PT ;  /* 0x0000000908007c0c */ /* 0x000fe2000bf46270 */
[----:B------:R0:W-:Y:S01]  /*46cb0*/  @P3 STG.E.U8 desc[UR6][R4.64], R57 ;  /* 0x0000003904003986 */ /* 0x0001e2000c101106 */
[----:B------:R-:W3:Y:S01]  /*46cc0*/  LDCU UR9, c[0x0][0x398] ;  /* 0x00007300ff0977ac */ /* 0x000ee20008000800 */
[----:B--2---:R-:W-:Y:S02]  /*46cd0*/  ISETP.LT.AND P3, PT, R55, UR8, !P5 ;  /* 0x0000000837007c0c */ /* 0x004fe4000ef61270 */
[----:B------:R2:W-:Y:S01]  /*46ce0*/  @P6 STG.E.U8 desc[UR6][R6.64], R13 ;  /* 0x0000000d06006986 */ /* 0x0005e2000c101106 */
[----:B------:R-:W2:Y:S01]  /*46cf0*/  LDCU UR8, c[0x0][0x398] ;  /* 0x00007300ff0877ac */ /* 0x000ea20008000800 */
[----:B-1----:R-:W-:Y:S02]  /*46d00*/  ISETP.LT.AND P0, PT, R54, UR10, !P0 ;  /* 0x0000000a36007c0c */ /* 0x002fe4000c701270 */
[C---:B------:R-:W-:Y:S01]  /*46d10*/  IADD3 R8, P6, PT, R50.reuse, R3, RZ ;  /* 0x0000000332087210 */ /* 0x040fe20007fde0ff */
[----:B----4-:R-:W-:Y:S01]  /*46d20*/  VIADD R50, R50, UR5 ;  /* 0x0000000532327c36 */ /* 0x010fe20008000000 */
[----:B------:R-:W1:Y:S03]  /*46d30*/  LDCU UR5, c[0x0][0x3b8] ;  /* 0x00007700ff0577ac */ /* 0x000e660008000800 */
[----:B------:R-:W-:Y:S01]  /*46d40*/  IMAD.X R9, R15, 0x1, R60, P6 ;  /* 0x000000010f097824 */ /* 0x000fe200030e063c */
[----:B------:R-:W-:Y:S01]  /*46d50*/  SHF.R.S32.HI R19, RZ, 0x1f, R50 ;  /* 0x0000001fff137819 */ /* 0x000fe20000011432 */
[----:B------:R-:W4:Y:S01]  /*46d60*/  LDCU UR10, c[0x0][0x398] ;  /* 0x00007300ff0a77ac */ /* 0x000f220008000800 */
[----:B------:R-:W-:-:S02]  /*46d70*/  IADD3 R10, P6, PT, R50, R0, RZ ;  /* 0x00000000320a7210 */ /* 0x000fc40007fde0ff */
[C---:B0-----:R-:W-:Y:S02]  /*46d80*/  PRMT R5, R58.reuse, 0x7771, RZ ;  /* 0x000077713a057816 */ /* 0x041fe400000000ff */
[----:B------:R-:W-:Y:S01]  /*46d90*/  PRMT R15, R58, 0x7772, RZ ;  /* 0x000077723a0f7816 */ /* 0x000fe200000000ff */
[----:B------:R-:W-:Y:S01]  /*46da0*/  IMAD.X R11, R19, 0x1, R2, P6 ;  /* 0x00000001130b7824 */ /* 0x000fe200030e0602 */
[----:B------:R-:W-:Y:S01]  /*46db0*/  ISETP.GE.AND P6, PT, R12, UR11, PT ;  /* 0x0000000b0c007c0c */ /* 0x000fe2000bfc6270 */
[----:B------:R0:W-:Y:S01]  /*46dc0*/  @P0 STG.E.U8 desc[UR6][R8.64], R5 ;  /* 0x0000000508000986 */ /* 0x0001e2000c101106 */
[C---:B------:R-:W-:Y:S01]  /*46dd0*/  IADD3 R12, P0, PT, R50.reuse, R3, RZ ;  /* 0x00000003320c7210 */ /* 0x040fe20007f1e0ff */
[----:B---3--:R-:W-:Y:S01]  /*46de0*/  VIADD R50, R50, UR4 ;  /* 0x0000000432327c36 */ /* 0x008fe20008000000 */
[----:B------:R-:W-:Y:S01]  /*46df0*/  ISETP.LT.AND P5, PT, R54, UR9, !P5 ;  /* 0x0000000936007c0c */ /* 0x000fe2000efa1270 */
[----:B------:R3:W-:Y:S01]  /*46e00*/  @P3 STG.E.U8 desc[UR6][R10.64], R15 ;  /* 0x0000000f0a003986 */ /* 0x0007e2000c101106 */
[----:B------:R-:W1:Y:S01]  /*46e10*/  LDCU UR9, c[0x0][0x398] ;  /* 0x00007300ff0977ac */ /* 0x000e620008000800 */
[----:B--2---:R-:W-:Y:S01]  /*46e20*/  ISETP.LT.AND P3, PT, R55, UR8, !P4 ;  /* 0x0000000837007c0c */ /* 0x004fe2000e761270 */
[----:B------:R-:W-:Y:S01]  /*46e30*/  IMAD.X R13, R19, 0x1, R60, P0 ;  /* 0x00000001130d7824 */ /* 0x000fe200000e063c */
[----:B------:R-:W-:Y:S01]  /*46e40*/  SHF.R.S32.HI R19, RZ, 0x1f, R50 ;  /* 0x0000001fff137819 */ /* 0x000fe20000011432 */
[----:B------:R-:W2:Y:S01]  /*46e50*/  LDS.128 R4, [R61] ;  /* 0x000000003d047984 */ /* 0x000ea20000000c00 */
[----:B------:R-:W-:Y:S01]  /*46e60*/  PRMT R17, R58, 0x7773, RZ ;  /* 0x000077733a117816 */ /* 0x000fe200000000ff */
[----:B------:R-:W4:Y:S01]  /*46e70*/  LDCU UR4, c[0x0][0x3b8] ;  /* 0x00007700ff0477ac */ /* 0x000f220008000800 */
[----:B0-----:R-:W-:Y:S01]  /*46e80*/  IADD3 R8, P0, PT, R50, R0, RZ ;  /* 0x0000000032087210 */ /* 0x001fe20007f1e0ff */
[----:B------:R-:W0:Y:S01]  /*46e90*/  LDCU UR8, c[0x0][0x398] ;  /* 0x00007300ff0877ac */ /* 0x000e220008000800 */
[----:B---3--:R-:W-:Y:S01]  /*46ea0*/  VIADD R10, R52, 0x79 ;  /* 0x00000079340a7836 */ /* 0x008fe20000000000 */
[----:B------:R-:W-:-:S02]  /*46eb0*/  PRMT R15, R59, 0x7770, RZ ;  /* 0x000077703b0f7816 */ /* 0x000fc400000000ff */
[----:B------:R-:W-:Y:S01]  /*46ec0*/  IMAD.X R9, R19, 0x1, R2, P0 ;  /* 0x0000000113097824 */ /* 0x000fe200000e0602 */
[----:B------:R3:W-:Y:S01]  /*46ed0*/  @P5 STG.E.U8 desc[UR6][R12.64], R17 ;  /* 0x000000110c005986 */ /* 0x0007e2000c101106 */
[----:B------:R-:W0:Y:S01]  /*46ee0*/  LDCU UR11, c[0x0][0x398] ;  /* 0x00007300ff0b77ac */ /* 0x000e220008000800 */
[----:B------:R-:W-:Y:S02]  /*46ef0*/  ISETP.GE.AND P0, PT, R10, UR15, PT ;  /* 0x0000000f0a007c0c */ /* 0x000fe4000bf06270 */
[----:B------:R0:W-:Y:S01]  /*46f00*/  @P3 STG.E.U8 desc[UR6][R8.64], R15 ;  /* 0x0000000f08003986 */ /* 0x0001e2000c101106 */
[C---:B------:R-:W-:Y:S01]  /*46f10*/  IADD3 R10, P3, PT, R50.reuse, R3, RZ ;  /* 0x00000003320a7210 */ /* 0x040fe20007f7e0ff */
[----:B-1----:R-:W-:Y:S01]  /*46f20*/  VIADD R50, R50, UR5 ;  /* 0x0000000532327c36 */ /* 0x002fe20008000000 */
[----:B----4-:R-:W-:Y:S01]  /*46f30*/  ISETP.LT.AND P4, PT, R54, UR10, !P4 ;  /* 0x0000000a36007c0c */ /* 0x010fe2000e781270 */
[----:B------:R-:W1:Y:S01]  /*46f40*/  LDCU UR5, c[0x0][0x398] ;  /* 0x00007300ff0577ac */ /* 0x000e620008000800 */
[----:B------:R-:W-:Y:S01]  /*46f50*/  ISETP.LT.AND P5, PT, R55, UR9, !P2 ;  /* 0x0000000937007c0c */ /* 0x000fe2000d7a1270 */
[----:B------:R-:W-:Y:S01]  /*46f60*/  IMAD.X R11, R19, 0x1, R60, P3 ;  /* 0x00000001130b7824 */ /* 0x000fe200018e063c */
[----:B------:R-:W-:Y:S01]  /*46f70*/  SHF.R.S32.HI R19, RZ, 0x1f, R50 ;  /* 0x0000001fff137819 */ /* 0x000fe20000011432 */
[----:B------:R-:W4:Y:S01]  /*46f80*/  LDCU UR9, c[0x0][0x398] ;  /* 0x00007300ff0977ac */ /* 0x000f220008000800 */
[----:B---3--:R-:W-:-:S02]  /*46f90*/  IADD3 R12, P3, PT, R50, R0, RZ ;  /* 0x00000000320c7210 */ /* 0x008fc40007f7e0ff */
[C---:B------:R-:W-:Y:S01]  /*46fa0*/  PRMT R17, R59.reuse, 0x7771, RZ ;  /* 0x000077713b117816 */ /* 0x040fe200000000ff */
[----:B0-----:R-:W-:Y:S01]  /*46fb0*/  VIADD R8, R52, 0x7a ;  /* 0x0000007a34087836 */ /* 0x001fe20000000000 */
[----:B------:R-:W-:Y:S01]  /*46fc0*/  PRMT R15, R59, 0x7772, RZ ;  /* 0x000077723b0f7816 */ /* 0x000fe200000000ff */
[----:B------:R-:W-:Y:S01]  /*46fd0*/  IMAD.X R13, R19, 0x1, R2, P3 ;  /* 0x00000001130d7824 */ /* 0x000fe200018e0602 */
[----:B------:R-:W0:Y:S01]  /*46fe0*/  LDCU UR10, c[0x0][0x398] ;  /* 0x00007300ff0a77ac */ /* 0x000e220008000800 */
[----:B------:R3:W-:Y:S01]  /*46ff0*/  @P4 STG.E.U8 desc[UR6][R10.64], R17 ;  /* 0x000000110a004986 */ /* 0x0007e2000c101106 */
[----:B------:R-:W-:-:S03]  /*47000*/  ISETP.GE.AND P3, PT, R8, UR13, PT ;  /* 0x0000000d08007c0c */ /* 0x000fc6000bf66270 */
[----:B------:R2:W-:Y:S01]  /*47010*/  @P5 STG.E.U8 desc[UR6][R12.64], R15 ;  /* 0x0000000f0c005986 */ /* 0x0005e2000c101106 */
[C---:B------:R-:W-:Y:S01]  /*47020*/  IADD3 R8, P5, PT, R50.reuse, R3, RZ ;  /* 0x0000000332087210 */ /* 0x040fe20007fbe0ff */
[----:B------:R-:W-:Y:S01]  /*47030*/  VIADD R50, R50, UR4 ;  /* 0x0000000432327c36 */ /* 0x000fe20008000000 */
[----:B------:R-:W0:Y:S01]  /*47040*/  LDCU UR4, c[0x0][0x3b8] ;  /* 0x00007700ff0477ac */ /* 0x000e220008000800 */
[----:B------:R-:W-:Y:S02]  /*47050*/  ISETP.LT.AND P2, PT, R54, UR8, !P2 ;  /* 0x0000000836007c0c */ /* 0x000fe4000d741270 */
[----:B-1----:R-:W-:Y:S01]  /*47060*/  ISETP.LT.AND P4, PT, R55, UR5, !P6 ;  /* 0x0000000537007c0c */ /* 0x002fe2000f781270 */
[----:B------:R-:W1:Y:S01]  /*47070*/  LDCU UR8, c[0x0][0x398] ;  /* 0x00007300ff0877ac */ /* 0x000e620008000800 */
[----:B------:R-:W-:Y:S01]  /*47080*/  IMAD.X R9, R19, 0x1, R60, P5 ;  /* 0x0000000113097824 */ /* 0x000fe200028e063c */
[----:B---3--:R-:W-:Y:S02]  /*47090*/  SHF.R.S32.HI R17, RZ, 0x1f, R50 ;  /* 0x0000001fff117819 */ /* 0x008fe40000011432 */
[----:B------:R-:W-:Y:S01]  /*470a0*/  IADD3 R10, P5, PT, R50, R0, RZ ;  /* 0x00000000320a7210 */ /* 0x000fe20007fbe0ff */
[----:B------:R-:W3:Y:S01]  /*470b0*/  LDCU UR5, c[0x0][0x3b8] ;  /* 0x00007700ff0577ac */ /* 0x000ee20008000800 */
[----:B------:R-:W-:-:S02]  /*470c0*/  PRMT R59, R59, 0x7773, RZ ;  /* 0x000077733b3b7816 */ /* 0x000fc400000000ff */
[----:B--2---:R-:W-:Y:S01]  /*470d0*/  PRMT R15, R4, 0x7770, RZ ;  /* 0x00007770040f7816 */ /* 0x004fe200000000ff */
[----:B------:R-:W-:Y:S01]  /*470e0*/  IMAD.X R11, R17, 0x1, R2, P5 ;  /* 0x00000001110b7824 */ /* 0x000fe200028e0602 */
[----:B----4-:R-:W-:Y:S01]  /*470f0*/  ISETP.LT.AND P6, PT, R54, UR9, !P6 ;  /* 0x0000000936007c0c */ /* 0x010fe2000f7c1270 */
[----:B------:R2:W-:Y:S01]  /*47100*/  @P2 STG.E.U8 desc[UR6][R8.64], R59 ;  /* 0x0000003b08002986 */ /* 0x0005e2000c101106 */
[----:B------:R-:W4:Y:S03]  /*47110*/  LDCU UR9, c[0x0][0x398] ;  /* 0x00007300ff0977ac */ /* 0x000f260008000800 */
        /* <DEDUP_REMOVED lines=8> */
[----:B--2---:R-:W-:-:S02]  /*471a0*/  IADD3 R8, P4, PT, R50, R0, RZ ;  /* 0x0000000032087210 */ /* 0x004fc40007f9e0ff */
[----:B------:R-:W-:Y:S01]  /*471b0*/  PRMT R17, R4, 0x7771, RZ ;  /* 0x0000777104117816 */ /* 0x000fe200000000ff */
[----:B---3--:R-:W-:Y:S02]  /*471c0*/  VIADD R10, R52, 0x7c ;  /* 0x0000007c340a7836 */ /* 0x008fe40000000000 */
[C---:B------:R-:W-:Y:S02]  /*471d0*/  IMAD.X R9, R19.reuse, 0x1, R2, P4 ;  /* 0x0000000113097824 */ /* 0x040fe400020e0602 */
[----:B------:R2:W-:Y:S01]  /*471e0*/  @P6 STG.E.U8 desc[UR6][R12.64], R17 ;  /* 0x000000110c006986 */ /* 0x0005e2000c101106 */
[----:B------:R-:W-:Y:S02]  /*471f0*/  ISETP.GE.AND P4, PT, R10, UR19, PT ;  /* 0x000000130a007c0c */ /* 0x000fe4000bf86270 */
[C---:B------:R-:W-:Y:S01]  /*47200*/  IADD3 R10, P6, PT, R50.reuse, R3, RZ ;  /* 0x00000003320a7210 */ /* 0x040fe20007fde0ff */
[----:B------:R-:W-:Y:S01]  /*47210*/  VIADD R50, R50, UR5 ;  /* 0x0000000532327c36 */ /* 0x000fe20008000000 */
[----:B------:R-:W-:Y:S01]  /*47220*/  PRMT R15, R4, 0x7772, RZ ;  /* 0x00007772040f7816 */ /* 0x000fe200000000ff */
[----:B------:R-:W3:Y:S01]  /*47230*/  LDCU UR5, c[0x0][0x3b8] ;  /* 0x00007700ff0577ac */ /* 0x000ee20008000800 */
[----:B------:R-:W-:Y:S01]  /*47240*/  ISETP.LT.AND P0, PT, R54, UR10, !P0 ;  /* 0x0000000a36007c0c */ /* 0x000fe2000c701270 */
[----:B------:R-:W-:Y:S01]  /*47250*/  IMAD.X R11, R19, 0x1, R60, P6 ;  /* 0x00000001130b7824 */ /* 0x000fe200030e063c */
[----:B------:R-:W-:Y:S01]  /*47260*/  SHF.R.S32.HI R19, RZ, 0x1f, R50 ;  /* 0x0000001fff137819 */ /* 0x000fe20000011432 */
[----:B------:R-:W1:Y:S01]  /*47270*/  LDCU UR10, c[0x0][0x398] ;  /* 0x00007300ff0a77ac */ /* 0x000e620008000800 */
[----:B------:R3:W-:Y:S01]  /*47280*/  @P2 STG.E.U8 desc[UR6][R8.64], R15 ;  /* 0x0000000f08002986 */ /* 0x0007e2000c101106 */
[----:B--2---:R-:W-:-:S02]  /*47290*/  IADD3 R12, P6, PT, R50, R0, RZ ;  /* 0x00000000320c7210 */ /* 0x004fc40007fde0ff */
[----:B----4-:R-:W-:Y:S01]  /*472a0*/  ISETP.LT.AND P2, PT, R55, UR9, !P3 ;  /* 0x0000000937007c0c */ /* 0x010fe2000df41270 */
[----:B------:R-:W2:Y:S02]  /*472b0*/  LDCU UR9, c[0x0][0x398] ;  /* 0x00007300ff0977ac */ /* 0x000ea40008000800 */
[----:B------:R-:W-:Y:S01]  /*472c0*/  IMAD.X R13, R19, 0x1, R2, P6 ;  /* 0x00000001130d7824 */ /* 0x000fe200030e0602 */
[----:B0-----:R-:W-:Y:S01]  /*472d0*/  ISETP.LT.AND P6, PT, R54, UR8, !P3 ;  /* 0x0000000836007c0c */ /* 0x001fe2000dfc1270 */
[----:B------:R-:W0:Y:S01]  /*472e0*/  LDCU UR8, c[0x0][0x398] ;  /* 0x00007300ff0877ac */ /* 0x000e220008000800 */
[----:B------:R-:W-:Y:S02]  /*472f0*/  PRMT R17, R4, 0x7773, RZ ;  /* 0x0000777304117816 */ /* 0x000fe400000000ff */
[----:B---3--:R-:W-:Y:S02]  /*47300*/  PRMT R15, R5, 0x7770, RZ ;  /* 0x00007770050f7816 */ /* 0x008fe400000000ff */
[----:B------:R-:W-:Y:S01]  /*47310*/  ISETP.GE.AND P5, PT, R14, UR17, PT ;  /* 0x000000110e007c0c */ /* 0x000fe2000bfa6270 */
[----:B------:R3:W-:Y:S04]  /*47320*/  @P0 STG.E.U8 desc[UR6][R10.64], R17 ;  /* 0x000000110a000986 */ /* 0x0007e8000c101106 */
[----:B------:R4:W-:Y:S01]  /*47330*/  @P2 STG.E.U8 desc[UR6][R12.64], R15 ;  /* 0x0000000f0c002986 */ /* 0x0009e2000c101106 */
[----:B------:R-:W-:-:S02]  /*47340*/  IADD3 R8, P2, PT, R50, R3, RZ ;  /* 0x0000000332087210 */ /* 0x000fc40007f5e0ff */
[----:B-1----:R-:W-:Y:S01]  /*47350*/  ISETP.LT.AND P3, PT, R55, UR10, !P5 ;  /* 0x0000000a37007c0c */ /* 0x002fe2000ef61270 */
[----:B------:R-:W1:Y:S01]  /*47360*/  LDCU UR10, c[0x0][0x398] ;  /* 0x00007300ff0a77ac */ /* 0x000e620008000800 */
[----:B------:R-:W-:Y:S02]  /*47370*/  VIADD R50, R50, UR4 ;  /* 0x0000000432327c36 */ /* 0x000fe40008000000 */
[----:B------:R-:W-:Y:S01]  /*47380*/  IMAD.X R9, R19, 0x1, R60, P2 ;  /* 0x0000000113097824 */ /* 0x000fe200010e063c */
[----:B---3--:R-:W-:Y:S01]  /*47390*/  PRMT R17, R5, 0x7771, RZ ;  /* 0x0000777105117816 */ /* 0x008fe200000000ff */
[----:B------:R-:W-:Y:S01]  /*473a0*/  VIADD R4, R52, 0x7d ;  /* 0x0000007d34047836 */ /* 0x000fe20000000000 */
[----:B------:R-:W-:Y:S01]  /*473b0*/  SHF.R.S32.HI R19, RZ, 0x1f, R50 ;  /* 0x0000001fff137819 */ /* 0x000fe20000011432 */
[----:B------:R-:W3:Y:S01]  /*473c0*/  LDCU UR4, c[0x0][0x3b8] ;  /* 0x00007700ff0477ac */ /* 0x000ee20008000800 */
[----:B------:R-:W-:Y:S01]  /*473d0*/  IADD3 R10, P2, PT, R50, R0, RZ ;  /* 0x00000000320a7210 */ /* 0x000fe20007f5e0ff */
[----:B------:R1:W-:Y:S01]  /*473e0*/  @P6 STG.E.U8 desc[UR6][R8.64], R17 ;  /* 0x0000001108006986 */ /* 0x0003e2000c101106 */
[----:B0-----:R-:W-:Y:S01]  /*473f0*/  ISETP.LT.AND P5, PT, R54, UR8, !P5 ;  /* 0x0000000836007c0c */ /* 0x001fe2000efa1270 */
[----:B------:R-:W0:Y:S01]  /*47400*/  LDCU UR8, c[0x0][0x3b8] ;  /* 0x00007700ff0877ac */ /* 0x000e220008000800 */
[----:B----4-:R-:W-:Y:S01]  /*47410*/  IADD3 R12, P6, PT, R50, R3, RZ ;  /* 0x00000003320c7210 */ /* 0x010fe20007fde0ff */
[----:B------:R-:W-:Y:S01]  /*47420*/  IMAD.X R11, R19, 0x1, R2, P2 ;  /* 0x00000001130b7824 */ /* 0x000fe200010e0602 */
[----:B------:R-:W-:-:S02]  /*47430*/  PRMT R15, R5, 0x7772, RZ ;  /* 0x00007772050f7816 */ /* 0x000fc400000000ff */
[----:B------:R-:W-:Y:S01]  /*47440*/  ISETP.GE.AND P0, PT, R4, UR23, PT ;  /* 0x0000001704007c0c */ /* 0x000fe2000bf06270 */
[----:B------:R-:W-:Y:S02]  /*47450*/  VIADD R4, R52, 0x7e ;  /* 0x0000007e34047836 */ /* 0x000fe40000000000 */
[----:B------:R-:W-:Y:S01]  /*47460*/  IMAD.X R13, R19, 0x1, R60, P6 ;  /* 0x00000001130d7824 */ /* 0x000fe200030e063c */
[----:B------:R-:W-:Y:S01]  /*47470*/  PRMT R19, R5, 0x7773, RZ ;  /* 0x0000777305137816 */ /* 0x000fe200000000ff */
[----:B------:R-:W-:Y:S01]  /*47480*/  VIADD R50, R50, UR5 ;  /* 0x0000000532327c36 */ /* 0x000fe20008000000 */
[----:B------:R4:W-:Y:S01]  /*47490*/  @P3 STG.E.U8 desc[UR6][R10.64], R15 ;  /* 0x0000000f0a003986 */ /* 0x0009e2000c101106 */
[----:B--2---:R-:W-:Y:S01]  /*474a0*/  ISETP.LT.AND P3, PT, R55, UR9, !P4 ;  /* 0x0000000937007c0c */ /* 0x004fe2000e761270 */
[----:B------:R-:W2:Y:S01]  /*474b0*/  LDCU UR5, c[0x0][0x3b8] ;  /* 0x00007700ff0577ac */ /* 0x000ea20008000800 */
[----:B-1----:R-:W-:Y:S01]  /*474c0*/  ISETP.LT.AND P4, PT, R54, UR10, !P4 ;  /* 0x0000000a36007c0c */ /* 0x002fe2000e781270 */
[----:B------:R1:W-:Y:S01]  /*474d0*/  @P5 STG.E.U8 desc[UR6][R12.64], R19 ;  /* 0x000000130c005986 */ /* 0x0003e2000c101106 */
[----:B------:R-:W-:Y:S01]  /*474e0*/  ISETP.GE.AND P2, PT, R4, UR21, PT ;  /* 0x0000001504007c0c */ /* 0x000fe2000bf46270 */
[----:B------:R-:W0:Y:S01]  /*474f0*/  LDCU UR9, c[0x0][0x398] ;  /* 0x00007300ff0977ac */ /* 0x000e220008000800 */
[----:B------:R-:W-:-:S02]  /*47500*/  SHF.R.S32.HI R9, RZ, 0x1f, R50 ;  /* 0x0000001fff097819 */ /* 0x000fc40000011432 */
[C---:B------:R-:W-:Y:S01]  /*47510*/  IADD3 R4, P6, PT, R50.reuse, R0, RZ ;  /* 0x0000000032047210 */ /* 0x040fe20007fde0ff */
[----:B------:R-:W0:Y:S01]  /*47520*/  LDCU UR10, c[0x0][0x398] ;  /* 0x00007300ff0a77ac */ /* 0x000e220008000800 */
[----:B------:R-:W-:Y:S02]  /*47530*/  IADD3 R8, P5, PT, R50, R3, RZ ;  /* 0x0000000332087210 */ /* 0x000fe40007fbe0ff */
[C---:B------:R-:W-:Y:S01]  /*47540*/  PRMT R17, R6.reuse, 0x7770, RZ ;  /* 0x0000777006117816 */ /* 0x040fe200000000ff */
[C---:B------:R-:W-:Y:S01]  /*47550*/  IMAD.X R5, R9.reuse, 0x1, R2, P6 ;  /* 0x0000000109057824 */ /* 0x040fe200030e0602 */
[----:B----4-:R-:W-:Y:S01]  /*47560*/  PRMT R15, R6, 0x7771, RZ ;  /* 0x00007771060f7816 */ /* 0x010fe200000000ff */
[----:B------:R-:W-:Y:S02]  /*47570*/  IMAD.X R9, R9, 0x1, R60, P5 ;  /* 0x0000000109097824 */ /* 0x000fe400028e063c */
[----:B---3--:R-:W-:Y:S01]  /*47580*/  VIADD R50, R50, UR4 ;  /* 0x0000000432327c36 */ /* 0x008fe20008000000 */
[----:B------:R-:W-:Y:S01]  /*47590*/  @P3 STG.E.U8 desc[UR6][R4.64], R17 ;  /* 0x0000001104003986 */ /* 0x000fe2000c101106 */
[----:B------:R-:W3:Y:S03]  /*475a0*/  LDCU UR4, c[0x0][0x398] ;  /* 0x00007300ff0477ac */ /* 0x000ee60008000800 */
[----:B------:R4:W-:Y:S01]  /*475b0*/  @P4 STG.E.U8 desc[UR6][R8.64], R15 ;  /* 0x0000000f08004986 */ /* 0x0009e2000c101106 */
[----:B-1----:R-:W-:-:S02]  /*475c0*/  SHF.R.S32.HI R13, RZ, 0x1f, R50 ;  /* 0x0000001fff0d7819 */ /* 0x002fc40000011432 */
[C---:B------:R-:W-:Y:S02]  /*475d0*/  IADD3 R10, P3, PT, R50.reuse, R0, RZ ;  /* 0x00000000320a7210 */ /* 0x040fe40007f7e0ff */
[C---:B------:R-:W-:Y:S01]  /*475e0*/  IADD3 R12, P4, PT, R50.reuse, R3, RZ ;  /* 0x00000003320c7210 */ /* 0x040fe20007f9e0ff */
[----:B0-----:R-:W-:Y:S01]  /*475f0*/  VIADD R50, R50, UR8 ;  /* 0x0000000832327c36 */ /* 0x001fe20008000000 */
[----:B------:R-:W0:Y:S03]  /*47600*/  LDCU UR8, c[0x0][0x398] ;  /* 0x00007300ff0877ac */ /* 0x000e260008000800 */
[----:B--2---:R-:W-:Y:S01]  /*47610*/  VIADD R16, R50, UR5 ;  /* 0x0000000532107c36 */ /* 0x004fe20008000000 */
[----:B------:R-:W-:Y:S01]  /*47620*/  SHF.R.S32.HI R19, RZ, 0x1f, R50 ;  /* 0x0000001fff137819 */ /* 0x000fe20000011432 */
[----:B------:R-:W-:-:S03]  /*47630*/  IMAD.X R11, R13, 0x1, R2, P3 ;  /* 0x000000010d0b7824 */ /* 0x000fc600018e0602 */
[CC--:B------:R-:W-:Y:S02]  /*47640*/  IADD3 R14, P5, PT, R16.reuse, R0.reuse, RZ ;  /* 0x00000000100e7210 */ /* 0x0c0fe40007fbe0ff */
[----:B----4-:R-:W-:Y:S02]  /*47650*/  SHF.R.S32.HI R9, RZ, 0x1f, R16 ;  /* 0x0000001fff097819 */ /* 0x010fe40000011410 */
[-C--:B------:R-:W-:Y:S02]  /*47660*/  IADD3 R16, P6, PT, R16, R3.reuse, RZ ;  /* 0x0000000310107210 */ /* 0x080fe40007fde0ff */
[----:B------:R-:W-:Y:S01]  /*47670*/  IADD3 R4, P3, PT, R50, R0, RZ ;  /* 0x0000000032047210 */ /* 0x000fe20007f7e0ff */
[----:B------:R-:W-:Y:S01]  /*47680*/  IMAD.X R15, R9, 0x1, R2, P5 ;  /* 0x00000001090f7824 */ /* 0x000fe200028e0602 */
[----:B------:R-:W-:Y:S01]  /*47690*/  ISETP.LT.AND P5, PT, R55, UR9, !P0 ;  /* 0x0000000937007c0c */ /* 0x000fe2000c7a1270 */
[--C-:B------:R-:W-:Y:S01]  /*476a0*/  IMAD.X R17, R9, 0x1, R60.reuse, P6 ;  /* 0x0000000109117824 */ /* 0x100fe200030e063c */
[----:B------:R-:W-:Y:S01]  /*476b0*/  ISETP.LT.AND P0, PT, R54, UR10, !P0 ;  /* 0x0000000a36007c0c */ /* 0x000fe2000c701270 */
[----:B------:R-:W-:Y:S01]  /*476c0*/  IMAD.X R13, R13, 0x1, R60, P4 ;  /* 0x000000010d0d7824 */ /* 0x000fe200020e063c */
[----:B---3--:R-:W-:Y:S01]  /*476d0*/  ISETP.LT.AND P6, PT, R55, UR4, !P2 ;  /* 0x0000000437007c0c */ /* 0x008fe2000d7c1270 */
[----:B------:R-:W-:Y:S01]  /*476e0*/  IMAD.X R5, R19, 0x1, R2, P3 ;  /* 0x0000000113057824 */ /* 0x000fe200018e0602 */
[----:B------:R-:W-:-:S02]  /*476f0*/  IADD3 R8, P4, PT, R50, R3, RZ ;  /* 0x0000000332087210 */ /* 0x000fc40007f9e0ff */
[C---:B0-----:R-:W-:Y:S02]  /*47700*/  ISETP.LT.AND P2, PT, R54.reuse, UR8, !P2 ;  /* 0x0000000836007c0c */ /* 0x041fe4000d741270 */
[----:B------:R-:W-:Y:S02]  /*47710*/  ISETP.LT.AND P3, PT, R55, UR11, !P1 ;  /* 0x0000000b37007c0c */ /* 0x000fe4000cf61270 */
[----:B------:R-:W-:Y:S01]  /*47720*/  ISETP.LT.AND P1, PT, R54, UR12, !P1 ;  /* 0x0000000c36007c0c */ /* 0x000fe2000cf21270 */
[----:B------:R-:W-:Y:S01]  /*47730*/  IMAD.X R9, R19, 0x1, R60, P4 ;  /* 0x0000000113097824 */ /* 0x000fe200020e063c */
[C---:B------:R-:W-:Y:S02]  /*47740*/  PRMT R25, R6.reuse, 0x7772, RZ ;  /* 0x0000777206197816 */ /* 0x040fe400000000ff */
[----:B------:R-:W-:Y:S02]  /*47750*/  PRMT R23, R6, 0x7773, RZ ;  /* 0x0000777306177816 */ /* 0x000fe400000000ff */
[----:B------:R-:W-:-:S02]  /*47760*/  PRMT R3, R7, 0x7773, RZ ;  /* 0x0000777307037816 */ /* 0x000fc400000000ff */
[C---:B------:R-:W-:Y:S02]  /*47770*/  PRMT R19, R7.reuse, 0x7772, RZ ;  /* 0x0000777207137816 */ /* 0x040fe400000000ff */
[C---:B------:R-:W-:Y:S02]  /*47780*/  PRMT R21, R7.reuse, 0x7771, RZ ;  /* 0x0000777107157816 */ /* 0x040fe400000000ff */
[----:B------:R-:W-:Y:S01]  /*47790*/  PRMT R7, R7, 0x7770, RZ ;  /* 0x0000777007077816 */ /* 0x000fe200000000ff */
[----:B------:R0:W-:Y:S04]  /*477a0*/  @P5 STG.E.U8 desc[UR6][R10.64], R25 ;  /* 0x000000190a005986 */ /* 0x0001e8000c101106 */
[----:B------:R0:W-:Y:S04]  /*477b0*/  @P0 STG.E.U8 desc[UR6][R12.64], R23 ;  /* 0x000000170c000986 */ /* 0x0001e8000c101106 */
[----:B------:R0:W-:Y:S04]  /*477c0*/  @P6 STG.E.U8 desc[UR6][R4.64], R7 ;  /* 0x0000000704006986 */ /* 0x0001e8000c101106 */
[----:B------:R0:W-:Y:S04]  /*477d0*/  @P2 STG.E.U8 desc[UR6][R8.64], R21 ;  /* 0x0000001508002986 */ /* 0x0001e8000c101106 */
[----:B------:R0:W-:Y:S01]  /*477e0*/  @P3 STG.E.U8 desc[UR6][R14.64], R19 ;  /* 0x000000130e003986 */ /* 0x0001e2000c101106 */
[----:B------:R-:W-:Y:S05]  /*477f0*/  @!P1 EXIT ;  /* 0x000000000000994d */ /* 0x000fea0003800000 */
[----:B------:R-:W-:Y:S01]  /*47800*/  STG.E.U8 desc[UR6][R16.64], R3 ;  /* 0x0000000310007986 */ /* 0x000fe2000c101106 */
[----:B------:R-:W-:Y:S05]  /*47810*/  EXIT ;  /* 0x000000000000794d */ /* 0x000fea0003800000 */
.L_x_2:
[----:B------:R-:W-:-:S00]  /*47820*/  BRA `(.L_x_2) ;  /* 0xfffffffc00fc7947 */ /* 0x000fc0000383ffff */
[----:B------:R-:W-:-:S00]  /*47830*/  NOP ;  /* 0x0000000000007918 */ /* 0x000fc00000000000 */
        /* <DEDUP_REMOVED lines=12> */
.L_x_3:


//--------------------- .nv.shared.matmul_kernel  --------------------------
	.section	.nv.shared.matmul_kernel,"aw",@nobits
	.sectionflags	@""
	.align	16
	.zero		1024


//--------------------- .nv.shared.reserved.0     --------------------------
	.section	.nv.shared.reserved.0,"aw",@nobits
	.weak		__nv_reservedSMEM_offset_0_alias
	.size		__nv_reservedSMEM_offset_0_alias, 0, 64
	.other		__nv_reservedSMEM_offset_0_alias,@"STO_CUDA_RESERVED_SHARED STV_DEFAULT"
__nv_reservedSMEM_offset_0_alias:
	.zero		0
	.zero		64


//--------------------- .nv.constant0.matmul_kernel --------------------------
	.section	.nv.constant0.matmul_kernel,"a",@progbits
	.sectionflags	@""
	.align	4
.nv.constant0.matmul_kernel:
	.zero		976


//--------------------- SYMBOLS --------------------------

	.type		.nv.reservedSmem.offset0,@object
	.size		.nv.reservedSmem.offset0,0x4
	.type		.nv.reservedSmem.cap,@object
	.size		.nv.reservedSmem.cap,0x4
